//
// Generated by NVIDIA NVVM Compiler
//
// Compiler Build ID: CL-36424714
// Cuda compilation tools, release 13.0, V13.0.88
// Based on NVVM 20.0.0
//

.version 9.0
.target sm_100
.address_size 64

	// .globl	_Z21attention_minimal_mlpPKfS0_S0_S0_S0_Pfif

.visible .entry _Z21attention_minimal_mlpPKfS0_S0_S0_S0_Pfif(
	.param .u64 .ptr .align 1 _Z21attention_minimal_mlpPKfS0_S0_S0_S0_Pfif_param_0,
	.param .u64 .ptr .align 1 _Z21attention_minimal_mlpPKfS0_S0_S0_S0_Pfif_param_1,
	.param .u64 .ptr .align 1 _Z21attention_minimal_mlpPKfS0_S0_S0_S0_Pfif_param_2,
	.param .u64 .ptr .align 1 _Z21attention_minimal_mlpPKfS0_S0_S0_S0_Pfif_param_3,
	.param .u64 .ptr .align 1 _Z21attention_minimal_mlpPKfS0_S0_S0_S0_Pfif_param_4,
	.param .u64 .ptr .align 1 _Z21attention_minimal_mlpPKfS0_S0_S0_S0_Pfif_param_5,
	.param .u32 _Z21attention_minimal_mlpPKfS0_S0_S0_S0_Pfif_param_6,
	.param .f32 _Z21attention_minimal_mlpPKfS0_S0_S0_S0_Pfif_param_7
)
{
	.local .align 16 .b8 	__local_depot0[512];
	.reg .b64 	%SP;
	.reg .b64 	%SPL;
	.reg .pred 	%p<13>;
	.reg .b32 	%r<31>;
	.reg .b32 	%f<1552>;
	.reg .b64 	%rd<39>;

	mov.u64 	%SPL, __local_depot0;
	ld.param.u64 	%rd12, [_Z21attention_minimal_mlpPKfS0_S0_S0_S0_Pfif_param_0];
	ld.param.u32 	%r12, [_Z21attention_minimal_mlpPKfS0_S0_S0_S0_Pfif_param_6];
	add.u64 	%rd38, %SPL, 0;
	mov.u32 	%r13, %ctaid.x;
	mov.u32 	%r14, %ntid.x;
	mov.u32 	%r15, %tid.x;
	mad.lo.s32 	%r1, %r13, %r14, %r15;
	setp.ge.s32 	%p1, %r1, %r12;
	@%p1 bra 	$L__BB0_6;
	cvta.to.global.u64 	%rd19, %rd12;
	shl.b32 	%r16, %r1, 7;
	mul.wide.s32 	%rd20, %r16, 4;
	add.s64 	%rd2, %rd19, %rd20;
	mov.f32 	%f1423, 0f00000000;
	st.local.v4.f32 	[%rd38], {%f1423, %f1423, %f1423, %f1423};
	st.local.v4.f32 	[%rd38+16], {%f1423, %f1423, %f1423, %f1423};
	st.local.v4.f32 	[%rd38+32], {%f1423, %f1423, %f1423, %f1423};
	st.local.v4.f32 	[%rd38+48], {%f1423, %f1423, %f1423, %f1423};
	st.local.v4.f32 	[%rd38+64], {%f1423, %f1423, %f1423, %f1423};
	st.local.v4.f32 	[%rd38+80], {%f1423, %f1423, %f1423, %f1423};
	st.local.v4.f32 	[%rd38+96], {%f1423, %f1423, %f1423, %f1423};
	st.local.v4.f32 	[%rd38+112], {%f1423, %f1423, %f1423, %f1423};
	st.local.v4.f32 	[%rd38+128], {%f1423, %f1423, %f1423, %f1423};
	st.local.v4.f32 	[%rd38+144], {%f1423, %f1423, %f1423, %f1423};
	st.local.v4.f32 	[%rd38+160], {%f1423, %f1423, %f1423, %f1423};
	st.local.v4.f32 	[%rd38+176], {%f1423, %f1423, %f1423, %f1423};
	st.local.v4.f32 	[%rd38+192], {%f1423, %f1423, %f1423, %f1423};
	st.local.v4.f32 	[%rd38+208], {%f1423, %f1423, %f1423, %f1423};
	st.local.v4.f32 	[%rd38+224], {%f1423, %f1423, %f1423, %f1423};
	st.local.v4.f32 	[%rd38+240], {%f1423, %f1423, %f1423, %f1423};
	st.local.v4.f32 	[%rd38+256], {%f1423, %f1423, %f1423, %f1423};
	st.local.v4.f32 	[%rd38+272], {%f1423, %f1423, %f1423, %f1423};
	st.local.v4.f32 	[%rd38+288], {%f1423, %f1423, %f1423, %f1423};
	st.local.v4.f32 	[%rd38+304], {%f1423, %f1423, %f1423, %f1423};
	st.local.v4.f32 	[%rd38+320], {%f1423, %f1423, %f1423, %f1423};
	st.local.v4.f32 	[%rd38+336], {%f1423, %f1423, %f1423, %f1423};
	st.local.v4.f32 	[%rd38+352], {%f1423, %f1423, %f1423, %f1423};
	st.local.v4.f32 	[%rd38+368], {%f1423, %f1423, %f1423, %f1423};
	st.local.v4.f32 	[%rd38+384], {%f1423, %f1423, %f1423, %f1423};
	st.local.v4.f32 	[%rd38+400], {%f1423, %f1423, %f1423, %f1423};
	st.local.v4.f32 	[%rd38+416], {%f1423, %f1423, %f1423, %f1423};
	st.local.v4.f32 	[%rd38+432], {%f1423, %f1423, %f1423, %f1423};
	st.local.v4.f32 	[%rd38+448], {%f1423, %f1423, %f1423, %f1423};
	st.local.v4.f32 	[%rd38+464], {%f1423, %f1423, %f1423, %f1423};
	st.local.v4.f32 	[%rd38+480], {%f1423, %f1423, %f1423, %f1423};
	st.local.v4.f32 	[%rd38+496], {%f1423, %f1423, %f1423, %f1423};
	setp.lt.s32 	%p2, %r1, 0;
	mov.f32 	%f1424, %f1423;
	mov.f32 	%f1425, %f1423;
	mov.f32 	%f1426, %f1423;
	mov.f32 	%f1427, %f1423;
	mov.f32 	%f1428, %f1423;
	mov.f32 	%f1429, %f1423;
	mov.f32 	%f1430, %f1423;
	mov.f32 	%f1431, %f1423;
	mov.f32 	%f1432, %f1423;
	mov.f32 	%f1433, %f1423;
	mov.f32 	%f1434, %f1423;
	mov.f32 	%f1435, %f1423;
	mov.f32 	%f1436, %f1423;
	mov.f32 	%f1437, %f1423;
	mov.f32 	%f1438, %f1423;
	mov.f32 	%f1439, %f1423;
	mov.f32 	%f1440, %f1423;
	mov.f32 	%f1441, %f1423;
	mov.f32 	%f1442, %f1423;
	mov.f32 	%f1443, %f1423;
	mov.f32 	%f1444, %f1423;
	mov.f32 	%f1445, %f1423;
	mov.f32 	%f1446, %f1423;
	mov.f32 	%f1447, %f1423;
	mov.f32 	%f1448, %f1423;
	mov.f32 	%f1449, %f1423;
	mov.f32 	%f1450, %f1423;
	mov.f32 	%f1451, %f1423;
	mov.f32 	%f1452, %f1423;
	mov.f32 	%f1453, %f1423;
	mov.f32 	%f1454, %f1423;
	mov.f32 	%f1455, %f1423;
	mov.f32 	%f1456, %f1423;
	mov.f32 	%f1457, %f1423;
	mov.f32 	%f1458, %f1423;
	mov.f32 	%f1459, %f1423;
	mov.f32 	%f1460, %f1423;
	mov.f32 	%f1461, %f1423;
	mov.f32 	%f1462, %f1423;
	mov.f32 	%f1463, %f1423;
	mov.f32 	%f1464, %f1423;
	mov.f32 	%f1465, %f1423;
	mov.f32 	%f1466, %f1423;
	mov.f32 	%f1467, %f1423;
	mov.f32 	%f1468, %f1423;
	mov.f32 	%f1469, %f1423;
	mov.f32 	%f1470, %f1423;
	mov.f32 	%f1471, %f1423;
	mov.f32 	%f1472, %f1423;
	mov.f32 	%f1473, %f1423;
	mov.f32 	%f1474, %f1423;
	mov.f32 	%f1475, %f1423;
	mov.f32 	%f1476, %f1423;
	mov.f32 	%f1477, %f1423;
	mov.f32 	%f1478, %f1423;
	mov.f32 	%f1479, %f1423;
	mov.f32 	%f1480, %f1423;
	mov.f32 	%f1481, %f1423;
	mov.f32 	%f1482, %f1423;
	mov.f32 	%f1483, %f1423;
	mov.f32 	%f1484, %f1423;
	mov.f32 	%f1485, %f1423;
	mov.f32 	%f1486, %f1423;
	mov.f32 	%f1487, %f1423;
	mov.f32 	%f1488, %f1423;
	mov.f32 	%f1489, %f1423;
	mov.f32 	%f1490, %f1423;
	mov.f32 	%f1491, %f1423;
	mov.f32 	%f1492, %f1423;
	mov.f32 	%f1493, %f1423;
	mov.f32 	%f1494, %f1423;
	mov.f32 	%f1495, %f1423;
	mov.f32 	%f1496, %f1423;
	mov.f32 	%f1497, %f1423;
	mov.f32 	%f1498, %f1423;
	mov.f32 	%f1499, %f1423;
	mov.f32 	%f1500, %f1423;
	mov.f32 	%f1501, %f1423;
	mov.f32 	%f1502, %f1423;
	mov.f32 	%f1503, %f1423;
	mov.f32 	%f1504, %f1423;
	mov.f32 	%f1505, %f1423;
	mov.f32 	%f1506, %f1423;
	mov.f32 	%f1507, %f1423;
	mov.f32 	%f1508, %f1423;
	mov.f32 	%f1509, %f1423;
	mov.f32 	%f1510, %f1423;
	mov.f32 	%f1511, %f1423;
	mov.f32 	%f1512, %f1423;
	mov.f32 	%f1513, %f1423;
	mov.f32 	%f1514, %f1423;
	mov.f32 	%f1515, %f1423;
	mov.f32 	%f1516, %f1423;
	mov.f32 	%f1517, %f1423;
	mov.f32 	%f1518, %f1423;
	mov.f32 	%f1519, %f1423;
	mov.f32 	%f1520, %f1423;
	mov.f32 	%f1521, %f1423;
	mov.f32 	%f1522, %f1423;
	mov.f32 	%f1523, %f1423;
	mov.f32 	%f1524, %f1423;
	mov.f32 	%f1525, %f1423;
	mov.f32 	%f1526, %f1423;
	mov.f32 	%f1527, %f1423;
	mov.f32 	%f1528, %f1423;
	mov.f32 	%f1529, %f1423;
	mov.f32 	%f1530, %f1423;
	mov.f32 	%f1531, %f1423;
	mov.f32 	%f1532, %f1423;
	mov.f32 	%f1533, %f1423;
	mov.f32 	%f1534, %f1423;
	mov.f32 	%f1535, %f1423;
	mov.f32 	%f1536, %f1423;
	mov.f32 	%f1537, %f1423;
	mov.f32 	%f1538, %f1423;
	mov.f32 	%f1539, %f1423;
	mov.f32 	%f1540, %f1423;
	mov.f32 	%f1541, %f1423;
	mov.f32 	%f1542, %f1423;
	mov.f32 	%f1543, %f1423;
	mov.f32 	%f1544, %f1423;
	mov.f32 	%f1545, %f1423;
	mov.f32 	%f1546, %f1423;
	mov.f32 	%f1547, %f1423;
	mov.f32 	%f1548, %f1423;
	mov.f32 	%f1549, %f1423;
	mov.f32 	%f1550, %f1423;
	mov.f32 	%f1551, %f1423;
	@%p2 bra 	$L__BB0_4;
	ld.global.nc.f32 	%f1, [%rd2];
	ld.global.nc.f32 	%f2, [%rd2+4];
	ld.global.nc.f32 	%f3, [%rd2+8];
	ld.global.nc.f32 	%f4, [%rd2+12];
	ld.global.nc.f32 	%f5, [%rd2+16];
	ld.global.nc.f32 	%f6, [%rd2+20];
	ld.global.nc.f32 	%f7, [%rd2+24];
	ld.global.nc.f32 	%f8, [%rd2+28];
	ld.global.nc.f32 	%f9, [%rd2+32];
	ld.global.nc.f32 	%f10, [%rd2+36];
	ld.global.nc.f32 	%f11, [%rd2+40];
	ld.global.nc.f32 	%f12, [%rd2+44];
	ld.global.nc.f32 	%f13, [%rd2+48];
	ld.global.nc.f32 	%f14, [%rd2+52];
	ld.global.nc.f32 	%f15, [%rd2+56];
	ld.global.nc.f32 	%f16, [%rd2+60];
	ld.global.nc.f32 	%f17, [%rd2+64];
	ld.global.nc.f32 	%f18, [%rd2+68];
	ld.global.nc.f32 	%f19, [%rd2+72];
	ld.global.nc.f32 	%f20, [%rd2+76];
	ld.global.nc.f32 	%f21, [%rd2+80];
	ld.global.nc.f32 	%f22, [%rd2+84];
	ld.global.nc.f32 	%f23, [%rd2+88];
	ld.global.nc.f32 	%f24, [%rd2+92];
	ld.global.nc.f32 	%f25, [%rd2+96];
	ld.global.nc.f32 	%f26, [%rd2+100];
	ld.global.nc.f32 	%f27, [%rd2+104];
	ld.global.nc.f32 	%f28, [%rd2+108];
	ld.global.nc.f32 	%f29, [%rd2+112];
	ld.global.nc.f32 	%f30, [%rd2+116];
	ld.global.nc.f32 	%f31, [%rd2+120];
	ld.global.nc.f32 	%f32, [%rd2+124];
	ld.global.nc.f32 	%f33, [%rd2+128];
	ld.global.nc.f32 	%f34, [%rd2+132];
	ld.global.nc.f32 	%f35, [%rd2+136];
	ld.global.nc.f32 	%f36, [%rd2+140];
	ld.global.nc.f32 	%f37, [%rd2+144];
	ld.global.nc.f32 	%f38, [%rd2+148];
	ld.global.nc.f32 	%f39, [%rd2+152];
	ld.global.nc.f32 	%f40, [%rd2+156];
	ld.global.nc.f32 	%f41, [%rd2+160];
	ld.global.nc.f32 	%f42, [%rd2+164];
	ld.global.nc.f32 	%f43, [%rd2+168];
	ld.global.nc.f32 	%f44, [%rd2+172];
	ld.global.nc.f32 	%f45, [%rd2+176];
	ld.global.nc.f32 	%f46, [%rd2+180];
	ld.global.nc.f32 	%f47, [%rd2+184];
	ld.global.nc.f32 	%f48, [%rd2+188];
	ld.global.nc.f32 	%f49, [%rd2+192];
	ld.global.nc.f32 	%f50, [%rd2+196];
	ld.global.nc.f32 	%f51, [%rd2+200];
	ld.global.nc.f32 	%f52, [%rd2+204];
	ld.global.nc.f32 	%f53, [%rd2+208];
	ld.global.nc.f32 	%f54, [%rd2+212];
	ld.global.nc.f32 	%f55, [%rd2+216];
	ld.global.nc.f32 	%f56, [%rd2+220];
	ld.global.nc.f32 	%f57, [%rd2+224];
	ld.global.nc.f32 	%f58, [%rd2+228];
	ld.global.nc.f32 	%f59, [%rd2+232];
	ld.global.nc.f32 	%f60, [%rd2+236];
	ld.global.nc.f32 	%f61, [%rd2+240];
	ld.global.nc.f32 	%f62, [%rd2+244];
	ld.global.nc.f32 	%f63, [%rd2+248];
	ld.global.nc.f32 	%f64, [%rd2+252];
	ld.global.nc.f32 	%f65, [%rd2+256];
	ld.global.nc.f32 	%f66, [%rd2+260];
	ld.global.nc.f32 	%f67, [%rd2+264];
	ld.global.nc.f32 	%f68, [%rd2+268];
	ld.global.nc.f32 	%f69, [%rd2+272];
	ld.global.nc.f32 	%f70, [%rd2+276];
	ld.global.nc.f32 	%f71, [%rd2+280];
	ld.global.nc.f32 	%f72, [%rd2+284];
	ld.global.nc.f32 	%f73, [%rd2+288];
	ld.global.nc.f32 	%f74, [%rd2+292];
	ld.global.nc.f32 	%f75, [%rd2+296];
	ld.global.nc.f32 	%f76, [%rd2+300];
	ld.global.nc.f32 	%f77, [%rd2+304];
	ld.global.nc.f32 	%f78, [%rd2+308];
	ld.global.nc.f32 	%f79, [%rd2+312];
	ld.global.nc.f32 	%f80, [%rd2+316];
	ld.global.nc.f32 	%f81, [%rd2+320];
	ld.global.nc.f32 	%f82, [%rd2+324];
	ld.global.nc.f32 	%f83, [%rd2+328];
	ld.global.nc.f32 	%f84, [%rd2+332];
	ld.global.nc.f32 	%f85, [%rd2+336];
	ld.global.nc.f32 	%f86, [%rd2+340];
	ld.global.nc.f32 	%f87, [%rd2+344];
	ld.global.nc.f32 	%f88, [%rd2+348];
	ld.global.nc.f32 	%f89, [%rd2+352];
	ld.global.nc.f32 	%f90, [%rd2+356];
	ld.global.nc.f32 	%f91, [%rd2+360];
	ld.global.nc.f32 	%f92, [%rd2+364];
	ld.global.nc.f32 	%f93, [%rd2+368];
	ld.global.nc.f32 	%f94, [%rd2+372];
	ld.global.nc.f32 	%f95, [%rd2+376];
	ld.global.nc.f32 	%f96, [%rd2+380];
	ld.global.nc.f32 	%f97, [%rd2+384];
	ld.global.nc.f32 	%f98, [%rd2+388];
	ld.global.nc.f32 	%f99, [%rd2+392];
	ld.global.nc.f32 	%f100, [%rd2+396];
	ld.global.nc.f32 	%f101, [%rd2+400];
	ld.global.nc.f32 	%f102, [%rd2+404];
	ld.global.nc.f32 	%f103, [%rd2+408];
	ld.global.nc.f32 	%f104, [%rd2+412];
	ld.global.nc.f32 	%f105, [%rd2+416];
	ld.global.nc.f32 	%f106, [%rd2+420];
	ld.global.nc.f32 	%f107, [%rd2+424];
	ld.global.nc.f32 	%f108, [%rd2+428];
	ld.global.nc.f32 	%f109, [%rd2+432];
	ld.global.nc.f32 	%f110, [%rd2+436];
	ld.global.nc.f32 	%f111, [%rd2+440];
	ld.global.nc.f32 	%f112, [%rd2+444];
	ld.global.nc.f32 	%f113, [%rd2+448];
	ld.global.nc.f32 	%f114, [%rd2+452];
	ld.global.nc.f32 	%f115, [%rd2+456];
	ld.global.nc.f32 	%f116, [%rd2+460];
	ld.global.nc.f32 	%f117, [%rd2+464];
	ld.global.nc.f32 	%f118, [%rd2+468];
	ld.global.nc.f32 	%f119, [%rd2+472];
	ld.global.nc.f32 	%f120, [%rd2+476];
	ld.global.nc.f32 	%f121, [%rd2+480];
	ld.global.nc.f32 	%f122, [%rd2+484];
	ld.global.nc.f32 	%f123, [%rd2+488];
	ld.global.nc.f32 	%f124, [%rd2+492];
	ld.global.nc.f32 	%f125, [%rd2+496];
	ld.global.nc.f32 	%f126, [%rd2+500];
	ld.global.nc.f32 	%f127, [%rd2+504];
	ld.global.nc.f32 	%f128, [%rd2+508];
	neg.s32 	%r28, %r1;
	mov.f32 	%f1422, 0fF149F2CA;
	mov.f32 	%f1423, 0f00000000;
	mov.b32 	%r27, 0;
$L__BB0_3:
	ld.param.f32 	%f1292, [_Z21attention_minimal_mlpPKfS0_S0_S0_S0_Pfif_param_7];
	ld.param.u64 	%rd32, [_Z21attention_minimal_mlpPKfS0_S0_S0_S0_Pfif_param_2];
	ld.param.u64 	%rd31, [_Z21attention_minimal_mlpPKfS0_S0_S0_S0_Pfif_param_1];
	cvta.to.global.u64 	%rd21, %rd31;
	mul.wide.u32 	%rd22, %r27, 4;
	add.s64 	%rd23, %rd21, %rd22;
	ld.global.nc.f32 	%f522, [%rd23];
	fma.rn.f32 	%f523, %f1, %f522, 0f00000000;
	ld.global.nc.f32 	%f524, [%rd23+4];
	fma.rn.f32 	%f525, %f2, %f524, %f523;
	ld.global.nc.f32 	%f526, [%rd23+8];
	fma.rn.f32 	%f527, %f3, %f526, %f525;
	ld.global.nc.f32 	%f528, [%rd23+12];
	fma.rn.f32 	%f529, %f4, %f528, %f527;
	ld.global.nc.f32 	%f530, [%rd23+16];
	fma.rn.f32 	%f531, %f5, %f530, %f529;
	ld.global.nc.f32 	%f532, [%rd23+20];
	fma.rn.f32 	%f533, %f6, %f532, %f531;
	ld.global.nc.f32 	%f534, [%rd23+24];
	fma.rn.f32 	%f535, %f7, %f534, %f533;
	ld.global.nc.f32 	%f536, [%rd23+28];
	fma.rn.f32 	%f537, %f8, %f536, %f535;
	ld.global.nc.f32 	%f538, [%rd23+32];
	fma.rn.f32 	%f539, %f9, %f538, %f537;
	ld.global.nc.f32 	%f540, [%rd23+36];
	fma.rn.f32 	%f541, %f10, %f540, %f539;
	ld.global.nc.f32 	%f542, [%rd23+40];
	fma.rn.f32 	%f543, %f11, %f542, %f541;
	ld.global.nc.f32 	%f544, [%rd23+44];
	fma.rn.f32 	%f545, %f12, %f544, %f543;
	ld.global.nc.f32 	%f546, [%rd23+48];
	fma.rn.f32 	%f547, %f13, %f546, %f545;
	ld.global.nc.f32 	%f548, [%rd23+52];
	fma.rn.f32 	%f549, %f14, %f548, %f547;
	ld.global.nc.f32 	%f550, [%rd23+56];
	fma.rn.f32 	%f551, %f15, %f550, %f549;
	ld.global.nc.f32 	%f552, [%rd23+60];
	fma.rn.f32 	%f553, %f16, %f552, %f551;
	ld.global.nc.f32 	%f554, [%rd23+64];
	fma.rn.f32 	%f555, %f17, %f554, %f553;
	ld.global.nc.f32 	%f556, [%rd23+68];
	fma.rn.f32 	%f557, %f18, %f556, %f555;
	ld.global.nc.f32 	%f558, [%rd23+72];
	fma.rn.f32 	%f559, %f19, %f558, %f557;
	ld.global.nc.f32 	%f560, [%rd23+76];
	fma.rn.f32 	%f561, %f20, %f560, %f559;
	ld.global.nc.f32 	%f562, [%rd23+80];
	fma.rn.f32 	%f563, %f21, %f562, %f561;
	ld.global.nc.f32 	%f564, [%rd23+84];
	fma.rn.f32 	%f565, %f22, %f564, %f563;
	ld.global.nc.f32 	%f566, [%rd23+88];
	fma.rn.f32 	%f567, %f23, %f566, %f565;
	ld.global.nc.f32 	%f568, [%rd23+92];
	fma.rn.f32 	%f569, %f24, %f568, %f567;
	ld.global.nc.f32 	%f570, [%rd23+96];
	fma.rn.f32 	%f571, %f25, %f570, %f569;
	ld.global.nc.f32 	%f572, [%rd23+100];
	fma.rn.f32 	%f573, %f26, %f572, %f571;
	ld.global.nc.f32 	%f574, [%rd23+104];
	fma.rn.f32 	%f575, %f27, %f574, %f573;
	ld.global.nc.f32 	%f576, [%rd23+108];
	fma.rn.f32 	%f577, %f28, %f576, %f575;
	ld.global.nc.f32 	%f578, [%rd23+112];
	fma.rn.f32 	%f579, %f29, %f578, %f577;
	ld.global.nc.f32 	%f580, [%rd23+116];
	fma.rn.f32 	%f581, %f30, %f580, %f579;
	ld.global.nc.f32 	%f582, [%rd23+120];
	fma.rn.f32 	%f583, %f31, %f582, %f581;
	ld.global.nc.f32 	%f584, [%rd23+124];
	fma.rn.f32 	%f585, %f32, %f584, %f583;
	ld.global.nc.f32 	%f586, [%rd23+128];
	fma.rn.f32 	%f587, %f33, %f586, %f585;
	ld.global.nc.f32 	%f588, [%rd23+132];
	fma.rn.f32 	%f589, %f34, %f588, %f587;
	ld.global.nc.f32 	%f590, [%rd23+136];
	fma.rn.f32 	%f591, %f35, %f590, %f589;
	ld.global.nc.f32 	%f592, [%rd23+140];
	fma.rn.f32 	%f593, %f36, %f592, %f591;
	ld.global.nc.f32 	%f594, [%rd23+144];
	fma.rn.f32 	%f595, %f37, %f594, %f593;
	ld.global.nc.f32 	%f596, [%rd23+148];
	fma.rn.f32 	%f597, %f38, %f596, %f595;
	ld.global.nc.f32 	%f598, [%rd23+152];
	fma.rn.f32 	%f599, %f39, %f598, %f597;
	ld.global.nc.f32 	%f600, [%rd23+156];
	fma.rn.f32 	%f601, %f40, %f600, %f599;
	ld.global.nc.f32 	%f602, [%rd23+160];
	fma.rn.f32 	%f603, %f41, %f602, %f601;
	ld.global.nc.f32 	%f604, [%rd23+164];
	fma.rn.f32 	%f605, %f42, %f604, %f603;
	ld.global.nc.f32 	%f606, [%rd23+168];
	fma.rn.f32 	%f607, %f43, %f606, %f605;
	ld.global.nc.f32 	%f608, [%rd23+172];
	fma.rn.f32 	%f609, %f44, %f608, %f607;
	ld.global.nc.f32 	%f610, [%rd23+176];
	fma.rn.f32 	%f611, %f45, %f610, %f609;
	ld.global.nc.f32 	%f612, [%rd23+180];
	fma.rn.f32 	%f613, %f46, %f612, %f611;
	ld.global.nc.f32 	%f614, [%rd23+184];
	fma.rn.f32 	%f615, %f47, %f614, %f613;
	ld.global.nc.f32 	%f616, [%rd23+188];
	fma.rn.f32 	%f617, %f48, %f616, %f615;
	ld.global.nc.f32 	%f618, [%rd23+192];
	fma.rn.f32 	%f619, %f49, %f618, %f617;
	ld.global.nc.f32 	%f620, [%rd23+196];
	fma.rn.f32 	%f621, %f50, %f620, %f619;
	ld.global.nc.f32 	%f622, [%rd23+200];
	fma.rn.f32 	%f623, %f51, %f622, %f621;
	ld.global.nc.f32 	%f624, [%rd23+204];
	fma.rn.f32 	%f625, %f52, %f624, %f623;
	ld.global.nc.f32 	%f626, [%rd23+208];
	fma.rn.f32 	%f627, %f53, %f626, %f625;
	ld.global.nc.f32 	%f628, [%rd23+212];
	fma.rn.f32 	%f629, %f54, %f628, %f627;
	ld.global.nc.f32 	%f630, [%rd23+216];
	fma.rn.f32 	%f631, %f55, %f630, %f629;
	ld.global.nc.f32 	%f632, [%rd23+220];
	fma.rn.f32 	%f633, %f56, %f632, %f631;
	ld.global.nc.f32 	%f634, [%rd23+224];
	fma.rn.f32 	%f635, %f57, %f634, %f633;
	ld.global.nc.f32 	%f636, [%rd23+228];
	fma.rn.f32 	%f637, %f58, %f636, %f635;
	ld.global.nc.f32 	%f638, [%rd23+232];
	fma.rn.f32 	%f639, %f59, %f638, %f637;
	ld.global.nc.f32 	%f640, [%rd23+236];
	fma.rn.f32 	%f641, %f60, %f640, %f639;
	ld.global.nc.f32 	%f642, [%rd23+240];
	fma.rn.f32 	%f643, %f61, %f642, %f641;
	ld.global.nc.f32 	%f644, [%rd23+244];
	fma.rn.f32 	%f645, %f62, %f644, %f643;
	ld.global.nc.f32 	%f646, [%rd23+248];
	fma.rn.f32 	%f647, %f63, %f646, %f645;
	ld.global.nc.f32 	%f648, [%rd23+252];
	fma.rn.f32 	%f649, %f64, %f648, %f647;
	ld.global.nc.f32 	%f650, [%rd23+256];
	fma.rn.f32 	%f651, %f65, %f650, %f649;
	ld.global.nc.f32 	%f652, [%rd23+260];
	fma.rn.f32 	%f653, %f66, %f652, %f651;
	ld.global.nc.f32 	%f654, [%rd23+264];
	fma.rn.f32 	%f655, %f67, %f654, %f653;
	ld.global.nc.f32 	%f656, [%rd23+268];
	fma.rn.f32 	%f657, %f68, %f656, %f655;
	ld.global.nc.f32 	%f658, [%rd23+272];
	fma.rn.f32 	%f659, %f69, %f658, %f657;
	ld.global.nc.f32 	%f660, [%rd23+276];
	fma.rn.f32 	%f661, %f70, %f660, %f659;
	ld.global.nc.f32 	%f662, [%rd23+280];
	fma.rn.f32 	%f663, %f71, %f662, %f661;
	ld.global.nc.f32 	%f664, [%rd23+284];
	fma.rn.f32 	%f665, %f72, %f664, %f663;
	ld.global.nc.f32 	%f666, [%rd23+288];
	fma.rn.f32 	%f667, %f73, %f666, %f665;
	ld.global.nc.f32 	%f668, [%rd23+292];
	fma.rn.f32 	%f669, %f74, %f668, %f667;
	ld.global.nc.f32 	%f670, [%rd23+296];
	fma.rn.f32 	%f671, %f75, %f670, %f669;
	ld.global.nc.f32 	%f672, [%rd23+300];
	fma.rn.f32 	%f673, %f76, %f672, %f671;
	ld.global.nc.f32 	%f674, [%rd23+304];
	fma.rn.f32 	%f675, %f77, %f674, %f673;
	ld.global.nc.f32 	%f676, [%rd23+308];
	fma.rn.f32 	%f677, %f78, %f676, %f675;
	ld.global.nc.f32 	%f678, [%rd23+312];
	fma.rn.f32 	%f679, %f79, %f678, %f677;
	ld.global.nc.f32 	%f680, [%rd23+316];
	fma.rn.f32 	%f681, %f80, %f680, %f679;
	ld.global.nc.f32 	%f682, [%rd23+320];
	fma.rn.f32 	%f683, %f81, %f682, %f681;
	ld.global.nc.f32 	%f684, [%rd23+324];
	fma.rn.f32 	%f685, %f82, %f684, %f683;
	ld.global.nc.f32 	%f686, [%rd23+328];
	fma.rn.f32 	%f687, %f83, %f686, %f685;
	ld.global.nc.f32 	%f688, [%rd23+332];
	fma.rn.f32 	%f689, %f84, %f688, %f687;
	ld.global.nc.f32 	%f690, [%rd23+336];
	fma.rn.f32 	%f691, %f85, %f690, %f689;
	ld.global.nc.f32 	%f692, [%rd23+340];
	fma.rn.f32 	%f693, %f86, %f692, %f691;
	ld.global.nc.f32 	%f694, [%rd23+344];
	fma.rn.f32 	%f695, %f87, %f694, %f693;
	ld.global.nc.f32 	%f696, [%rd23+348];
	fma.rn.f32 	%f697, %f88, %f696, %f695;
	ld.global.nc.f32 	%f698, [%rd23+352];
	fma.rn.f32 	%f699, %f89, %f698, %f697;
	ld.global.nc.f32 	%f700, [%rd23+356];
	fma.rn.f32 	%f701, %f90, %f700, %f699;
	ld.global.nc.f32 	%f702, [%rd23+360];
	fma.rn.f32 	%f703, %f91, %f702, %f701;
	ld.global.nc.f32 	%f704, [%rd23+364];
	fma.rn.f32 	%f705, %f92, %f704, %f703;
	ld.global.nc.f32 	%f706, [%rd23+368];
	fma.rn.f32 	%f707, %f93, %f706, %f705;
	ld.global.nc.f32 	%f708, [%rd23+372];
	fma.rn.f32 	%f709, %f94, %f708, %f707;
	ld.global.nc.f32 	%f710, [%rd23+376];
	fma.rn.f32 	%f711, %f95, %f710, %f709;
	ld.global.nc.f32 	%f712, [%rd23+380];
	fma.rn.f32 	%f713, %f96, %f712, %f711;
	ld.global.nc.f32 	%f714, [%rd23+384];
	fma.rn.f32 	%f715, %f97, %f714, %f713;
	ld.global.nc.f32 	%f716, [%rd23+388];
	fma.rn.f32 	%f717, %f98, %f716, %f715;
	ld.global.nc.f32 	%f718, [%rd23+392];
	fma.rn.f32 	%f719, %f99, %f718, %f717;
	ld.global.nc.f32 	%f720, [%rd23+396];
	fma.rn.f32 	%f721, %f100, %f720, %f719;
	ld.global.nc.f32 	%f722, [%rd23+400];
	fma.rn.f32 	%f723, %f101, %f722, %f721;
	ld.global.nc.f32 	%f724, [%rd23+404];
	fma.rn.f32 	%f725, %f102, %f724, %f723;
	ld.global.nc.f32 	%f726, [%rd23+408];
	fma.rn.f32 	%f727, %f103, %f726, %f725;
	ld.global.nc.f32 	%f728, [%rd23+412];
	fma.rn.f32 	%f729, %f104, %f728, %f727;
	ld.global.nc.f32 	%f730, [%rd23+416];
	fma.rn.f32 	%f731, %f105, %f730, %f729;
	ld.global.nc.f32 	%f732, [%rd23+420];
	fma.rn.f32 	%f733, %f106, %f732, %f731;
	ld.global.nc.f32 	%f734, [%rd23+424];
	fma.rn.f32 	%f735, %f107, %f734, %f733;
	ld.global.nc.f32 	%f736, [%rd23+428];
	fma.rn.f32 	%f737, %f108, %f736, %f735;
	ld.global.nc.f32 	%f738, [%rd23+432];
	fma.rn.f32 	%f739, %f109, %f738, %f737;
	ld.global.nc.f32 	%f740, [%rd23+436];
	fma.rn.f32 	%f741, %f110, %f740, %f739;
	ld.global.nc.f32 	%f742, [%rd23+440];
	fma.rn.f32 	%f743, %f111, %f742, %f741;
	ld.global.nc.f32 	%f744, [%rd23+444];
	fma.rn.f32 	%f745, %f112, %f744, %f743;
	ld.global.nc.f32 	%f746, [%rd23+448];
	fma.rn.f32 	%f747, %f113, %f746, %f745;
	ld.global.nc.f32 	%f748, [%rd23+452];
	fma.rn.f32 	%f749, %f114, %f748, %f747;
	ld.global.nc.f32 	%f750, [%rd23+456];
	fma.rn.f32 	%f751, %f115, %f750, %f749;
	ld.global.nc.f32 	%f752, [%rd23+460];
	fma.rn.f32 	%f753, %f116, %f752, %f751;
	ld.global.nc.f32 	%f754, [%rd23+464];
	fma.rn.f32 	%f755, %f117, %f754, %f753;
	ld.global.nc.f32 	%f756, [%rd23+468];
	fma.rn.f32 	%f757, %f118, %f756, %f755;
	ld.global.nc.f32 	%f758, [%rd23+472];
	fma.rn.f32 	%f759, %f119, %f758, %f757;
	ld.global.nc.f32 	%f760, [%rd23+476];
	fma.rn.f32 	%f761, %f120, %f760, %f759;
	ld.global.nc.f32 	%f762, [%rd23+480];
	fma.rn.f32 	%f763, %f121, %f762, %f761;
	ld.global.nc.f32 	%f764, [%rd23+484];
	fma.rn.f32 	%f765, %f122, %f764, %f763;
	ld.global.nc.f32 	%f766, [%rd23+488];
	fma.rn.f32 	%f767, %f123, %f766, %f765;
	ld.global.nc.f32 	%f768, [%rd23+492];
	fma.rn.f32 	%f769, %f124, %f768, %f767;
	ld.global.nc.f32 	%f770, [%rd23+496];
	fma.rn.f32 	%f771, %f125, %f770, %f769;
	ld.global.nc.f32 	%f772, [%rd23+500];
	fma.rn.f32 	%f773, %f126, %f772, %f771;
	ld.global.nc.f32 	%f774, [%rd23+504];
	fma.rn.f32 	%f775, %f127, %f774, %f773;
	ld.global.nc.f32 	%f776, [%rd23+508];
	fma.rn.f32 	%f777, %f128, %f776, %f775;
	mul.f32 	%f778, %f1292, %f777;
	max.f32 	%f259, %f1422, %f778;
	sub.f32 	%f779, %f1422, %f259;
	fma.rn.f32 	%f780, %f779, 0f3BBB989D, 0f3F000000;
	cvt.sat.f32.f32 	%f781, %f780;
	mov.f32 	%f782, 0f4B400001;
	mov.f32 	%f783, 0f437C0000;
	fma.rm.f32 	%f784, %f781, %f783, %f782;
	add.f32 	%f785, %f784, 0fCB40007F;
	neg.f32 	%f786, %f785;
	fma.rn.f32 	%f787, %f779, 0f3FB8AA3B, %f786;
	fma.rn.f32 	%f788, %f779, 0f32A57060, %f787;
	mov.b32 	%r18, %f784;
	shl.b32 	%r19, %r18, 23;
	mov.b32 	%f789, %r19;
	ex2.approx.ftz.f32 	%f790, %f788;
	mul.f32 	%f791, %f790, %f789;
	sub.f32 	%f792, %f778, %f259;
	fma.rn.f32 	%f793, %f792, 0f3BBB989D, 0f3F000000;
	cvt.sat.f32.f32 	%f794, %f793;
	fma.rm.f32 	%f795, %f794, %f783, %f782;
	add.f32 	%f796, %f795, 0fCB40007F;
	neg.f32 	%f797, %f796;
	fma.rn.f32 	%f798, %f792, 0f3FB8AA3B, %f797;
	fma.rn.f32 	%f799, %f792, 0f32A57060, %f798;
	mov.b32 	%r20, %f795;
	shl.b32 	%r21, %r20, 23;
	mov.b32 	%f800, %r21;
	ex2.approx.ftz.f32 	%f801, %f799;
	mul.f32 	%f802, %f801, %f800;
	fma.rn.f32 	%f1551, %f1551, %f791, %f802;
	cvta.to.global.u64 	%rd24, %rd32;
	add.s64 	%rd25, %rd24, %rd22;
	ld.global.nc.f32 	%f803, [%rd25];
	mul.f32 	%f804, %f802, %f803;
	fma.rn.f32 	%f1550, %f791, %f1550, %f804;
	ld.global.nc.f32 	%f805, [%rd25+4];
	mul.f32 	%f806, %f802, %f805;
	fma.rn.f32 	%f1549, %f791, %f1549, %f806;
	ld.global.nc.f32 	%f807, [%rd25+8];
	mul.f32 	%f808, %f802, %f807;
	fma.rn.f32 	%f1548, %f791, %f1548, %f808;
	ld.global.nc.f32 	%f809, [%rd25+12];
	mul.f32 	%f810, %f802, %f809;
	fma.rn.f32 	%f1547, %f791, %f1547, %f810;
	st.local.v4.f32 	[%rd38], {%f1550, %f1549, %f1548, %f1547};
	ld.global.nc.f32 	%f811, [%rd25+16];
	mul.f32 	%f812, %f802, %f811;
	fma.rn.f32 	%f1546, %f791, %f1546, %f812;
	ld.global.nc.f32 	%f813, [%rd25+20];
	mul.f32 	%f814, %f802, %f813;
	fma.rn.f32 	%f1545, %f791, %f1545, %f814;
	ld.global.nc.f32 	%f815, [%rd25+24];
	mul.f32 	%f816, %f802, %f815;
	fma.rn.f32 	%f1544, %f791, %f1544, %f816;
	ld.global.nc.f32 	%f817, [%rd25+28];
	mul.f32 	%f818, %f802, %f817;
	fma.rn.f32 	%f1543, %f791, %f1543, %f818;
	st.local.v4.f32 	[%rd38+16], {%f1546, %f1545, %f1544, %f1543};
	ld.global.nc.f32 	%f819, [%rd25+32];
	mul.f32 	%f820, %f802, %f819;
	fma.rn.f32 	%f1542, %f791, %f1542, %f820;
	ld.global.nc.f32 	%f821, [%rd25+36];
	mul.f32 	%f822, %f802, %f821;
	fma.rn.f32 	%f1541, %f791, %f1541, %f822;
	ld.global.nc.f32 	%f823, [%rd25+40];
	mul.f32 	%f824, %f802, %f823;
	fma.rn.f32 	%f1540, %f791, %f1540, %f824;
	ld.global.nc.f32 	%f825, [%rd25+44];
	mul.f32 	%f826, %f802, %f825;
	fma.rn.f32 	%f1539, %f791, %f1539, %f826;
	st.local.v4.f32 	[%rd38+32], {%f1542, %f1541, %f1540, %f1539};
	ld.global.nc.f32 	%f827, [%rd25+48];
	mul.f32 	%f828, %f802, %f827;
	fma.rn.f32 	%f1538, %f791, %f1538, %f828;
	ld.global.nc.f32 	%f829, [%rd25+52];
	mul.f32 	%f830, %f802, %f829;
	fma.rn.f32 	%f1537, %f791, %f1537, %f830;
	ld.global.nc.f32 	%f831, [%rd25+56];
	mul.f32 	%f832, %f802, %f831;
	fma.rn.f32 	%f1536, %f791, %f1536, %f832;
	ld.global.nc.f32 	%f833, [%rd25+60];
	mul.f32 	%f834, %f802, %f833;
	fma.rn.f32 	%f1535, %f791, %f1535, %f834;
	st.local.v4.f32 	[%rd38+48], {%f1538, %f1537, %f1536, %f1535};
	ld.global.nc.f32 	%f835, [%rd25+64];
	mul.f32 	%f836, %f802, %f835;
	fma.rn.f32 	%f1534, %f791, %f1534, %f836;
	ld.global.nc.f32 	%f837, [%rd25+68];
	mul.f32 	%f838, %f802, %f837;
	fma.rn.f32 	%f1533, %f791, %f1533, %f838;
	ld.global.nc.f32 	%f839, [%rd25+72];
	mul.f32 	%f840, %f802, %f839;
	fma.rn.f32 	%f1532, %f791, %f1532, %f840;
	ld.global.nc.f32 	%f841, [%rd25+76];
	mul.f32 	%f842, %f802, %f841;
	fma.rn.f32 	%f1531, %f791, %f1531, %f842;
	st.local.v4.f32 	[%rd38+64], {%f1534, %f1533, %f1532, %f1531};
	ld.global.nc.f32 	%f843, [%rd25+80];
	mul.f32 	%f844, %f802, %f843;
	fma.rn.f32 	%f1530, %f791, %f1530, %f844;
	ld.global.nc.f32 	%f845, [%rd25+84];
	mul.f32 	%f846, %f802, %f845;
	fma.rn.f32 	%f1529, %f791, %f1529, %f846;
	ld.global.nc.f32 	%f847, [%rd25+88];
	mul.f32 	%f848, %f802, %f847;
	fma.rn.f32 	%f1528, %f791, %f1528, %f848;
	ld.global.nc.f32 	%f849, [%rd25+92];
	mul.f32 	%f850, %f802, %f849;
	fma.rn.f32 	%f1527, %f791, %f1527, %f850;
	st.local.v4.f32 	[%rd38+80], {%f1530, %f1529, %f1528, %f1527};
	ld.global.nc.f32 	%f851, [%rd25+96];
	mul.f32 	%f852, %f802, %f851;
	fma.rn.f32 	%f1526, %f791, %f1526, %f852;
	ld.global.nc.f32 	%f853, [%rd25+100];
	mul.f32 	%f854, %f802, %f853;
	fma.rn.f32 	%f1525, %f791, %f1525, %f854;
	ld.global.nc.f32 	%f855, [%rd25+104];
	mul.f32 	%f856, %f802, %f855;
	fma.rn.f32 	%f1524, %f791, %f1524, %f856;
	ld.global.nc.f32 	%f857, [%rd25+108];
	mul.f32 	%f858, %f802, %f857;
	fma.rn.f32 	%f1523, %f791, %f1523, %f858;
	st.local.v4.f32 	[%rd38+96], {%f1526, %f1525, %f1524, %f1523};
	ld.global.nc.f32 	%f859, [%rd25+112];
	mul.f32 	%f860, %f802, %f859;
	fma.rn.f32 	%f1522, %f791, %f1522, %f860;
	ld.global.nc.f32 	%f861, [%rd25+116];
	mul.f32 	%f862, %f802, %f861;
	fma.rn.f32 	%f1521, %f791, %f1521, %f862;
	ld.global.nc.f32 	%f863, [%rd25+120];
	mul.f32 	%f864, %f802, %f863;
	fma.rn.f32 	%f1520, %f791, %f1520, %f864;
	ld.global.nc.f32 	%f865, [%rd25+124];
	mul.f32 	%f866, %f802, %f865;
	fma.rn.f32 	%f1519, %f791, %f1519, %f866;
	st.local.v4.f32 	[%rd38+112], {%f1522, %f1521, %f1520, %f1519};
	ld.global.nc.f32 	%f867, [%rd25+128];
	mul.f32 	%f868, %f802, %f867;
	fma.rn.f32 	%f1518, %f791, %f1518, %f868;
	ld.global.nc.f32 	%f869, [%rd25+132];
	mul.f32 	%f870, %f802, %f869;
	fma.rn.f32 	%f1517, %f791, %f1517, %f870;
	ld.global.nc.f32 	%f871, [%rd25+136];
	mul.f32 	%f872, %f802, %f871;
	fma.rn.f32 	%f1516, %f791, %f1516, %f872;
	ld.global.nc.f32 	%f873, [%rd25+140];
	mul.f32 	%f874, %f802, %f873;
	fma.rn.f32 	%f1515, %f791, %f1515, %f874;
	st.local.v4.f32 	[%rd38+128], {%f1518, %f1517, %f1516, %f1515};
	ld.global.nc.f32 	%f875, [%rd25+144];
	mul.f32 	%f876, %f802, %f875;
	fma.rn.f32 	%f1514, %f791, %f1514, %f876;
	ld.global.nc.f32 	%f877, [%rd25+148];
	mul.f32 	%f878, %f802, %f877;
	fma.rn.f32 	%f1513, %f791, %f1513, %f878;
	ld.global.nc.f32 	%f879, [%rd25+152];
	mul.f32 	%f880, %f802, %f879;
	fma.rn.f32 	%f1512, %f791, %f1512, %f880;
	ld.global.nc.f32 	%f881, [%rd25+156];
	mul.f32 	%f882, %f802, %f881;
	fma.rn.f32 	%f1511, %f791, %f1511, %f882;
	st.local.v4.f32 	[%rd38+144], {%f1514, %f1513, %f1512, %f1511};
	ld.global.nc.f32 	%f883, [%rd25+160];
	mul.f32 	%f884, %f802, %f883;
	fma.rn.f32 	%f1510, %f791, %f1510, %f884;
	ld.global.nc.f32 	%f885, [%rd25+164];
	mul.f32 	%f886, %f802, %f885;
	fma.rn.f32 	%f1509, %f791, %f1509, %f886;
	ld.global.nc.f32 	%f887, [%rd25+168];
	mul.f32 	%f888, %f802, %f887;
	fma.rn.f32 	%f1508, %f791, %f1508, %f888;
	ld.global.nc.f32 	%f889, [%rd25+172];
	mul.f32 	%f890, %f802, %f889;
	fma.rn.f32 	%f1507, %f791, %f1507, %f890;
	st.local.v4.f32 	[%rd38+160], {%f1510, %f1509, %f1508, %f1507};
	ld.global.nc.f32 	%f891, [%rd25+176];
	mul.f32 	%f892, %f802, %f891;
	fma.rn.f32 	%f1506, %f791, %f1506, %f892;
	ld.global.nc.f32 	%f893, [%rd25+180];
	mul.f32 	%f894, %f802, %f893;
	fma.rn.f32 	%f1505, %f791, %f1505, %f894;
	ld.global.nc.f32 	%f895, [%rd25+184];
	mul.f32 	%f896, %f802, %f895;
	fma.rn.f32 	%f1504, %f791, %f1504, %f896;
	ld.global.nc.f32 	%f897, [%rd25+188];
	mul.f32 	%f898, %f802, %f897;
	fma.rn.f32 	%f1503, %f791, %f1503, %f898;
	st.local.v4.f32 	[%rd38+176], {%f1506, %f1505, %f1504, %f1503};
	ld.global.nc.f32 	%f899, [%rd25+192];
	mul.f32 	%f900, %f802, %f899;
	fma.rn.f32 	%f1502, %f791, %f1502, %f900;
	ld.global.nc.f32 	%f901, [%rd25+196];
	mul.f32 	%f902, %f802, %f901;
	fma.rn.f32 	%f1501, %f791, %f1501, %f902;
	ld.global.nc.f32 	%f903, [%rd25+200];
	mul.f32 	%f904, %f802, %f903;
	fma.rn.f32 	%f1500, %f791, %f1500, %f904;
	ld.global.nc.f32 	%f905, [%rd25+204];
	mul.f32 	%f906, %f802, %f905;
	fma.rn.f32 	%f1499, %f791, %f1499, %f906;
	st.local.v4.f32 	[%rd38+192], {%f1502, %f1501, %f1500, %f1499};
	ld.global.nc.f32 	%f907, [%rd25+208];
	mul.f32 	%f908, %f802, %f907;
	fma.rn.f32 	%f1498, %f791, %f1498, %f908;
	ld.global.nc.f32 	%f909, [%rd25+212];
	mul.f32 	%f910, %f802, %f909;
	fma.rn.f32 	%f1497, %f791, %f1497, %f910;
	ld.global.nc.f32 	%f911, [%rd25+216];
	mul.f32 	%f912, %f802, %f911;
	fma.rn.f32 	%f1496, %f791, %f1496, %f912;
	ld.global.nc.f32 	%f913, [%rd25+220];
	mul.f32 	%f914, %f802, %f913;
	fma.rn.f32 	%f1495, %f791, %f1495, %f914;
	st.local.v4.f32 	[%rd38+208], {%f1498, %f1497, %f1496, %f1495};
	ld.global.nc.f32 	%f915, [%rd25+224];
	mul.f32 	%f916, %f802, %f915;
	fma.rn.f32 	%f1494, %f791, %f1494, %f916;
	ld.global.nc.f32 	%f917, [%rd25+228];
	mul.f32 	%f918, %f802, %f917;
	fma.rn.f32 	%f1493, %f791, %f1493, %f918;
	ld.global.nc.f32 	%f919, [%rd25+232];
	mul.f32 	%f920, %f802, %f919;
	fma.rn.f32 	%f1492, %f791, %f1492, %f920;
	ld.global.nc.f32 	%f921, [%rd25+236];
	mul.f32 	%f922, %f802, %f921;
	fma.rn.f32 	%f1491, %f791, %f1491, %f922;
	st.local.v4.f32 	[%rd38+224], {%f1494, %f1493, %f1492, %f1491};
	ld.global.nc.f32 	%f923, [%rd25+240];
	mul.f32 	%f924, %f802, %f923;
	fma.rn.f32 	%f1490, %f791, %f1490, %f924;
	ld.global.nc.f32 	%f925, [%rd25+244];
	mul.f32 	%f926, %f802, %f925;
	fma.rn.f32 	%f1489, %f791, %f1489, %f926;
	ld.global.nc.f32 	%f927, [%rd25+248];
	mul.f32 	%f928, %f802, %f927;
	fma.rn.f32 	%f1488, %f791, %f1488, %f928;
	ld.global.nc.f32 	%f929, [%rd25+252];
	mul.f32 	%f930, %f802, %f929;
	fma.rn.f32 	%f1487, %f791, %f1487, %f930;
	st.local.v4.f32 	[%rd38+240], {%f1490, %f1489, %f1488, %f1487};
	ld.global.nc.f32 	%f931, [%rd25+256];
	mul.f32 	%f932, %f802, %f931;
	fma.rn.f32 	%f1486, %f791, %f1486, %f932;
	ld.global.nc.f32 	%f933, [%rd25+260];
	mul.f32 	%f934, %f802, %f933;
	fma.rn.f32 	%f1485, %f791, %f1485, %f934;
	ld.global.nc.f32 	%f935, [%rd25+264];
	mul.f32 	%f936, %f802, %f935;
	fma.rn.f32 	%f1484, %f791, %f1484, %f936;
	ld.global.nc.f32 	%f937, [%rd25+268];
	mul.f32 	%f938, %f802, %f937;
	fma.rn.f32 	%f1483, %f791, %f1483, %f938;
	st.local.v4.f32 	[%rd38+256], {%f1486, %f1485, %f1484, %f1483};
	ld.global.nc.f32 	%f939, [%rd25+272];
	mul.f32 	%f940, %f802, %f939;
	fma.rn.f32 	%f1482, %f791, %f1482, %f940;
	ld.global.nc.f32 	%f941, [%rd25+276];
	mul.f32 	%f942, %f802, %f941;
	fma.rn.f32 	%f1481, %f791, %f1481, %f942;
	ld.global.nc.f32 	%f943, [%rd25+280];
	mul.f32 	%f944, %f802, %f943;
	fma.rn.f32 	%f1480, %f791, %f1480, %f944;
	ld.global.nc.f32 	%f945, [%rd25+284];
	mul.f32 	%f946, %f802, %f945;
	fma.rn.f32 	%f1479, %f791, %f1479, %f946;
	st.local.v4.f32 	[%rd38+272], {%f1482, %f1481, %f1480, %f1479};
	ld.global.nc.f32 	%f947, [%rd25+288];
	mul.f32 	%f948, %f802, %f947;
	fma.rn.f32 	%f1478, %f791, %f1478, %f948;
	ld.global.nc.f32 	%f949, [%rd25+292];
	mul.f32 	%f950, %f802, %f949;
	fma.rn.f32 	%f1477, %f791, %f1477, %f950;
	ld.global.nc.f32 	%f951, [%rd25+296];
	mul.f32 	%f952, %f802, %f951;
	fma.rn.f32 	%f1476, %f791, %f1476, %f952;
	ld.global.nc.f32 	%f953, [%rd25+300];
	mul.f32 	%f954, %f802, %f953;
	fma.rn.f32 	%f1475, %f791, %f1475, %f954;
	st.local.v4.f32 	[%rd38+288], {%f1478, %f1477, %f1476, %f1475};
	ld.global.nc.f32 	%f955, [%rd25+304];
	mul.f32 	%f956, %f802, %f955;
	fma.rn.f32 	%f1474, %f791, %f1474, %f956;
	ld.global.nc.f32 	%f957, [%rd25+308];
	mul.f32 	%f958, %f802, %f957;
	fma.rn.f32 	%f1473, %f791, %f1473, %f958;
	ld.global.nc.f32 	%f959, [%rd25+312];
	mul.f32 	%f960, %f802, %f959;
	fma.rn.f32 	%f1472, %f791, %f1472, %f960;
	ld.global.nc.f32 	%f961, [%rd25+316];
	mul.f32 	%f962, %f802, %f961;
	fma.rn.f32 	%f1471, %f791, %f1471, %f962;
	st.local.v4.f32 	[%rd38+304], {%f1474, %f1473, %f1472, %f1471};
	ld.global.nc.f32 	%f963, [%rd25+320];
	mul.f32 	%f964, %f802, %f963;
	fma.rn.f32 	%f1470, %f791, %f1470, %f964;
	ld.global.nc.f32 	%f965, [%rd25+324];
	mul.f32 	%f966, %f802, %f965;
	fma.rn.f32 	%f1469, %f791, %f1469, %f966;
	ld.global.nc.f32 	%f967, [%rd25+328];
	mul.f32 	%f968, %f802, %f967;
	fma.rn.f32 	%f1468, %f791, %f1468, %f968;
	ld.global.nc.f32 	%f969, [%rd25+332];
	mul.f32 	%f970, %f802, %f969;
	fma.rn.f32 	%f1467, %f791, %f1467, %f970;
	st.local.v4.f32 	[%rd38+320], {%f1470, %f1469, %f1468, %f1467};
	ld.global.nc.f32 	%f971, [%rd25+336];
	mul.f32 	%f972, %f802, %f971;
	fma.rn.f32 	%f1466, %f791, %f1466, %f972;
	ld.global.nc.f32 	%f973, [%rd25+340];
	mul.f32 	%f974, %f802, %f973;
	fma.rn.f32 	%f1465, %f791, %f1465, %f974;
	ld.global.nc.f32 	%f975, [%rd25+344];
	mul.f32 	%f976, %f802, %f975;
	fma.rn.f32 	%f1464, %f791, %f1464, %f976;
	ld.global.nc.f32 	%f977, [%rd25+348];
	mul.f32 	%f978, %f802, %f977;
	fma.rn.f32 	%f1463, %f791, %f1463, %f978;
	st.local.v4.f32 	[%rd38+336], {%f1466, %f1465, %f1464, %f1463};
	ld.global.nc.f32 	%f979, [%rd25+352];
	mul.f32 	%f980, %f802, %f979;
	fma.rn.f32 	%f1462, %f791, %f1462, %f980;
	ld.global.nc.f32 	%f981, [%rd25+356];
	mul.f32 	%f982, %f802, %f981;
	fma.rn.f32 	%f1461, %f791, %f1461, %f982;
	ld.global.nc.f32 	%f983, [%rd25+360];
	mul.f32 	%f984, %f802, %f983;
	fma.rn.f32 	%f1460, %f791, %f1460, %f984;
	ld.global.nc.f32 	%f985, [%rd25+364];
	mul.f32 	%f986, %f802, %f985;
	fma.rn.f32 	%f1459, %f791, %f1459, %f986;
	st.local.v4.f32 	[%rd38+352], {%f1462, %f1461, %f1460, %f1459};
	ld.global.nc.f32 	%f987, [%rd25+368];
	mul.f32 	%f988, %f802, %f987;
	fma.rn.f32 	%f1458, %f791, %f1458, %f988;
	ld.global.nc.f32 	%f989, [%rd25+372];
	mul.f32 	%f990, %f802, %f989;
	fma.rn.f32 	%f1457, %f791, %f1457, %f990;
	ld.global.nc.f32 	%f991, [%rd25+376];
	mul.f32 	%f992, %f802, %f991;
	fma.rn.f32 	%f1456, %f791, %f1456, %f992;
	ld.global.nc.f32 	%f993, [%rd25+380];
	mul.f32 	%f994, %f802, %f993;
	fma.rn.f32 	%f1455, %f791, %f1455, %f994;
	st.local.v4.f32 	[%rd38+368], {%f1458, %f1457, %f1456, %f1455};
	ld.global.nc.f32 	%f995, [%rd25+384];
	mul.f32 	%f996, %f802, %f995;
	fma.rn.f32 	%f1454, %f791, %f1454, %f996;
	ld.global.nc.f32 	%f997, [%rd25+388];
	mul.f32 	%f998, %f802, %f997;
	fma.rn.f32 	%f1453, %f791, %f1453, %f998;
	ld.global.nc.f32 	%f999, [%rd25+392];
	mul.f32 	%f1000, %f802, %f999;
	fma.rn.f32 	%f1452, %f791, %f1452, %f1000;
	ld.global.nc.f32 	%f1001, [%rd25+396];
	mul.f32 	%f1002, %f802, %f1001;
	fma.rn.f32 	%f1451, %f791, %f1451, %f1002;
	st.local.v4.f32 	[%rd38+384], {%f1454, %f1453, %f1452, %f1451};
	ld.global.nc.f32 	%f1003, [%rd25+400];
	mul.f32 	%f1004, %f802, %f1003;
	fma.rn.f32 	%f1450, %f791, %f1450, %f1004;
	ld.global.nc.f32 	%f1005, [%rd25+404];
	mul.f32 	%f1006, %f802, %f1005;
	fma.rn.f32 	%f1449, %f791, %f1449, %f1006;
	ld.global.nc.f32 	%f1007, [%rd25+408];
	mul.f32 	%f1008, %f802, %f1007;
	fma.rn.f32 	%f1448, %f791, %f1448, %f1008;
	ld.global.nc.f32 	%f1009, [%rd25+412];
	mul.f32 	%f1010, %f802, %f1009;
	fma.rn.f32 	%f1447, %f791, %f1447, %f1010;
	st.local.v4.f32 	[%rd38+400], {%f1450, %f1449, %f1448, %f1447};
	ld.global.nc.f32 	%f1011, [%rd25+416];
	mul.f32 	%f1012, %f802, %f1011;
	fma.rn.f32 	%f1446, %f791, %f1446, %f1012;
	ld.global.nc.f32 	%f1013, [%rd25+420];
	mul.f32 	%f1014, %f802, %f1013;
	fma.rn.f32 	%f1445, %f791, %f1445, %f1014;
	ld.global.nc.f32 	%f1015, [%rd25+424];
	mul.f32 	%f1016, %f802, %f1015;
	fma.rn.f32 	%f1444, %f791, %f1444, %f1016;
	ld.global.nc.f32 	%f1017, [%rd25+428];
	mul.f32 	%f1018, %f802, %f1017;
	fma.rn.f32 	%f1443, %f791, %f1443, %f1018;
	st.local.v4.f32 	[%rd38+416], {%f1446, %f1445, %f1444, %f1443};
	ld.global.nc.f32 	%f1019, [%rd25+432];
	mul.f32 	%f1020, %f802, %f1019;
	fma.rn.f32 	%f1442, %f791, %f1442, %f1020;
	ld.global.nc.f32 	%f1021, [%rd25+436];
	mul.f32 	%f1022, %f802, %f1021;
	fma.rn.f32 	%f1441, %f791, %f1441, %f1022;
	ld.global.nc.f32 	%f1023, [%rd25+440];
	mul.f32 	%f1024, %f802, %f1023;
	fma.rn.f32 	%f1440, %f791, %f1440, %f1024;
	ld.global.nc.f32 	%f1025, [%rd25+444];
	mul.f32 	%f1026, %f802, %f1025;
	fma.rn.f32 	%f1439, %f791, %f1439, %f1026;
	st.local.v4.f32 	[%rd38+432], {%f1442, %f1441, %f1440, %f1439};
	ld.global.nc.f32 	%f1027, [%rd25+448];
	mul.f32 	%f1028, %f802, %f1027;
	fma.rn.f32 	%f1438, %f791, %f1438, %f1028;
	ld.global.nc.f32 	%f1029, [%rd25+452];
	mul.f32 	%f1030, %f802, %f1029;
	fma.rn.f32 	%f1437, %f791, %f1437, %f1030;
	ld.global.nc.f32 	%f1031, [%rd25+456];
	mul.f32 	%f1032, %f802, %f1031;
	fma.rn.f32 	%f1436, %f791, %f1436, %f1032;
	ld.global.nc.f32 	%f1033, [%rd25+460];
	mul.f32 	%f1034, %f802, %f1033;
	fma.rn.f32 	%f1435, %f791, %f1435, %f1034;
	st.local.v4.f32 	[%rd38+448], {%f1438, %f1437, %f1436, %f1435};
	ld.global.nc.f32 	%f1035, [%rd25+464];
	mul.f32 	%f1036, %f802, %f1035;
	fma.rn.f32 	%f1434, %f791, %f1434, %f1036;
	ld.global.nc.f32 	%f1037, [%rd25+468];
	mul.f32 	%f1038, %f802, %f1037;
	fma.rn.f32 	%f1433, %f791, %f1433, %f1038;
	ld.global.nc.f32 	%f1039, [%rd25+472];
	mul.f32 	%f1040, %f802, %f1039;
	fma.rn.f32 	%f1432, %f791, %f1432, %f1040;
	ld.global.nc.f32 	%f1041, [%rd25+476];
	mul.f32 	%f1042, %f802, %f1041;
	fma.rn.f32 	%f1431, %f791, %f1431, %f1042;
	st.local.v4.f32 	[%rd38+464], {%f1434, %f1433, %f1432, %f1431};
	ld.global.nc.f32 	%f1043, [%rd25+480];
	mul.f32 	%f1044, %f802, %f1043;
	fma.rn.f32 	%f1430, %f791, %f1430, %f1044;
	ld.global.nc.f32 	%f1045, [%rd25+484];
	mul.f32 	%f1046, %f802, %f1045;
	fma.rn.f32 	%f1429, %f791, %f1429, %f1046;
	ld.global.nc.f32 	%f1047, [%rd25+488];
	mul.f32 	%f1048, %f802, %f1047;
	fma.rn.f32 	%f1428, %f791, %f1428, %f1048;
	ld.global.nc.f32 	%f1049, [%rd25+492];
	mul.f32 	%f1050, %f802, %f1049;
	fma.rn.f32 	%f1427, %f791, %f1427, %f1050;
	st.local.v4.f32 	[%rd38+480], {%f1430, %f1429, %f1428, %f1427};
	ld.global.nc.f32 	%f1051, [%rd25+496];
	mul.f32 	%f1052, %f802, %f1051;
	fma.rn.f32 	%f1426, %f791, %f1426, %f1052;
	ld.global.nc.f32 	%f1053, [%rd25+500];
	mul.f32 	%f1054, %f802, %f1053;
	fma.rn.f32 	%f1425, %f791, %f1425, %f1054;
	ld.global.nc.f32 	%f1055, [%rd25+504];
	mul.f32 	%f1056, %f802, %f1055;
	fma.rn.f32 	%f1424, %f791, %f1424, %f1056;
	ld.global.nc.f32 	%f1057, [%rd25+508];
	mul.f32 	%f1058, %f802, %f1057;
	fma.rn.f32 	%f1423, %f791, %f1423, %f1058;
	st.local.v4.f32 	[%rd38+496], {%f1426, %f1425, %f1424, %f1423};
	add.s32 	%r28, %r28, 1;
	add.s32 	%r27, %r27, 128;
	setp.ne.s32 	%p3, %r28, 1;
	mov.f32 	%f1422, %f259;
	@%p3 bra 	$L__BB0_3;
$L__BB0_4:
	ld.param.u64 	%rd35, [_Z21attention_minimal_mlpPKfS0_S0_S0_S0_Pfif_param_5];
	ld.param.u64 	%rd34, [_Z21attention_minimal_mlpPKfS0_S0_S0_S0_Pfif_param_4];
	ld.param.u64 	%rd33, [_Z21attention_minimal_mlpPKfS0_S0_S0_S0_Pfif_param_3];
	mov.u32 	%r23, %ctaid.x;
	mov.u32 	%r24, %ntid.x;
	mov.u32 	%r25, %tid.x;
	mad.lo.s32 	%r26, %r23, %r24, %r25;
	shl.b32 	%r29, %r26, 7;
	rcp.rn.f32 	%f1059, %f1551;
	mul.f32 	%f1060, %f1059, %f1550;
	mul.f32 	%f1061, %f1059, %f1549;
	mul.f32 	%f1062, %f1059, %f1548;
	mul.f32 	%f1063, %f1059, %f1547;
	st.local.v4.f32 	[%rd38], {%f1060, %f1061, %f1062, %f1063};
	mul.f32 	%f1064, %f1059, %f1546;
	mul.f32 	%f1065, %f1059, %f1545;
	mul.f32 	%f1066, %f1059, %f1544;
	mul.f32 	%f1067, %f1059, %f1543;
	st.local.v4.f32 	[%rd38+16], {%f1064, %f1065, %f1066, %f1067};
	mul.f32 	%f1068, %f1059, %f1542;
	mul.f32 	%f1069, %f1059, %f1541;
	mul.f32 	%f1070, %f1059, %f1540;
	mul.f32 	%f1071, %f1059, %f1539;
	st.local.v4.f32 	[%rd38+32], {%f1068, %f1069, %f1070, %f1071};
	mul.f32 	%f1072, %f1059, %f1538;
	mul.f32 	%f1073, %f1059, %f1537;
	mul.f32 	%f1074, %f1059, %f1536;
	mul.f32 	%f1075, %f1059, %f1535;
	st.local.v4.f32 	[%rd38+48], {%f1072, %f1073, %f1074, %f1075};
	mul.f32 	%f1076, %f1059, %f1534;
	mul.f32 	%f1077, %f1059, %f1533;
	mul.f32 	%f1078, %f1059, %f1532;
	mul.f32 	%f1079, %f1059, %f1531;
	st.local.v4.f32 	[%rd38+64], {%f1076, %f1077, %f1078, %f1079};
	mul.f32 	%f1080, %f1059, %f1530;
	mul.f32 	%f1081, %f1059, %f1529;
	mul.f32 	%f1082, %f1059, %f1528;
	mul.f32 	%f1083, %f1059, %f1527;
	st.local.v4.f32 	[%rd38+80], {%f1080, %f1081, %f1082, %f1083};
	mul.f32 	%f1084, %f1059, %f1526;
	mul.f32 	%f1085, %f1059, %f1525;
	mul.f32 	%f1086, %f1059, %f1524;
	mul.f32 	%f1087, %f1059, %f1523;
	st.local.v4.f32 	[%rd38+96], {%f1084, %f1085, %f1086, %f1087};
	mul.f32 	%f1088, %f1059, %f1522;
	mul.f32 	%f1089, %f1059, %f1521;
	mul.f32 	%f1090, %f1059, %f1520;
	mul.f32 	%f1091, %f1059, %f1519;
	st.local.v4.f32 	[%rd38+112], {%f1088, %f1089, %f1090, %f1091};
	mul.f32 	%f1092, %f1059, %f1518;
	mul.f32 	%f1093, %f1059, %f1517;
	mul.f32 	%f1094, %f1059, %f1516;
	mul.f32 	%f1095, %f1059, %f1515;
	st.local.v4.f32 	[%rd38+128], {%f1092, %f1093, %f1094, %f1095};
	mul.f32 	%f1096, %f1059, %f1514;
	mul.f32 	%f1097, %f1059, %f1513;
	mul.f32 	%f1098, %f1059, %f1512;
	mul.f32 	%f1099, %f1059, %f1511;
	st.local.v4.f32 	[%rd38+144], {%f1096, %f1097, %f1098, %f1099};
	mul.f32 	%f1100, %f1059, %f1510;
	mul.f32 	%f1101, %f1059, %f1509;
	mul.f32 	%f1102, %f1059, %f1508;
	mul.f32 	%f1103, %f1059, %f1507;
	st.local.v4.f32 	[%rd38+160], {%f1100, %f1101, %f1102, %f1103};
	mul.f32 	%f1104, %f1059, %f1506;
	mul.f32 	%f1105, %f1059, %f1505;
	mul.f32 	%f1106, %f1059, %f1504;
	mul.f32 	%f1107, %f1059, %f1503;
	st.local.v4.f32 	[%rd38+176], {%f1104, %f1105, %f1106, %f1107};
	mul.f32 	%f1108, %f1059, %f1502;
	mul.f32 	%f1109, %f1059, %f1501;
	mul.f32 	%f1110, %f1059, %f1500;
	mul.f32 	%f1111, %f1059, %f1499;
	st.local.v4.f32 	[%rd38+192], {%f1108, %f1109, %f1110, %f1111};
	mul.f32 	%f1112, %f1059, %f1498;
	mul.f32 	%f1113, %f1059, %f1497;
	mul.f32 	%f1114, %f1059, %f1496;
	mul.f32 	%f1115, %f1059, %f1495;
	st.local.v4.f32 	[%rd38+208], {%f1112, %f1113, %f1114, %f1115};
	mul.f32 	%f1116, %f1059, %f1494;
	mul.f32 	%f1117, %f1059, %f1493;
	mul.f32 	%f1118, %f1059, %f1492;
	mul.f32 	%f1119, %f1059, %f1491;
	st.local.v4.f32 	[%rd38+224], {%f1116, %f1117, %f1118, %f1119};
	mul.f32 	%f1120, %f1059, %f1490;
	mul.f32 	%f1121, %f1059, %f1489;
	mul.f32 	%f1122, %f1059, %f1488;
	mul.f32 	%f1123, %f1059, %f1487;
	st.local.v4.f32 	[%rd38+240], {%f1120, %f1121, %f1122, %f1123};
	mul.f32 	%f1124, %f1059, %f1486;
	mul.f32 	%f1125, %f1059, %f1485;
	mul.f32 	%f1126, %f1059, %f1484;
	mul.f32 	%f1127, %f1059, %f1483;
	st.local.v4.f32 	[%rd38+256], {%f1124, %f1125, %f1126, %f1127};
	mul.f32 	%f1128, %f1059, %f1482;
	mul.f32 	%f1129, %f1059, %f1481;
	mul.f32 	%f1130, %f1059, %f1480;
	mul.f32 	%f1131, %f1059, %f1479;
	st.local.v4.f32 	[%rd38+272], {%f1128, %f1129, %f1130, %f1131};
	mul.f32 	%f1132, %f1059, %f1478;
	mul.f32 	%f1133, %f1059, %f1477;
	mul.f32 	%f1134, %f1059, %f1476;
	mul.f32 	%f1135, %f1059, %f1475;
	st.local.v4.f32 	[%rd38+288], {%f1132, %f1133, %f1134, %f1135};
	mul.f32 	%f1136, %f1059, %f1474;
	mul.f32 	%f1137, %f1059, %f1473;
	mul.f32 	%f1138, %f1059, %f1472;
	mul.f32 	%f1139, %f1059, %f1471;
	st.local.v4.f32 	[%rd38+304], {%f1136, %f1137, %f1138, %f1139};
	mul.f32 	%f1140, %f1059, %f1470;
	mul.f32 	%f1141, %f1059, %f1469;
	mul.f32 	%f1142, %f1059, %f1468;
	mul.f32 	%f1143, %f1059, %f1467;
	st.local.v4.f32 	[%rd38+320], {%f1140, %f1141, %f1142, %f1143};
	mul.f32 	%f1144, %f1059, %f1466;
	mul.f32 	%f1145, %f1059, %f1465;
	mul.f32 	%f1146, %f1059, %f1464;
	mul.f32 	%f1147, %f1059, %f1463;
	st.local.v4.f32 	[%rd38+336], {%f1144, %f1145, %f1146, %f1147};
	mul.f32 	%f1148, %f1059, %f1462;
	mul.f32 	%f1149, %f1059, %f1461;
	mul.f32 	%f1150, %f1059, %f1460;
	mul.f32 	%f1151, %f1059, %f1459;
	st.local.v4.f32 	[%rd38+352], {%f1148, %f1149, %f1150, %f1151};
	mul.f32 	%f1152, %f1059, %f1458;
	mul.f32 	%f1153, %f1059, %f1457;
	mul.f32 	%f1154, %f1059, %f1456;
	mul.f32 	%f1155, %f1059, %f1455;
	st.local.v4.f32 	[%rd38+368], {%f1152, %f1153, %f1154, %f1155};
	mul.f32 	%f1156, %f1059, %f1454;
	mul.f32 	%f1157, %f1059, %f1453;
	mul.f32 	%f1158, %f1059, %f1452;
	mul.f32 	%f1159, %f1059, %f1451;
	st.local.v4.f32 	[%rd38+384], {%f1156, %f1157, %f1158, %f1159};
	mul.f32 	%f1160, %f1059, %f1450;
	mul.f32 	%f1161, %f1059, %f1449;
	mul.f32 	%f1162, %f1059, %f1448;
	mul.f32 	%f1163, %f1059, %f1447;
	st.local.v4.f32 	[%rd38+400], {%f1160, %f1161, %f1162, %f1163};
	mul.f32 	%f1164, %f1059, %f1446;
	mul.f32 	%f1165, %f1059, %f1445;
	mul.f32 	%f1166, %f1059, %f1444;
	mul.f32 	%f1167, %f1059, %f1443;
	st.local.v4.f32 	[%rd38+416], {%f1164, %f1165, %f1166, %f1167};
	mul.f32 	%f1168, %f1059, %f1442;
	mul.f32 	%f1169, %f1059, %f1441;
	mul.f32 	%f1170, %f1059, %f1440;
	mul.f32 	%f1171, %f1059, %f1439;
	st.local.v4.f32 	[%rd38+432], {%f1168, %f1169, %f1170, %f1171};
	mul.f32 	%f1172, %f1059, %f1438;
	mul.f32 	%f1173, %f1059, %f1437;
	mul.f32 	%f1174, %f1059, %f1436;
	mul.f32 	%f1175, %f1059, %f1435;
	st.local.v4.f32 	[%rd38+448], {%f1172, %f1173, %f1174, %f1175};
	mul.f32 	%f1176, %f1059, %f1434;
	mul.f32 	%f1177, %f1059, %f1433;
	mul.f32 	%f1178, %f1059, %f1432;
	mul.f32 	%f1179, %f1059, %f1431;
	st.local.v4.f32 	[%rd38+464], {%f1176, %f1177, %f1178, %f1179};
	mul.f32 	%f1180, %f1059, %f1430;
	mul.f32 	%f1181, %f1059, %f1429;
	mul.f32 	%f1182, %f1059, %f1428;
	mul.f32 	%f1183, %f1059, %f1427;
	st.local.v4.f32 	[%rd38+480], {%f1180, %f1181, %f1182, %f1183};
	mul.f32 	%f1184, %f1059, %f1426;
	mul.f32 	%f1185, %f1059, %f1425;
	mul.f32 	%f1186, %f1059, %f1424;
	mul.f32 	%f1187, %f1059, %f1423;
	st.local.v4.f32 	[%rd38+496], {%f1184, %f1185, %f1186, %f1187};
	cvta.to.global.u64 	%rd26, %rd33;
	add.s64 	%rd37, %rd26, 8;
	cvta.to.global.u64 	%rd27, %rd34;
	add.s64 	%rd36, %rd27, 8;
	cvta.to.global.u64 	%rd28, %rd35;
	add.s64 	%rd5, %rd28, 8;
	mov.b32 	%r30, 0;
$L__BB0_5:
	mul.wide.s32 	%rd29, %r29, 4;
	add.s64 	%rd30, %rd5, %rd29;
	ld.local.v4.f32 	{%f1188, %f1189, %f1190, %f1191}, [%rd38];
	ld.global.nc.f32 	%f1192, [%rd37+-8];
	ld.global.nc.f32 	%f1193, [%rd36+-8];
	fma.rn.f32 	%f1194, %f1188, %f1192, %f1193;
	mul.f32 	%f1195, %f1194, 0f3F000000;
	mul.f32 	%f1196, %f1194, 0f3D372713;
	mul.f32 	%f1197, %f1194, %f1196;
	fma.rn.f32 	%f1198, %f1194, %f1197, %f1194;
	mul.f32 	%f1199, %f1198, 0f3F4C422A;
	abs.f32 	%f1200, %f1199;
	mul.f32 	%f1201, %f1200, 0f4038AA3B;
	ex2.approx.ftz.f32 	%f1202, %f1201;
	add.f32 	%f1203, %f1202, 0f3F800000;
	rcp.approx.ftz.f32 	%f1204, %f1203;
	fma.rn.f32 	%f1205, %f1204, 0fC0000000, 0f3F800000;
	setp.ge.f32 	%p4, %f1200, 0f41102CB4;
	selp.f32 	%f1206, 0f3F800000, %f1205, %p4;
	copysign.f32 	%f1207, %f1199, %f1206;
	mul.f32 	%f1208, %f1199, %f1199;
	fma.rn.f32 	%f1209, %f1208, 0f3C80F082, 0fBD563CAE;
	fma.rn.f32 	%f1210, %f1209, %f1208, 0f3E085941;
	fma.rn.f32 	%f1211, %f1210, %f1208, 0fBEAAA9ED;
	fma.rn.f32 	%f1212, %f1211, %f1208, 0f00000000;
	fma.rn.f32 	%f1213, %f1212, %f1199, %f1199;
	setp.ge.f32 	%p5, %f1200, 0f3F19999A;
	selp.f32 	%f1214, %f1207, %f1213, %p5;
	add.f32 	%f1215, %f1214, 0f3F800000;
	fma.rn.f32 	%f1216, %f1195, %f1215, %f1188;
	st.global.f32 	[%rd30+-8], %f1216;
	ld.global.nc.f32 	%f1217, [%rd37+-4];
	ld.global.nc.f32 	%f1218, [%rd36+-4];
	fma.rn.f32 	%f1219, %f1189, %f1217, %f1218;
	mul.f32 	%f1220, %f1219, 0f3F000000;
	mul.f32 	%f1221, %f1219, 0f3D372713;
	mul.f32 	%f1222, %f1219, %f1221;
	fma.rn.f32 	%f1223, %f1219, %f1222, %f1219;
	mul.f32 	%f1224, %f1223, 0f3F4C422A;
	abs.f32 	%f1225, %f1224;
	mul.f32 	%f1226, %f1225, 0f4038AA3B;
	ex2.approx.ftz.f32 	%f1227, %f1226;
	add.f32 	%f1228, %f1227, 0f3F800000;
	rcp.approx.ftz.f32 	%f1229, %f1228;
	fma.rn.f32 	%f1230, %f1229, 0fC0000000, 0f3F800000;
	setp.ge.f32 	%p6, %f1225, 0f41102CB4;
	selp.f32 	%f1231, 0f3F800000, %f1230, %p6;
	copysign.f32 	%f1232, %f1224, %f1231;
	mul.f32 	%f1233, %f1224, %f1224;
	fma.rn.f32 	%f1234, %f1233, 0f3C80F082, 0fBD563CAE;
	fma.rn.f32 	%f1235, %f1234, %f1233, 0f3E085941;
	fma.rn.f32 	%f1236, %f1235, %f1233, 0fBEAAA9ED;
	fma.rn.f32 	%f1237, %f1236, %f1233, 0f00000000;
	fma.rn.f32 	%f1238, %f1237, %f1224, %f1224;
	setp.ge.f32 	%p7, %f1225, 0f3F19999A;
	selp.f32 	%f1239, %f1232, %f1238, %p7;
	add.f32 	%f1240, %f1239, 0f3F800000;
	fma.rn.f32 	%f1241, %f1220, %f1240, %f1189;
	st.global.f32 	[%rd30+-4], %f1241;
	ld.global.nc.f32 	%f1242, [%rd37];
	ld.global.nc.f32 	%f1243, [%rd36];
	fma.rn.f32 	%f1244, %f1190, %f1242, %f1243;
	mul.f32 	%f1245, %f1244, 0f3F000000;
	mul.f32 	%f1246, %f1244, 0f3D372713;
	mul.f32 	%f1247, %f1244, %f1246;
	fma.rn.f32 	%f1248, %f1244, %f1247, %f1244;
	mul.f32 	%f1249, %f1248, 0f3F4C422A;
	abs.f32 	%f1250, %f1249;
	mul.f32 	%f1251, %f1250, 0f4038AA3B;
	ex2.approx.ftz.f32 	%f1252, %f1251;
	add.f32 	%f1253, %f1252, 0f3F800000;
	rcp.approx.ftz.f32 	%f1254, %f1253;
	fma.rn.f32 	%f1255, %f1254, 0fC0000000, 0f3F800000;
	setp.ge.f32 	%p8, %f1250, 0f41102CB4;
	selp.f32 	%f1256, 0f3F800000, %f1255, %p8;
	copysign.f32 	%f1257, %f1249, %f1256;
	mul.f32 	%f1258, %f1249, %f1249;
	fma.rn.f32 	%f1259, %f1258, 0f3C80F082, 0fBD563CAE;
	fma.rn.f32 	%f1260, %f1259, %f1258, 0f3E085941;
	fma.rn.f32 	%f1261, %f1260, %f1258, 0fBEAAA9ED;
	fma.rn.f32 	%f1262, %f1261, %f1258, 0f00000000;
	fma.rn.f32 	%f1263, %f1262, %f1249, %f1249;
	setp.ge.f32 	%p9, %f1250, 0f3F19999A;
	selp.f32 	%f1264, %f1257, %f1263, %p9;
	add.f32 	%f1265, %f1264, 0f3F800000;
	fma.rn.f32 	%f1266, %f1245, %f1265, %f1190;
	st.global.f32 	[%rd30], %f1266;
	ld.global.nc.f32 	%f1267, [%rd37+4];
	ld.global.nc.f32 	%f1268, [%rd36+4];
	fma.rn.f32 	%f1269, %f1191, %f1267, %f1268;
	mul.f32 	%f1270, %f1269, 0f3F000000;
	mul.f32 	%f1271, %f1269, 0f3D372713;
	mul.f32 	%f1272, %f1269, %f1271;
	fma.rn.f32 	%f1273, %f1269, %f1272, %f1269;
	mul.f32 	%f1274, %f1273, 0f3F4C422A;
	abs.f32 	%f1275, %f1274;
	mul.f32 	%f1276, %f1275, 0f4038AA3B;
	ex2.approx.ftz.f32 	%f1277, %f1276;
	add.f32 	%f1278, %f1277, 0f3F800000;
	rcp.approx.ftz.f32 	%f1279, %f1278;
	fma.rn.f32 	%f1280, %f1279, 0fC0000000, 0f3F800000;
	setp.ge.f32 	%p10, %f1275, 0f41102CB4;
	selp.f32 	%f1281, 0f3F800000, %f1280, %p10;
	copysign.f32 	%f1282, %f1274, %f1281;
	mul.f32 	%f1283, %f1274, %f1274;
	fma.rn.f32 	%f1284, %f1283, 0f3C80F082, 0fBD563CAE;
	fma.rn.f32 	%f1285, %f1284, %f1283, 0f3E085941;
	fma.rn.f32 	%f1286, %f1285, %f1283, 0fBEAAA9ED;
	fma.rn.f32 	%f1287, %f1286, %f1283, 0f00000000;
	fma.rn.f32 	%f1288, %f1287, %f1274, %f1274;
	setp.ge.f32 	%p11, %f1275, 0f3F19999A;
	selp.f32 	%f1289, %f1282, %f1288, %p11;
	add.f32 	%f1290, %f1289, 0f3F800000;
	fma.rn.f32 	%f1291, %f1270, %f1290, %f1191;
	st.global.f32 	[%rd30+4], %f1291;
	add.s32 	%r30, %r30, 4;
	add.s64 	%rd38, %rd38, 16;
	add.s64 	%rd37, %rd37, 16;
	add.s64 	%rd36, %rd36, 16;
	add.s32 	%r29, %r29, 4;
	setp.ne.s32 	%p12, %r30, 128;
	@%p12 bra 	$L__BB0_5;
$L__BB0_6:
	ret;

}
	// .globl	_Z18attention_conv_mlpPKfS0_S0_S0_Pfiif
.visible .entry _Z18attention_conv_mlpPKfS0_S0_S0_Pfiif(
	.param .u64 .ptr .align 1 _Z18attention_conv_mlpPKfS0_S0_S0_Pfiif_param_0,
	.param .u64 .ptr .align 1 _Z18attention_conv_mlpPKfS0_S0_S0_Pfiif_param_1,
	.param .u64 .ptr .align 1 _Z18attention_conv_mlpPKfS0_S0_S0_Pfiif_param_2,
	.param .u64 .ptr .align 1 _Z18attention_conv_mlpPKfS0_S0_S0_Pfiif_param_3,
	.param .u64 .ptr .align 1 _Z18attention_conv_mlpPKfS0_S0_S0_Pfiif_param_4,
	.param .u32 _Z18attention_conv_mlpPKfS0_S0_S0_Pfiif_param_5,
	.param .u32 _Z18attention_conv_mlpPKfS0_S0_S0_Pfiif_param_6,
	.param .f32 _Z18attention_conv_mlpPKfS0_S0_S0_Pfiif_param_7
)
{
	.local .align 16 .b8 	__local_depot1[1024];
	.reg .b64 	%SP;
	.reg .b64 	%SPL;
	.reg .pred 	%p<31>;
	.reg .b32 	%r<74>;
	.reg .b32 	%f<1812>;
	.reg .b64 	%rd<68>;

	mov.u64 	%SPL, __local_depot1;
	ld.param.u64 	%rd9, [_Z18attention_conv_mlpPKfS0_S0_S0_Pfiif_param_0];
	ld.param.u32 	%r41, [_Z18attention_conv_mlpPKfS0_S0_S0_Pfiif_param_5];
	add.u64 	%rd1, %SPL, 0;
	add.u64 	%rd2, %SPL, 512;
	mov.u32 	%r42, %ctaid.x;
	mov.u32 	%r43, %ntid.x;
	mov.u32 	%r44, %tid.x;
	mad.lo.s32 	%r1, %r42, %r43, %r44;
	setp.ge.s32 	%p1, %r1, %r41;
	@%p1 bra 	$L__BB1_50;
	cvta.to.global.u64 	%rd16, %rd9;
	shl.b32 	%r45, %r1, 7;
	mul.wide.s32 	%rd17, %r45, 4;
	add.s64 	%rd3, %rd16, %rd17;
	mov.f32 	%f1664, 0f00000000;
	st.local.v4.f32 	[%rd1], {%f1664, %f1664, %f1664, %f1664};
	st.local.v4.f32 	[%rd1+16], {%f1664, %f1664, %f1664, %f1664};
	st.local.v4.f32 	[%rd1+32], {%f1664, %f1664, %f1664, %f1664};
	st.local.v4.f32 	[%rd1+48], {%f1664, %f1664, %f1664, %f1664};
	st.local.v4.f32 	[%rd1+64], {%f1664, %f1664, %f1664, %f1664};
	st.local.v4.f32 	[%rd1+80], {%f1664, %f1664, %f1664, %f1664};
	st.local.v4.f32 	[%rd1+96], {%f1664, %f1664, %f1664, %f1664};
	st.local.v4.f32 	[%rd1+112], {%f1664, %f1664, %f1664, %f1664};
	st.local.v4.f32 	[%rd1+128], {%f1664, %f1664, %f1664, %f1664};
	st.local.v4.f32 	[%rd1+144], {%f1664, %f1664, %f1664, %f1664};
	st.local.v4.f32 	[%rd1+160], {%f1664, %f1664, %f1664, %f1664};
	st.local.v4.f32 	[%rd1+176], {%f1664, %f1664, %f1664, %f1664};
	st.local.v4.f32 	[%rd1+192], {%f1664, %f1664, %f1664, %f1664};
	st.local.v4.f32 	[%rd1+208], {%f1664, %f1664, %f1664, %f1664};
	st.local.v4.f32 	[%rd1+224], {%f1664, %f1664, %f1664, %f1664};
	st.local.v4.f32 	[%rd1+240], {%f1664, %f1664, %f1664, %f1664};
	st.local.v4.f32 	[%rd1+256], {%f1664, %f1664, %f1664, %f1664};
	st.local.v4.f32 	[%rd1+272], {%f1664, %f1664, %f1664, %f1664};
	st.local.v4.f32 	[%rd1+288], {%f1664, %f1664, %f1664, %f1664};
	st.local.v4.f32 	[%rd1+304], {%f1664, %f1664, %f1664, %f1664};
	st.local.v4.f32 	[%rd1+320], {%f1664, %f1664, %f1664, %f1664};
	st.local.v4.f32 	[%rd1+336], {%f1664, %f1664, %f1664, %f1664};
	st.local.v4.f32 	[%rd1+352], {%f1664, %f1664, %f1664, %f1664};
	st.local.v4.f32 	[%rd1+368], {%f1664, %f1664, %f1664, %f1664};
	st.local.v4.f32 	[%rd1+384], {%f1664, %f1664, %f1664, %f1664};
	st.local.v4.f32 	[%rd1+400], {%f1664, %f1664, %f1664, %f1664};
	st.local.v4.f32 	[%rd1+416], {%f1664, %f1664, %f1664, %f1664};
	st.local.v4.f32 	[%rd1+432], {%f1664, %f1664, %f1664, %f1664};
	st.local.v4.f32 	[%rd1+448], {%f1664, %f1664, %f1664, %f1664};
	st.local.v4.f32 	[%rd1+464], {%f1664, %f1664, %f1664, %f1664};
	st.local.v4.f32 	[%rd1+480], {%f1664, %f1664, %f1664, %f1664};
	st.local.v4.f32 	[%rd1+496], {%f1664, %f1664, %f1664, %f1664};
	setp.lt.s32 	%p2, %r1, 0;
	mov.f32 	%f1665, %f1664;
	mov.f32 	%f1666, %f1664;
	mov.f32 	%f1667, %f1664;
	mov.f32 	%f1668, %f1664;
	mov.f32 	%f1669, %f1664;
	mov.f32 	%f1670, %f1664;
	mov.f32 	%f1671, %f1664;
	mov.f32 	%f1672, %f1664;
	mov.f32 	%f1673, %f1664;
	mov.f32 	%f1674, %f1664;
	mov.f32 	%f1675, %f1664;
	mov.f32 	%f1676, %f1664;
	mov.f32 	%f1677, %f1664;
	mov.f32 	%f1678, %f1664;
	mov.f32 	%f1679, %f1664;
	mov.f32 	%f1680, %f1664;
	mov.f32 	%f1681, %f1664;
	mov.f32 	%f1682, %f1664;
	mov.f32 	%f1683, %f1664;
	mov.f32 	%f1684, %f1664;
	mov.f32 	%f1685, %f1664;
	mov.f32 	%f1686, %f1664;
	mov.f32 	%f1687, %f1664;
	mov.f32 	%f1688, %f1664;
	mov.f32 	%f1689, %f1664;
	mov.f32 	%f1690, %f1664;
	mov.f32 	%f1691, %f1664;
	mov.f32 	%f1692, %f1664;
	mov.f32 	%f1693, %f1664;
	mov.f32 	%f1694, %f1664;
	mov.f32 	%f1695, %f1664;
	mov.f32 	%f1696, %f1664;
	mov.f32 	%f1697, %f1664;
	mov.f32 	%f1698, %f1664;
	mov.f32 	%f1699, %f1664;
	mov.f32 	%f1700, %f1664;
	mov.f32 	%f1701, %f1664;
	mov.f32 	%f1702, %f1664;
	mov.f32 	%f1703, %f1664;
	mov.f32 	%f1704, %f1664;
	mov.f32 	%f1705, %f1664;
	mov.f32 	%f1706, %f1664;
	mov.f32 	%f1707, %f1664;
	mov.f32 	%f1708, %f1664;
	mov.f32 	%f1709, %f1664;
	mov.f32 	%f1710, %f1664;
	mov.f32 	%f1711, %f1664;
	mov.f32 	%f1712, %f1664;
	mov.f32 	%f1713, %f1664;
	mov.f32 	%f1714, %f1664;
	mov.f32 	%f1715, %f1664;
	mov.f32 	%f1716, %f1664;
	mov.f32 	%f1717, %f1664;
	mov.f32 	%f1718, %f1664;
	mov.f32 	%f1719, %f1664;
	mov.f32 	%f1720, %f1664;
	mov.f32 	%f1721, %f1664;
	mov.f32 	%f1722, %f1664;
	mov.f32 	%f1723, %f1664;
	mov.f32 	%f1724, %f1664;
	mov.f32 	%f1725, %f1664;
	mov.f32 	%f1726, %f1664;
	mov.f32 	%f1727, %f1664;
	mov.f32 	%f1728, %f1664;
	mov.f32 	%f1729, %f1664;
	mov.f32 	%f1730, %f1664;
	mov.f32 	%f1731, %f1664;
	mov.f32 	%f1732, %f1664;
	mov.f32 	%f1733, %f1664;
	mov.f32 	%f1734, %f1664;
	mov.f32 	%f1735, %f1664;
	mov.f32 	%f1736, %f1664;
	mov.f32 	%f1737, %f1664;
	mov.f32 	%f1738, %f1664;
	mov.f32 	%f1739, %f1664;
	mov.f32 	%f1740, %f1664;
	mov.f32 	%f1741, %f1664;
	mov.f32 	%f1742, %f1664;
	mov.f32 	%f1743, %f1664;
	mov.f32 	%f1744, %f1664;
	mov.f32 	%f1745, %f1664;
	mov.f32 	%f1746, %f1664;
	mov.f32 	%f1747, %f1664;
	mov.f32 	%f1748, %f1664;
	mov.f32 	%f1749, %f1664;
	mov.f32 	%f1750, %f1664;
	mov.f32 	%f1751, %f1664;
	mov.f32 	%f1752, %f1664;
	mov.f32 	%f1753, %f1664;
	mov.f32 	%f1754, %f1664;
	mov.f32 	%f1755, %f1664;
	mov.f32 	%f1756, %f1664;
	mov.f32 	%f1757, %f1664;
	mov.f32 	%f1758, %f1664;
	mov.f32 	%f1759, %f1664;
	mov.f32 	%f1760, %f1664;
	mov.f32 	%f1761, %f1664;
	mov.f32 	%f1762, %f1664;
	mov.f32 	%f1763, %f1664;
	mov.f32 	%f1764, %f1664;
	mov.f32 	%f1765, %f1664;
	mov.f32 	%f1766, %f1664;
	mov.f32 	%f1767, %f1664;
	mov.f32 	%f1768, %f1664;
	mov.f32 	%f1769, %f1664;
	mov.f32 	%f1770, %f1664;
	mov.f32 	%f1771, %f1664;
	mov.f32 	%f1772, %f1664;
	mov.f32 	%f1773, %f1664;
	mov.f32 	%f1774, %f1664;
	mov.f32 	%f1775, %f1664;
	mov.f32 	%f1776, %f1664;
	mov.f32 	%f1777, %f1664;
	mov.f32 	%f1778, %f1664;
	mov.f32 	%f1779, %f1664;
	mov.f32 	%f1780, %f1664;
	mov.f32 	%f1781, %f1664;
	mov.f32 	%f1782, %f1664;
	mov.f32 	%f1783, %f1664;
	mov.f32 	%f1784, %f1664;
	mov.f32 	%f1785, %f1664;
	mov.f32 	%f1786, %f1664;
	mov.f32 	%f1787, %f1664;
	mov.f32 	%f1788, %f1664;
	mov.f32 	%f1789, %f1664;
	mov.f32 	%f1790, %f1664;
	mov.f32 	%f1791, %f1664;
	mov.f32 	%f1792, %f1664;
	@%p2 bra 	$L__BB1_4;
	ld.global.nc.f32 	%f1, [%rd3];
	ld.global.nc.f32 	%f2, [%rd3+4];
	ld.global.nc.f32 	%f3, [%rd3+8];
	ld.global.nc.f32 	%f4, [%rd3+12];
	ld.global.nc.f32 	%f5, [%rd3+16];
	ld.global.nc.f32 	%f6, [%rd3+20];
	ld.global.nc.f32 	%f7, [%rd3+24];
	ld.global.nc.f32 	%f8, [%rd3+28];
	ld.global.nc.f32 	%f9, [%rd3+32];
	ld.global.nc.f32 	%f10, [%rd3+36];
	ld.global.nc.f32 	%f11, [%rd3+40];
	ld.global.nc.f32 	%f12, [%rd3+44];
	ld.global.nc.f32 	%f13, [%rd3+48];
	ld.global.nc.f32 	%f14, [%rd3+52];
	ld.global.nc.f32 	%f15, [%rd3+56];
	ld.global.nc.f32 	%f16, [%rd3+60];
	ld.global.nc.f32 	%f17, [%rd3+64];
	ld.global.nc.f32 	%f18, [%rd3+68];
	ld.global.nc.f32 	%f19, [%rd3+72];
	ld.global.nc.f32 	%f20, [%rd3+76];
	ld.global.nc.f32 	%f21, [%rd3+80];
	ld.global.nc.f32 	%f22, [%rd3+84];
	ld.global.nc.f32 	%f23, [%rd3+88];
	ld.global.nc.f32 	%f24, [%rd3+92];
	ld.global.nc.f32 	%f25, [%rd3+96];
	ld.global.nc.f32 	%f26, [%rd3+100];
	ld.global.nc.f32 	%f27, [%rd3+104];
	ld.global.nc.f32 	%f28, [%rd3+108];
	ld.global.nc.f32 	%f29, [%rd3+112];
	ld.global.nc.f32 	%f30, [%rd3+116];
	ld.global.nc.f32 	%f31, [%rd3+120];
	ld.global.nc.f32 	%f32, [%rd3+124];
	ld.global.nc.f32 	%f33, [%rd3+128];
	ld.global.nc.f32 	%f34, [%rd3+132];
	ld.global.nc.f32 	%f35, [%rd3+136];
	ld.global.nc.f32 	%f36, [%rd3+140];
	ld.global.nc.f32 	%f37, [%rd3+144];
	ld.global.nc.f32 	%f38, [%rd3+148];
	ld.global.nc.f32 	%f39, [%rd3+152];
	ld.global.nc.f32 	%f40, [%rd3+156];
	ld.global.nc.f32 	%f41, [%rd3+160];
	ld.global.nc.f32 	%f42, [%rd3+164];
	ld.global.nc.f32 	%f43, [%rd3+168];
	ld.global.nc.f32 	%f44, [%rd3+172];
	ld.global.nc.f32 	%f45, [%rd3+176];
	ld.global.nc.f32 	%f46, [%rd3+180];
	ld.global.nc.f32 	%f47, [%rd3+184];
	ld.global.nc.f32 	%f48, [%rd3+188];
	ld.global.nc.f32 	%f49, [%rd3+192];
	ld.global.nc.f32 	%f50, [%rd3+196];
	ld.global.nc.f32 	%f51, [%rd3+200];
	ld.global.nc.f32 	%f52, [%rd3+204];
	ld.global.nc.f32 	%f53, [%rd3+208];
	ld.global.nc.f32 	%f54, [%rd3+212];
	ld.global.nc.f32 	%f55, [%rd3+216];
	ld.global.nc.f32 	%f56, [%rd3+220];
	ld.global.nc.f32 	%f57, [%rd3+224];
	ld.global.nc.f32 	%f58, [%rd3+228];
	ld.global.nc.f32 	%f59, [%rd3+232];
	ld.global.nc.f32 	%f60, [%rd3+236];
	ld.global.nc.f32 	%f61, [%rd3+240];
	ld.global.nc.f32 	%f62, [%rd3+244];
	ld.global.nc.f32 	%f63, [%rd3+248];
	ld.global.nc.f32 	%f64, [%rd3+252];
	ld.global.nc.f32 	%f65, [%rd3+256];
	ld.global.nc.f32 	%f66, [%rd3+260];
	ld.global.nc.f32 	%f67, [%rd3+264];
	ld.global.nc.f32 	%f68, [%rd3+268];
	ld.global.nc.f32 	%f69, [%rd3+272];
	ld.global.nc.f32 	%f70, [%rd3+276];
	ld.global.nc.f32 	%f71, [%rd3+280];
	ld.global.nc.f32 	%f72, [%rd3+284];
	ld.global.nc.f32 	%f73, [%rd3+288];
	ld.global.nc.f32 	%f74, [%rd3+292];
	ld.global.nc.f32 	%f75, [%rd3+296];
	ld.global.nc.f32 	%f76, [%rd3+300];
	ld.global.nc.f32 	%f77, [%rd3+304];
	ld.global.nc.f32 	%f78, [%rd3+308];
	ld.global.nc.f32 	%f79, [%rd3+312];
	ld.global.nc.f32 	%f80, [%rd3+316];
	ld.global.nc.f32 	%f81, [%rd3+320];
	ld.global.nc.f32 	%f82, [%rd3+324];
	ld.global.nc.f32 	%f83, [%rd3+328];
	ld.global.nc.f32 	%f84, [%rd3+332];
	ld.global.nc.f32 	%f85, [%rd3+336];
	ld.global.nc.f32 	%f86, [%rd3+340];
	ld.global.nc.f32 	%f87, [%rd3+344];
	ld.global.nc.f32 	%f88, [%rd3+348];
	ld.global.nc.f32 	%f89, [%rd3+352];
	ld.global.nc.f32 	%f90, [%rd3+356];
	ld.global.nc.f32 	%f91, [%rd3+360];
	ld.global.nc.f32 	%f92, [%rd3+364];
	ld.global.nc.f32 	%f93, [%rd3+368];
	ld.global.nc.f32 	%f94, [%rd3+372];
	ld.global.nc.f32 	%f95, [%rd3+376];
	ld.global.nc.f32 	%f96, [%rd3+380];
	ld.global.nc.f32 	%f97, [%rd3+384];
	ld.global.nc.f32 	%f98, [%rd3+388];
	ld.global.nc.f32 	%f99, [%rd3+392];
	ld.global.nc.f32 	%f100, [%rd3+396];
	ld.global.nc.f32 	%f101, [%rd3+400];
	ld.global.nc.f32 	%f102, [%rd3+404];
	ld.global.nc.f32 	%f103, [%rd3+408];
	ld.global.nc.f32 	%f104, [%rd3+412];
	ld.global.nc.f32 	%f105, [%rd3+416];
	ld.global.nc.f32 	%f106, [%rd3+420];
	ld.global.nc.f32 	%f107, [%rd3+424];
	ld.global.nc.f32 	%f108, [%rd3+428];
	ld.global.nc.f32 	%f109, [%rd3+432];
	ld.global.nc.f32 	%f110, [%rd3+436];
	ld.global.nc.f32 	%f111, [%rd3+440];
	ld.global.nc.f32 	%f112, [%rd3+444];
	ld.global.nc.f32 	%f113, [%rd3+448];
	ld.global.nc.f32 	%f114, [%rd3+452];
	ld.global.nc.f32 	%f115, [%rd3+456];
	ld.global.nc.f32 	%f116, [%rd3+460];
	ld.global.nc.f32 	%f117, [%rd3+464];
	ld.global.nc.f32 	%f118, [%rd3+468];
	ld.global.nc.f32 	%f119, [%rd3+472];
	ld.global.nc.f32 	%f120, [%rd3+476];
	ld.global.nc.f32 	%f121, [%rd3+480];
	ld.global.nc.f32 	%f122, [%rd3+484];
	ld.global.nc.f32 	%f123, [%rd3+488];
	ld.global.nc.f32 	%f124, [%rd3+492];
	ld.global.nc.f32 	%f125, [%rd3+496];
	ld.global.nc.f32 	%f126, [%rd3+500];
	ld.global.nc.f32 	%f127, [%rd3+504];
	ld.global.nc.f32 	%f128, [%rd3+508];
	neg.s32 	%r67, %r1;
	mov.f32 	%f1662, 0fF149F2CA;
	mov.f32 	%f1664, 0f00000000;
	mov.b32 	%r66, 0;
$L__BB1_3:
	ld.param.f32 	%f1533, [_Z18attention_conv_mlpPKfS0_S0_S0_Pfiif_param_7];
	ld.param.u64 	%rd65, [_Z18attention_conv_mlpPKfS0_S0_S0_Pfiif_param_2];
	ld.param.u64 	%rd64, [_Z18attention_conv_mlpPKfS0_S0_S0_Pfiif_param_1];
	cvta.to.global.u64 	%rd18, %rd64;
	mul.wide.u32 	%rd19, %r66, 4;
	add.s64 	%rd20, %rd18, %rd19;
	ld.global.nc.f32 	%f684, [%rd20];
	fma.rn.f32 	%f685, %f1, %f684, 0f00000000;
	ld.global.nc.f32 	%f686, [%rd20+4];
	fma.rn.f32 	%f687, %f2, %f686, %f685;
	ld.global.nc.f32 	%f688, [%rd20+8];
	fma.rn.f32 	%f689, %f3, %f688, %f687;
	ld.global.nc.f32 	%f690, [%rd20+12];
	fma.rn.f32 	%f691, %f4, %f690, %f689;
	ld.global.nc.f32 	%f692, [%rd20+16];
	fma.rn.f32 	%f693, %f5, %f692, %f691;
	ld.global.nc.f32 	%f694, [%rd20+20];
	fma.rn.f32 	%f695, %f6, %f694, %f693;
	ld.global.nc.f32 	%f696, [%rd20+24];
	fma.rn.f32 	%f697, %f7, %f696, %f695;
	ld.global.nc.f32 	%f698, [%rd20+28];
	fma.rn.f32 	%f699, %f8, %f698, %f697;
	ld.global.nc.f32 	%f700, [%rd20+32];
	fma.rn.f32 	%f701, %f9, %f700, %f699;
	ld.global.nc.f32 	%f702, [%rd20+36];
	fma.rn.f32 	%f703, %f10, %f702, %f701;
	ld.global.nc.f32 	%f704, [%rd20+40];
	fma.rn.f32 	%f705, %f11, %f704, %f703;
	ld.global.nc.f32 	%f706, [%rd20+44];
	fma.rn.f32 	%f707, %f12, %f706, %f705;
	ld.global.nc.f32 	%f708, [%rd20+48];
	fma.rn.f32 	%f709, %f13, %f708, %f707;
	ld.global.nc.f32 	%f710, [%rd20+52];
	fma.rn.f32 	%f711, %f14, %f710, %f709;
	ld.global.nc.f32 	%f712, [%rd20+56];
	fma.rn.f32 	%f713, %f15, %f712, %f711;
	ld.global.nc.f32 	%f714, [%rd20+60];
	fma.rn.f32 	%f715, %f16, %f714, %f713;
	ld.global.nc.f32 	%f716, [%rd20+64];
	fma.rn.f32 	%f717, %f17, %f716, %f715;
	ld.global.nc.f32 	%f718, [%rd20+68];
	fma.rn.f32 	%f719, %f18, %f718, %f717;
	ld.global.nc.f32 	%f720, [%rd20+72];
	fma.rn.f32 	%f721, %f19, %f720, %f719;
	ld.global.nc.f32 	%f722, [%rd20+76];
	fma.rn.f32 	%f723, %f20, %f722, %f721;
	ld.global.nc.f32 	%f724, [%rd20+80];
	fma.rn.f32 	%f725, %f21, %f724, %f723;
	ld.global.nc.f32 	%f726, [%rd20+84];
	fma.rn.f32 	%f727, %f22, %f726, %f725;
	ld.global.nc.f32 	%f728, [%rd20+88];
	fma.rn.f32 	%f729, %f23, %f728, %f727;
	ld.global.nc.f32 	%f730, [%rd20+92];
	fma.rn.f32 	%f731, %f24, %f730, %f729;
	ld.global.nc.f32 	%f732, [%rd20+96];
	fma.rn.f32 	%f733, %f25, %f732, %f731;
	ld.global.nc.f32 	%f734, [%rd20+100];
	fma.rn.f32 	%f735, %f26, %f734, %f733;
	ld.global.nc.f32 	%f736, [%rd20+104];
	fma.rn.f32 	%f737, %f27, %f736, %f735;
	ld.global.nc.f32 	%f738, [%rd20+108];
	fma.rn.f32 	%f739, %f28, %f738, %f737;
	ld.global.nc.f32 	%f740, [%rd20+112];
	fma.rn.f32 	%f741, %f29, %f740, %f739;
	ld.global.nc.f32 	%f742, [%rd20+116];
	fma.rn.f32 	%f743, %f30, %f742, %f741;
	ld.global.nc.f32 	%f744, [%rd20+120];
	fma.rn.f32 	%f745, %f31, %f744, %f743;
	ld.global.nc.f32 	%f746, [%rd20+124];
	fma.rn.f32 	%f747, %f32, %f746, %f745;
	ld.global.nc.f32 	%f748, [%rd20+128];
	fma.rn.f32 	%f749, %f33, %f748, %f747;
	ld.global.nc.f32 	%f750, [%rd20+132];
	fma.rn.f32 	%f751, %f34, %f750, %f749;
	ld.global.nc.f32 	%f752, [%rd20+136];
	fma.rn.f32 	%f753, %f35, %f752, %f751;
	ld.global.nc.f32 	%f754, [%rd20+140];
	fma.rn.f32 	%f755, %f36, %f754, %f753;
	ld.global.nc.f32 	%f756, [%rd20+144];
	fma.rn.f32 	%f757, %f37, %f756, %f755;
	ld.global.nc.f32 	%f758, [%rd20+148];
	fma.rn.f32 	%f759, %f38, %f758, %f757;
	ld.global.nc.f32 	%f760, [%rd20+152];
	fma.rn.f32 	%f761, %f39, %f760, %f759;
	ld.global.nc.f32 	%f762, [%rd20+156];
	fma.rn.f32 	%f763, %f40, %f762, %f761;
	ld.global.nc.f32 	%f764, [%rd20+160];
	fma.rn.f32 	%f765, %f41, %f764, %f763;
	ld.global.nc.f32 	%f766, [%rd20+164];
	fma.rn.f32 	%f767, %f42, %f766, %f765;
	ld.global.nc.f32 	%f768, [%rd20+168];
	fma.rn.f32 	%f769, %f43, %f768, %f767;
	ld.global.nc.f32 	%f770, [%rd20+172];
	fma.rn.f32 	%f771, %f44, %f770, %f769;
	ld.global.nc.f32 	%f772, [%rd20+176];
	fma.rn.f32 	%f773, %f45, %f772, %f771;
	ld.global.nc.f32 	%f774, [%rd20+180];
	fma.rn.f32 	%f775, %f46, %f774, %f773;
	ld.global.nc.f32 	%f776, [%rd20+184];
	fma.rn.f32 	%f777, %f47, %f776, %f775;
	ld.global.nc.f32 	%f778, [%rd20+188];
	fma.rn.f32 	%f779, %f48, %f778, %f777;
	ld.global.nc.f32 	%f780, [%rd20+192];
	fma.rn.f32 	%f781, %f49, %f780, %f779;
	ld.global.nc.f32 	%f782, [%rd20+196];
	fma.rn.f32 	%f783, %f50, %f782, %f781;
	ld.global.nc.f32 	%f784, [%rd20+200];
	fma.rn.f32 	%f785, %f51, %f784, %f783;
	ld.global.nc.f32 	%f786, [%rd20+204];
	fma.rn.f32 	%f787, %f52, %f786, %f785;
	ld.global.nc.f32 	%f788, [%rd20+208];
	fma.rn.f32 	%f789, %f53, %f788, %f787;
	ld.global.nc.f32 	%f790, [%rd20+212];
	fma.rn.f32 	%f791, %f54, %f790, %f789;
	ld.global.nc.f32 	%f792, [%rd20+216];
	fma.rn.f32 	%f793, %f55, %f792, %f791;
	ld.global.nc.f32 	%f794, [%rd20+220];
	fma.rn.f32 	%f795, %f56, %f794, %f793;
	ld.global.nc.f32 	%f796, [%rd20+224];
	fma.rn.f32 	%f797, %f57, %f796, %f795;
	ld.global.nc.f32 	%f798, [%rd20+228];
	fma.rn.f32 	%f799, %f58, %f798, %f797;
	ld.global.nc.f32 	%f800, [%rd20+232];
	fma.rn.f32 	%f801, %f59, %f800, %f799;
	ld.global.nc.f32 	%f802, [%rd20+236];
	fma.rn.f32 	%f803, %f60, %f802, %f801;
	ld.global.nc.f32 	%f804, [%rd20+240];
	fma.rn.f32 	%f805, %f61, %f804, %f803;
	ld.global.nc.f32 	%f806, [%rd20+244];
	fma.rn.f32 	%f807, %f62, %f806, %f805;
	ld.global.nc.f32 	%f808, [%rd20+248];
	fma.rn.f32 	%f809, %f63, %f808, %f807;
	ld.global.nc.f32 	%f810, [%rd20+252];
	fma.rn.f32 	%f811, %f64, %f810, %f809;
	ld.global.nc.f32 	%f812, [%rd20+256];
	fma.rn.f32 	%f813, %f65, %f812, %f811;
	ld.global.nc.f32 	%f814, [%rd20+260];
	fma.rn.f32 	%f815, %f66, %f814, %f813;
	ld.global.nc.f32 	%f816, [%rd20+264];
	fma.rn.f32 	%f817, %f67, %f816, %f815;
	ld.global.nc.f32 	%f818, [%rd20+268];
	fma.rn.f32 	%f819, %f68, %f818, %f817;
	ld.global.nc.f32 	%f820, [%rd20+272];
	fma.rn.f32 	%f821, %f69, %f820, %f819;
	ld.global.nc.f32 	%f822, [%rd20+276];
	fma.rn.f32 	%f823, %f70, %f822, %f821;
	ld.global.nc.f32 	%f824, [%rd20+280];
	fma.rn.f32 	%f825, %f71, %f824, %f823;
	ld.global.nc.f32 	%f826, [%rd20+284];
	fma.rn.f32 	%f827, %f72, %f826, %f825;
	ld.global.nc.f32 	%f828, [%rd20+288];
	fma.rn.f32 	%f829, %f73, %f828, %f827;
	ld.global.nc.f32 	%f830, [%rd20+292];
	fma.rn.f32 	%f831, %f74, %f830, %f829;
	ld.global.nc.f32 	%f832, [%rd20+296];
	fma.rn.f32 	%f833, %f75, %f832, %f831;
	ld.global.nc.f32 	%f834, [%rd20+300];
	fma.rn.f32 	%f835, %f76, %f834, %f833;
	ld.global.nc.f32 	%f836, [%rd20+304];
	fma.rn.f32 	%f837, %f77, %f836, %f835;
	ld.global.nc.f32 	%f838, [%rd20+308];
	fma.rn.f32 	%f839, %f78, %f838, %f837;
	ld.global.nc.f32 	%f840, [%rd20+312];
	fma.rn.f32 	%f841, %f79, %f840, %f839;
	ld.global.nc.f32 	%f842, [%rd20+316];
	fma.rn.f32 	%f843, %f80, %f842, %f841;
	ld.global.nc.f32 	%f844, [%rd20+320];
	fma.rn.f32 	%f845, %f81, %f844, %f843;
	ld.global.nc.f32 	%f846, [%rd20+324];
	fma.rn.f32 	%f847, %f82, %f846, %f845;
	ld.global.nc.f32 	%f848, [%rd20+328];
	fma.rn.f32 	%f849, %f83, %f848, %f847;
	ld.global.nc.f32 	%f850, [%rd20+332];
	fma.rn.f32 	%f851, %f84, %f850, %f849;
	ld.global.nc.f32 	%f852, [%rd20+336];
	fma.rn.f32 	%f853, %f85, %f852, %f851;
	ld.global.nc.f32 	%f854, [%rd20+340];
	fma.rn.f32 	%f855, %f86, %f854, %f853;
	ld.global.nc.f32 	%f856, [%rd20+344];
	fma.rn.f32 	%f857, %f87, %f856, %f855;
	ld.global.nc.f32 	%f858, [%rd20+348];
	fma.rn.f32 	%f859, %f88, %f858, %f857;
	ld.global.nc.f32 	%f860, [%rd20+352];
	fma.rn.f32 	%f861, %f89, %f860, %f859;
	ld.global.nc.f32 	%f862, [%rd20+356];
	fma.rn.f32 	%f863, %f90, %f862, %f861;
	ld.global.nc.f32 	%f864, [%rd20+360];
	fma.rn.f32 	%f865, %f91, %f864, %f863;
	ld.global.nc.f32 	%f866, [%rd20+364];
	fma.rn.f32 	%f867, %f92, %f866, %f865;
	ld.global.nc.f32 	%f868, [%rd20+368];
	fma.rn.f32 	%f869, %f93, %f868, %f867;
	ld.global.nc.f32 	%f870, [%rd20+372];
	fma.rn.f32 	%f871, %f94, %f870, %f869;
	ld.global.nc.f32 	%f872, [%rd20+376];
	fma.rn.f32 	%f873, %f95, %f872, %f871;
	ld.global.nc.f32 	%f874, [%rd20+380];
	fma.rn.f32 	%f875, %f96, %f874, %f873;
	ld.global.nc.f32 	%f876, [%rd20+384];
	fma.rn.f32 	%f877, %f97, %f876, %f875;
	ld.global.nc.f32 	%f878, [%rd20+388];
	fma.rn.f32 	%f879, %f98, %f878, %f877;
	ld.global.nc.f32 	%f880, [%rd20+392];
	fma.rn.f32 	%f881, %f99, %f880, %f879;
	ld.global.nc.f32 	%f882, [%rd20+396];
	fma.rn.f32 	%f883, %f100, %f882, %f881;
	ld.global.nc.f32 	%f884, [%rd20+400];
	fma.rn.f32 	%f885, %f101, %f884, %f883;
	ld.global.nc.f32 	%f886, [%rd20+404];
	fma.rn.f32 	%f887, %f102, %f886, %f885;
	ld.global.nc.f32 	%f888, [%rd20+408];
	fma.rn.f32 	%f889, %f103, %f888, %f887;
	ld.global.nc.f32 	%f890, [%rd20+412];
	fma.rn.f32 	%f891, %f104, %f890, %f889;
	ld.global.nc.f32 	%f892, [%rd20+416];
	fma.rn.f32 	%f893, %f105, %f892, %f891;
	ld.global.nc.f32 	%f894, [%rd20+420];
	fma.rn.f32 	%f895, %f106, %f894, %f893;
	ld.global.nc.f32 	%f896, [%rd20+424];
	fma.rn.f32 	%f897, %f107, %f896, %f895;
	ld.global.nc.f32 	%f898, [%rd20+428];
	fma.rn.f32 	%f899, %f108, %f898, %f897;
	ld.global.nc.f32 	%f900, [%rd20+432];
	fma.rn.f32 	%f901, %f109, %f900, %f899;
	ld.global.nc.f32 	%f902, [%rd20+436];
	fma.rn.f32 	%f903, %f110, %f902, %f901;
	ld.global.nc.f32 	%f904, [%rd20+440];
	fma.rn.f32 	%f905, %f111, %f904, %f903;
	ld.global.nc.f32 	%f906, [%rd20+444];
	fma.rn.f32 	%f907, %f112, %f906, %f905;
	ld.global.nc.f32 	%f908, [%rd20+448];
	fma.rn.f32 	%f909, %f113, %f908, %f907;
	ld.global.nc.f32 	%f910, [%rd20+452];
	fma.rn.f32 	%f911, %f114, %f910, %f909;
	ld.global.nc.f32 	%f912, [%rd20+456];
	fma.rn.f32 	%f913, %f115, %f912, %f911;
	ld.global.nc.f32 	%f914, [%rd20+460];
	fma.rn.f32 	%f915, %f116, %f914, %f913;
	ld.global.nc.f32 	%f916, [%rd20+464];
	fma.rn.f32 	%f917, %f117, %f916, %f915;
	ld.global.nc.f32 	%f918, [%rd20+468];
	fma.rn.f32 	%f919, %f118, %f918, %f917;
	ld.global.nc.f32 	%f920, [%rd20+472];
	fma.rn.f32 	%f921, %f119, %f920, %f919;
	ld.global.nc.f32 	%f922, [%rd20+476];
	fma.rn.f32 	%f923, %f120, %f922, %f921;
	ld.global.nc.f32 	%f924, [%rd20+480];
	fma.rn.f32 	%f925, %f121, %f924, %f923;
	ld.global.nc.f32 	%f926, [%rd20+484];
	fma.rn.f32 	%f927, %f122, %f926, %f925;
	ld.global.nc.f32 	%f928, [%rd20+488];
	fma.rn.f32 	%f929, %f123, %f928, %f927;
	ld.global.nc.f32 	%f930, [%rd20+492];
	fma.rn.f32 	%f931, %f124, %f930, %f929;
	ld.global.nc.f32 	%f932, [%rd20+496];
	fma.rn.f32 	%f933, %f125, %f932, %f931;
	ld.global.nc.f32 	%f934, [%rd20+500];
	fma.rn.f32 	%f935, %f126, %f934, %f933;
	ld.global.nc.f32 	%f936, [%rd20+504];
	fma.rn.f32 	%f937, %f127, %f936, %f935;
	ld.global.nc.f32 	%f938, [%rd20+508];
	fma.rn.f32 	%f939, %f128, %f938, %f937;
	mul.f32 	%f940, %f1533, %f939;
	max.f32 	%f259, %f1662, %f940;
	sub.f32 	%f941, %f1662, %f259;
	fma.rn.f32 	%f942, %f941, 0f3BBB989D, 0f3F000000;
	cvt.sat.f32.f32 	%f943, %f942;
	mov.f32 	%f944, 0f4B400001;
	mov.f32 	%f945, 0f437C0000;
	fma.rm.f32 	%f946, %f943, %f945, %f944;
	add.f32 	%f947, %f946, 0fCB40007F;
	neg.f32 	%f948, %f947;
	fma.rn.f32 	%f949, %f941, 0f3FB8AA3B, %f948;
	fma.rn.f32 	%f950, %f941, 0f32A57060, %f949;
	mov.b32 	%r47, %f946;
	shl.b32 	%r48, %r47, 23;
	mov.b32 	%f951, %r48;
	ex2.approx.ftz.f32 	%f952, %f950;
	mul.f32 	%f953, %f952, %f951;
	sub.f32 	%f954, %f940, %f259;
	fma.rn.f32 	%f955, %f954, 0f3BBB989D, 0f3F000000;
	cvt.sat.f32.f32 	%f956, %f955;
	fma.rm.f32 	%f957, %f956, %f945, %f944;
	add.f32 	%f958, %f957, 0fCB40007F;
	neg.f32 	%f959, %f958;
	fma.rn.f32 	%f960, %f954, 0f3FB8AA3B, %f959;
	fma.rn.f32 	%f961, %f954, 0f32A57060, %f960;
	mov.b32 	%r49, %f957;
	shl.b32 	%r50, %r49, 23;
	mov.b32 	%f962, %r50;
	ex2.approx.ftz.f32 	%f963, %f961;
	mul.f32 	%f964, %f963, %f962;
	fma.rn.f32 	%f1792, %f1792, %f953, %f964;
	cvta.to.global.u64 	%rd21, %rd65;
	add.s64 	%rd22, %rd21, %rd19;
	ld.global.nc.f32 	%f965, [%rd22];
	mul.f32 	%f966, %f964, %f965;
	fma.rn.f32 	%f1791, %f953, %f1791, %f966;
	ld.global.nc.f32 	%f967, [%rd22+4];
	mul.f32 	%f968, %f964, %f967;
	fma.rn.f32 	%f1790, %f953, %f1790, %f968;
	ld.global.nc.f32 	%f969, [%rd22+8];
	mul.f32 	%f970, %f964, %f969;
	fma.rn.f32 	%f1789, %f953, %f1789, %f970;
	ld.global.nc.f32 	%f971, [%rd22+12];
	mul.f32 	%f972, %f964, %f971;
	fma.rn.f32 	%f1788, %f953, %f1788, %f972;
	st.local.v4.f32 	[%rd1], {%f1791, %f1790, %f1789, %f1788};
	ld.global.nc.f32 	%f973, [%rd22+16];
	mul.f32 	%f974, %f964, %f973;
	fma.rn.f32 	%f1787, %f953, %f1787, %f974;
	ld.global.nc.f32 	%f975, [%rd22+20];
	mul.f32 	%f976, %f964, %f975;
	fma.rn.f32 	%f1786, %f953, %f1786, %f976;
	ld.global.nc.f32 	%f977, [%rd22+24];
	mul.f32 	%f978, %f964, %f977;
	fma.rn.f32 	%f1785, %f953, %f1785, %f978;
	ld.global.nc.f32 	%f979, [%rd22+28];
	mul.f32 	%f980, %f964, %f979;
	fma.rn.f32 	%f1784, %f953, %f1784, %f980;
	st.local.v4.f32 	[%rd1+16], {%f1787, %f1786, %f1785, %f1784};
	ld.global.nc.f32 	%f981, [%rd22+32];
	mul.f32 	%f982, %f964, %f981;
	fma.rn.f32 	%f1783, %f953, %f1783, %f982;
	ld.global.nc.f32 	%f983, [%rd22+36];
	mul.f32 	%f984, %f964, %f983;
	fma.rn.f32 	%f1782, %f953, %f1782, %f984;
	ld.global.nc.f32 	%f985, [%rd22+40];
	mul.f32 	%f986, %f964, %f985;
	fma.rn.f32 	%f1781, %f953, %f1781, %f986;
	ld.global.nc.f32 	%f987, [%rd22+44];
	mul.f32 	%f988, %f964, %f987;
	fma.rn.f32 	%f1780, %f953, %f1780, %f988;
	st.local.v4.f32 	[%rd1+32], {%f1783, %f1782, %f1781, %f1780};
	ld.global.nc.f32 	%f989, [%rd22+48];
	mul.f32 	%f990, %f964, %f989;
	fma.rn.f32 	%f1779, %f953, %f1779, %f990;
	ld.global.nc.f32 	%f991, [%rd22+52];
	mul.f32 	%f992, %f964, %f991;
	fma.rn.f32 	%f1778, %f953, %f1778, %f992;
	ld.global.nc.f32 	%f993, [%rd22+56];
	mul.f32 	%f994, %f964, %f993;
	fma.rn.f32 	%f1777, %f953, %f1777, %f994;
	ld.global.nc.f32 	%f995, [%rd22+60];
	mul.f32 	%f996, %f964, %f995;
	fma.rn.f32 	%f1776, %f953, %f1776, %f996;
	st.local.v4.f32 	[%rd1+48], {%f1779, %f1778, %f1777, %f1776};
	ld.global.nc.f32 	%f997, [%rd22+64];
	mul.f32 	%f998, %f964, %f997;
	fma.rn.f32 	%f1775, %f953, %f1775, %f998;
	ld.global.nc.f32 	%f999, [%rd22+68];
	mul.f32 	%f1000, %f964, %f999;
	fma.rn.f32 	%f1774, %f953, %f1774, %f1000;
	ld.global.nc.f32 	%f1001, [%rd22+72];
	mul.f32 	%f1002, %f964, %f1001;
	fma.rn.f32 	%f1773, %f953, %f1773, %f1002;
	ld.global.nc.f32 	%f1003, [%rd22+76];
	mul.f32 	%f1004, %f964, %f1003;
	fma.rn.f32 	%f1772, %f953, %f1772, %f1004;
	st.local.v4.f32 	[%rd1+64], {%f1775, %f1774, %f1773, %f1772};
	ld.global.nc.f32 	%f1005, [%rd22+80];
	mul.f32 	%f1006, %f964, %f1005;
	fma.rn.f32 	%f1771, %f953, %f1771, %f1006;
	ld.global.nc.f32 	%f1007, [%rd22+84];
	mul.f32 	%f1008, %f964, %f1007;
	fma.rn.f32 	%f1770, %f953, %f1770, %f1008;
	ld.global.nc.f32 	%f1009, [%rd22+88];
	mul.f32 	%f1010, %f964, %f1009;
	fma.rn.f32 	%f1769, %f953, %f1769, %f1010;
	ld.global.nc.f32 	%f1011, [%rd22+92];
	mul.f32 	%f1012, %f964, %f1011;
	fma.rn.f32 	%f1768, %f953, %f1768, %f1012;
	st.local.v4.f32 	[%rd1+80], {%f1771, %f1770, %f1769, %f1768};
	ld.global.nc.f32 	%f1013, [%rd22+96];
	mul.f32 	%f1014, %f964, %f1013;
	fma.rn.f32 	%f1767, %f953, %f1767, %f1014;
	ld.global.nc.f32 	%f1015, [%rd22+100];
	mul.f32 	%f1016, %f964, %f1015;
	fma.rn.f32 	%f1766, %f953, %f1766, %f1016;
	ld.global.nc.f32 	%f1017, [%rd22+104];
	mul.f32 	%f1018, %f964, %f1017;
	fma.rn.f32 	%f1765, %f953, %f1765, %f1018;
	ld.global.nc.f32 	%f1019, [%rd22+108];
	mul.f32 	%f1020, %f964, %f1019;
	fma.rn.f32 	%f1764, %f953, %f1764, %f1020;
	st.local.v4.f32 	[%rd1+96], {%f1767, %f1766, %f1765, %f1764};
	ld.global.nc.f32 	%f1021, [%rd22+112];
	mul.f32 	%f1022, %f964, %f1021;
	fma.rn.f32 	%f1763, %f953, %f1763, %f1022;
	ld.global.nc.f32 	%f1023, [%rd22+116];
	mul.f32 	%f1024, %f964, %f1023;
	fma.rn.f32 	%f1762, %f953, %f1762, %f1024;
	ld.global.nc.f32 	%f1025, [%rd22+120];
	mul.f32 	%f1026, %f964, %f1025;
	fma.rn.f32 	%f1761, %f953, %f1761, %f1026;
	ld.global.nc.f32 	%f1027, [%rd22+124];
	mul.f32 	%f1028, %f964, %f1027;
	fma.rn.f32 	%f1760, %f953, %f1760, %f1028;
	st.local.v4.f32 	[%rd1+112], {%f1763, %f1762, %f1761, %f1760};
	ld.global.nc.f32 	%f1029, [%rd22+128];
	mul.f32 	%f1030, %f964, %f1029;
	fma.rn.f32 	%f1759, %f953, %f1759, %f1030;
	ld.global.nc.f32 	%f1031, [%rd22+132];
	mul.f32 	%f1032, %f964, %f1031;
	fma.rn.f32 	%f1758, %f953, %f1758, %f1032;
	ld.global.nc.f32 	%f1033, [%rd22+136];
	mul.f32 	%f1034, %f964, %f1033;
	fma.rn.f32 	%f1757, %f953, %f1757, %f1034;
	ld.global.nc.f32 	%f1035, [%rd22+140];
	mul.f32 	%f1036, %f964, %f1035;
	fma.rn.f32 	%f1756, %f953, %f1756, %f1036;
	st.local.v4.f32 	[%rd1+128], {%f1759, %f1758, %f1757, %f1756};
	ld.global.nc.f32 	%f1037, [%rd22+144];
	mul.f32 	%f1038, %f964, %f1037;
	fma.rn.f32 	%f1755, %f953, %f1755, %f1038;
	ld.global.nc.f32 	%f1039, [%rd22+148];
	mul.f32 	%f1040, %f964, %f1039;
	fma.rn.f32 	%f1754, %f953, %f1754, %f1040;
	ld.global.nc.f32 	%f1041, [%rd22+152];
	mul.f32 	%f1042, %f964, %f1041;
	fma.rn.f32 	%f1753, %f953, %f1753, %f1042;
	ld.global.nc.f32 	%f1043, [%rd22+156];
	mul.f32 	%f1044, %f964, %f1043;
	fma.rn.f32 	%f1752, %f953, %f1752, %f1044;
	st.local.v4.f32 	[%rd1+144], {%f1755, %f1754, %f1753, %f1752};
	ld.global.nc.f32 	%f1045, [%rd22+160];
	mul.f32 	%f1046, %f964, %f1045;
	fma.rn.f32 	%f1751, %f953, %f1751, %f1046;
	ld.global.nc.f32 	%f1047, [%rd22+164];
	mul.f32 	%f1048, %f964, %f1047;
	fma.rn.f32 	%f1750, %f953, %f1750, %f1048;
	ld.global.nc.f32 	%f1049, [%rd22+168];
	mul.f32 	%f1050, %f964, %f1049;
	fma.rn.f32 	%f1749, %f953, %f1749, %f1050;
	ld.global.nc.f32 	%f1051, [%rd22+172];
	mul.f32 	%f1052, %f964, %f1051;
	fma.rn.f32 	%f1748, %f953, %f1748, %f1052;
	st.local.v4.f32 	[%rd1+160], {%f1751, %f1750, %f1749, %f1748};
	ld.global.nc.f32 	%f1053, [%rd22+176];
	mul.f32 	%f1054, %f964, %f1053;
	fma.rn.f32 	%f1747, %f953, %f1747, %f1054;
	ld.global.nc.f32 	%f1055, [%rd22+180];
	mul.f32 	%f1056, %f964, %f1055;
	fma.rn.f32 	%f1746, %f953, %f1746, %f1056;
	ld.global.nc.f32 	%f1057, [%rd22+184];
	mul.f32 	%f1058, %f964, %f1057;
	fma.rn.f32 	%f1745, %f953, %f1745, %f1058;
	ld.global.nc.f32 	%f1059, [%rd22+188];
	mul.f32 	%f1060, %f964, %f1059;
	fma.rn.f32 	%f1744, %f953, %f1744, %f1060;
	st.local.v4.f32 	[%rd1+176], {%f1747, %f1746, %f1745, %f1744};
	ld.global.nc.f32 	%f1061, [%rd22+192];
	mul.f32 	%f1062, %f964, %f1061;
	fma.rn.f32 	%f1743, %f953, %f1743, %f1062;
	ld.global.nc.f32 	%f1063, [%rd22+196];
	mul.f32 	%f1064, %f964, %f1063;
	fma.rn.f32 	%f1742, %f953, %f1742, %f1064;
	ld.global.nc.f32 	%f1065, [%rd22+200];
	mul.f32 	%f1066, %f964, %f1065;
	fma.rn.f32 	%f1741, %f953, %f1741, %f1066;
	ld.global.nc.f32 	%f1067, [%rd22+204];
	mul.f32 	%f1068, %f964, %f1067;
	fma.rn.f32 	%f1740, %f953, %f1740, %f1068;
	st.local.v4.f32 	[%rd1+192], {%f1743, %f1742, %f1741, %f1740};
	ld.global.nc.f32 	%f1069, [%rd22+208];
	mul.f32 	%f1070, %f964, %f1069;
	fma.rn.f32 	%f1739, %f953, %f1739, %f1070;
	ld.global.nc.f32 	%f1071, [%rd22+212];
	mul.f32 	%f1072, %f964, %f1071;
	fma.rn.f32 	%f1738, %f953, %f1738, %f1072;
	ld.global.nc.f32 	%f1073, [%rd22+216];
	mul.f32 	%f1074, %f964, %f1073;
	fma.rn.f32 	%f1737, %f953, %f1737, %f1074;
	ld.global.nc.f32 	%f1075, [%rd22+220];
	mul.f32 	%f1076, %f964, %f1075;
	fma.rn.f32 	%f1736, %f953, %f1736, %f1076;
	st.local.v4.f32 	[%rd1+208], {%f1739, %f1738, %f1737, %f1736};
	ld.global.nc.f32 	%f1077, [%rd22+224];
	mul.f32 	%f1078, %f964, %f1077;
	fma.rn.f32 	%f1735, %f953, %f1735, %f1078;
	ld.global.nc.f32 	%f1079, [%rd22+228];
	mul.f32 	%f1080, %f964, %f1079;
	fma.rn.f32 	%f1734, %f953, %f1734, %f1080;
	ld.global.nc.f32 	%f1081, [%rd22+232];
	mul.f32 	%f1082, %f964, %f1081;
	fma.rn.f32 	%f1733, %f953, %f1733, %f1082;
	ld.global.nc.f32 	%f1083, [%rd22+236];
	mul.f32 	%f1084, %f964, %f1083;
	fma.rn.f32 	%f1732, %f953, %f1732, %f1084;
	st.local.v4.f32 	[%rd1+224], {%f1735, %f1734, %f1733, %f1732};
	ld.global.nc.f32 	%f1085, [%rd22+240];
	mul.f32 	%f1086, %f964, %f1085;
	fma.rn.f32 	%f1731, %f953, %f1731, %f1086;
	ld.global.nc.f32 	%f1087, [%rd22+244];
	mul.f32 	%f1088, %f964, %f1087;
	fma.rn.f32 	%f1730, %f953, %f1730, %f1088;
	ld.global.nc.f32 	%f1089, [%rd22+248];
	mul.f32 	%f1090, %f964, %f1089;
	fma.rn.f32 	%f1729, %f953, %f1729, %f1090;
	ld.global.nc.f32 	%f1091, [%rd22+252];
	mul.f32 	%f1092, %f964, %f1091;
	fma.rn.f32 	%f1728, %f953, %f1728, %f1092;
	st.local.v4.f32 	[%rd1+240], {%f1731, %f1730, %f1729, %f1728};
	ld.global.nc.f32 	%f1093, [%rd22+256];
	mul.f32 	%f1094, %f964, %f1093;
	fma.rn.f32 	%f1727, %f953, %f1727, %f1094;
	ld.global.nc.f32 	%f1095, [%rd22+260];
	mul.f32 	%f1096, %f964, %f1095;
	fma.rn.f32 	%f1726, %f953, %f1726, %f1096;
	ld.global.nc.f32 	%f1097, [%rd22+264];
	mul.f32 	%f1098, %f964, %f1097;
	fma.rn.f32 	%f1725, %f953, %f1725, %f1098;
	ld.global.nc.f32 	%f1099, [%rd22+268];
	mul.f32 	%f1100, %f964, %f1099;
	fma.rn.f32 	%f1724, %f953, %f1724, %f1100;
	st.local.v4.f32 	[%rd1+256], {%f1727, %f1726, %f1725, %f1724};
	ld.global.nc.f32 	%f1101, [%rd22+272];
	mul.f32 	%f1102, %f964, %f1101;
	fma.rn.f32 	%f1723, %f953, %f1723, %f1102;
	ld.global.nc.f32 	%f1103, [%rd22+276];
	mul.f32 	%f1104, %f964, %f1103;
	fma.rn.f32 	%f1722, %f953, %f1722, %f1104;
	ld.global.nc.f32 	%f1105, [%rd22+280];
	mul.f32 	%f1106, %f964, %f1105;
	fma.rn.f32 	%f1721, %f953, %f1721, %f1106;
	ld.global.nc.f32 	%f1107, [%rd22+284];
	mul.f32 	%f1108, %f964, %f1107;
	fma.rn.f32 	%f1720, %f953, %f1720, %f1108;
	st.local.v4.f32 	[%rd1+272], {%f1723, %f1722, %f1721, %f1720};
	ld.global.nc.f32 	%f1109, [%rd22+288];
	mul.f32 	%f1110, %f964, %f1109;
	fma.rn.f32 	%f1719, %f953, %f1719, %f1110;
	ld.global.nc.f32 	%f1111, [%rd22+292];
	mul.f32 	%f1112, %f964, %f1111;
	fma.rn.f32 	%f1718, %f953, %f1718, %f1112;
	ld.global.nc.f32 	%f1113, [%rd22+296];
	mul.f32 	%f1114, %f964, %f1113;
	fma.rn.f32 	%f1717, %f953, %f1717, %f1114;
	ld.global.nc.f32 	%f1115, [%rd22+300];
	mul.f32 	%f1116, %f964, %f1115;
	fma.rn.f32 	%f1716, %f953, %f1716, %f1116;
	st.local.v4.f32 	[%rd1+288], {%f1719, %f1718, %f1717, %f1716};
	ld.global.nc.f32 	%f1117, [%rd22+304];
	mul.f32 	%f1118, %f964, %f1117;
	fma.rn.f32 	%f1715, %f953, %f1715, %f1118;
	ld.global.nc.f32 	%f1119, [%rd22+308];
	mul.f32 	%f1120, %f964, %f1119;
	fma.rn.f32 	%f1714, %f953, %f1714, %f1120;
	ld.global.nc.f32 	%f1121, [%rd22+312];
	mul.f32 	%f1122, %f964, %f1121;
	fma.rn.f32 	%f1713, %f953, %f1713, %f1122;
	ld.global.nc.f32 	%f1123, [%rd22+316];
	mul.f32 	%f1124, %f964, %f1123;
	fma.rn.f32 	%f1712, %f953, %f1712, %f1124;
	st.local.v4.f32 	[%rd1+304], {%f1715, %f1714, %f1713, %f1712};
	ld.global.nc.f32 	%f1125, [%rd22+320];
	mul.f32 	%f1126, %f964, %f1125;
	fma.rn.f32 	%f1711, %f953, %f1711, %f1126;
	ld.global.nc.f32 	%f1127, [%rd22+324];
	mul.f32 	%f1128, %f964, %f1127;
	fma.rn.f32 	%f1710, %f953, %f1710, %f1128;
	ld.global.nc.f32 	%f1129, [%rd22+328];
	mul.f32 	%f1130, %f964, %f1129;
	fma.rn.f32 	%f1709, %f953, %f1709, %f1130;
	ld.global.nc.f32 	%f1131, [%rd22+332];
	mul.f32 	%f1132, %f964, %f1131;
	fma.rn.f32 	%f1708, %f953, %f1708, %f1132;
	st.local.v4.f32 	[%rd1+320], {%f1711, %f1710, %f1709, %f1708};
	ld.global.nc.f32 	%f1133, [%rd22+336];
	mul.f32 	%f1134, %f964, %f1133;
	fma.rn.f32 	%f1707, %f953, %f1707, %f1134;
	ld.global.nc.f32 	%f1135, [%rd22+340];
	mul.f32 	%f1136, %f964, %f1135;
	fma.rn.f32 	%f1706, %f953, %f1706, %f1136;
	ld.global.nc.f32 	%f1137, [%rd22+344];
	mul.f32 	%f1138, %f964, %f1137;
	fma.rn.f32 	%f1705, %f953, %f1705, %f1138;
	ld.global.nc.f32 	%f1139, [%rd22+348];
	mul.f32 	%f1140, %f964, %f1139;
	fma.rn.f32 	%f1704, %f953, %f1704, %f1140;
	st.local.v4.f32 	[%rd1+336], {%f1707, %f1706, %f1705, %f1704};
	ld.global.nc.f32 	%f1141, [%rd22+352];
	mul.f32 	%f1142, %f964, %f1141;
	fma.rn.f32 	%f1703, %f953, %f1703, %f1142;
	ld.global.nc.f32 	%f1143, [%rd22+356];
	mul.f32 	%f1144, %f964, %f1143;
	fma.rn.f32 	%f1702, %f953, %f1702, %f1144;
	ld.global.nc.f32 	%f1145, [%rd22+360];
	mul.f32 	%f1146, %f964, %f1145;
	fma.rn.f32 	%f1701, %f953, %f1701, %f1146;
	ld.global.nc.f32 	%f1147, [%rd22+364];
	mul.f32 	%f1148, %f964, %f1147;
	fma.rn.f32 	%f1700, %f953, %f1700, %f1148;
	st.local.v4.f32 	[%rd1+352], {%f1703, %f1702, %f1701, %f1700};
	ld.global.nc.f32 	%f1149, [%rd22+368];
	mul.f32 	%f1150, %f964, %f1149;
	fma.rn.f32 	%f1699, %f953, %f1699, %f1150;
	ld.global.nc.f32 	%f1151, [%rd22+372];
	mul.f32 	%f1152, %f964, %f1151;
	fma.rn.f32 	%f1698, %f953, %f1698, %f1152;
	ld.global.nc.f32 	%f1153, [%rd22+376];
	mul.f32 	%f1154, %f964, %f1153;
	fma.rn.f32 	%f1697, %f953, %f1697, %f1154;
	ld.global.nc.f32 	%f1155, [%rd22+380];
	mul.f32 	%f1156, %f964, %f1155;
	fma.rn.f32 	%f1696, %f953, %f1696, %f1156;
	st.local.v4.f32 	[%rd1+368], {%f1699, %f1698, %f1697, %f1696};
	ld.global.nc.f32 	%f1157, [%rd22+384];
	mul.f32 	%f1158, %f964, %f1157;
	fma.rn.f32 	%f1695, %f953, %f1695, %f1158;
	ld.global.nc.f32 	%f1159, [%rd22+388];
	mul.f32 	%f1160, %f964, %f1159;
	fma.rn.f32 	%f1694, %f953, %f1694, %f1160;
	ld.global.nc.f32 	%f1161, [%rd22+392];
	mul.f32 	%f1162, %f964, %f1161;
	fma.rn.f32 	%f1693, %f953, %f1693, %f1162;
	ld.global.nc.f32 	%f1163, [%rd22+396];
	mul.f32 	%f1164, %f964, %f1163;
	fma.rn.f32 	%f1692, %f953, %f1692, %f1164;
	st.local.v4.f32 	[%rd1+384], {%f1695, %f1694, %f1693, %f1692};
	ld.global.nc.f32 	%f1165, [%rd22+400];
	mul.f32 	%f1166, %f964, %f1165;
	fma.rn.f32 	%f1691, %f953, %f1691, %f1166;
	ld.global.nc.f32 	%f1167, [%rd22+404];
	mul.f32 	%f1168, %f964, %f1167;
	fma.rn.f32 	%f1690, %f953, %f1690, %f1168;
	ld.global.nc.f32 	%f1169, [%rd22+408];
	mul.f32 	%f1170, %f964, %f1169;
	fma.rn.f32 	%f1689, %f953, %f1689, %f1170;
	ld.global.nc.f32 	%f1171, [%rd22+412];
	mul.f32 	%f1172, %f964, %f1171;
	fma.rn.f32 	%f1688, %f953, %f1688, %f1172;
	st.local.v4.f32 	[%rd1+400], {%f1691, %f1690, %f1689, %f1688};
	ld.global.nc.f32 	%f1173, [%rd22+416];
	mul.f32 	%f1174, %f964, %f1173;
	fma.rn.f32 	%f1687, %f953, %f1687, %f1174;
	ld.global.nc.f32 	%f1175, [%rd22+420];
	mul.f32 	%f1176, %f964, %f1175;
	fma.rn.f32 	%f1686, %f953, %f1686, %f1176;
	ld.global.nc.f32 	%f1177, [%rd22+424];
	mul.f32 	%f1178, %f964, %f1177;
	fma.rn.f32 	%f1685, %f953, %f1685, %f1178;
	ld.global.nc.f32 	%f1179, [%rd22+428];
	mul.f32 	%f1180, %f964, %f1179;
	fma.rn.f32 	%f1684, %f953, %f1684, %f1180;
	st.local.v4.f32 	[%rd1+416], {%f1687, %f1686, %f1685, %f1684};
	ld.global.nc.f32 	%f1181, [%rd22+432];
	mul.f32 	%f1182, %f964, %f1181;
	fma.rn.f32 	%f1683, %f953, %f1683, %f1182;
	ld.global.nc.f32 	%f1183, [%rd22+436];
	mul.f32 	%f1184, %f964, %f1183;
	fma.rn.f32 	%f1682, %f953, %f1682, %f1184;
	ld.global.nc.f32 	%f1185, [%rd22+440];
	mul.f32 	%f1186, %f964, %f1185;
	fma.rn.f32 	%f1681, %f953, %f1681, %f1186;
	ld.global.nc.f32 	%f1187, [%rd22+444];
	mul.f32 	%f1188, %f964, %f1187;
	fma.rn.f32 	%f1680, %f953, %f1680, %f1188;
	st.local.v4.f32 	[%rd1+432], {%f1683, %f1682, %f1681, %f1680};
	ld.global.nc.f32 	%f1189, [%rd22+448];
	mul.f32 	%f1190, %f964, %f1189;
	fma.rn.f32 	%f1679, %f953, %f1679, %f1190;
	ld.global.nc.f32 	%f1191, [%rd22+452];
	mul.f32 	%f1192, %f964, %f1191;
	fma.rn.f32 	%f1678, %f953, %f1678, %f1192;
	ld.global.nc.f32 	%f1193, [%rd22+456];
	mul.f32 	%f1194, %f964, %f1193;
	fma.rn.f32 	%f1677, %f953, %f1677, %f1194;
	ld.global.nc.f32 	%f1195, [%rd22+460];
	mul.f32 	%f1196, %f964, %f1195;
	fma.rn.f32 	%f1676, %f953, %f1676, %f1196;
	st.local.v4.f32 	[%rd1+448], {%f1679, %f1678, %f1677, %f1676};
	ld.global.nc.f32 	%f1197, [%rd22+464];
	mul.f32 	%f1198, %f964, %f1197;
	fma.rn.f32 	%f1675, %f953, %f1675, %f1198;
	ld.global.nc.f32 	%f1199, [%rd22+468];
	mul.f32 	%f1200, %f964, %f1199;
	fma.rn.f32 	%f1674, %f953, %f1674, %f1200;
	ld.global.nc.f32 	%f1201, [%rd22+472];
	mul.f32 	%f1202, %f964, %f1201;
	fma.rn.f32 	%f1673, %f953, %f1673, %f1202;
	ld.global.nc.f32 	%f1203, [%rd22+476];
	mul.f32 	%f1204, %f964, %f1203;
	fma.rn.f32 	%f1672, %f953, %f1672, %f1204;
	st.local.v4.f32 	[%rd1+464], {%f1675, %f1674, %f1673, %f1672};
	ld.global.nc.f32 	%f1205, [%rd22+480];
	mul.f32 	%f1206, %f964, %f1205;
	fma.rn.f32 	%f1671, %f953, %f1671, %f1206;
	ld.global.nc.f32 	%f1207, [%rd22+484];
	mul.f32 	%f1208, %f964, %f1207;
	fma.rn.f32 	%f1670, %f953, %f1670, %f1208;
	ld.global.nc.f32 	%f1209, [%rd22+488];
	mul.f32 	%f1210, %f964, %f1209;
	fma.rn.f32 	%f1669, %f953, %f1669, %f1210;
	ld.global.nc.f32 	%f1211, [%rd22+492];
	mul.f32 	%f1212, %f964, %f1211;
	fma.rn.f32 	%f1668, %f953, %f1668, %f1212;
	st.local.v4.f32 	[%rd1+480], {%f1671, %f1670, %f1669, %f1668};
	ld.global.nc.f32 	%f1213, [%rd22+496];
	mul.f32 	%f1214, %f964, %f1213;
	fma.rn.f32 	%f1667, %f953, %f1667, %f1214;
	ld.global.nc.f32 	%f1215, [%rd22+500];
	mul.f32 	%f1216, %f964, %f1215;
	fma.rn.f32 	%f1666, %f953, %f1666, %f1216;
	ld.global.nc.f32 	%f1217, [%rd22+504];
	mul.f32 	%f1218, %f964, %f1217;
	fma.rn.f32 	%f1665, %f953, %f1665, %f1218;
	ld.global.nc.f32 	%f1219, [%rd22+508];
	mul.f32 	%f1220, %f964, %f1219;
	fma.rn.f32 	%f1664, %f953, %f1664, %f1220;
	st.local.v4.f32 	[%rd1+496], {%f1667, %f1666, %f1665, %f1664};
	add.s32 	%r67, %r67, 1;
	add.s32 	%r66, %r66, 128;
	setp.ne.s32 	%p3, %r67, 1;
	mov.f32 	%f1662, %f259;
	@%p3 bra 	$L__BB1_3;
$L__BB1_4:
	ld.param.u32 	%r63, [_Z18attention_conv_mlpPKfS0_S0_S0_Pfiif_param_6];
	rcp.rn.f32 	%f1221, %f1792;
	mul.f32 	%f518, %f1221, %f1791;
	mul.f32 	%f519, %f1221, %f1790;
	mul.f32 	%f520, %f1221, %f1789;
	mul.f32 	%f521, %f1221, %f1788;
	st.local.v4.f32 	[%rd1], {%f518, %f519, %f520, %f521};
	mul.f32 	%f522, %f1221, %f1787;
	mul.f32 	%f523, %f1221, %f1786;
	mul.f32 	%f524, %f1221, %f1785;
	mul.f32 	%f525, %f1221, %f1784;
	st.local.v4.f32 	[%rd1+16], {%f522, %f523, %f524, %f525};
	mul.f32 	%f526, %f1221, %f1783;
	mul.f32 	%f527, %f1221, %f1782;
	mul.f32 	%f528, %f1221, %f1781;
	mul.f32 	%f529, %f1221, %f1780;
	st.local.v4.f32 	[%rd1+32], {%f526, %f527, %f528, %f529};
	mul.f32 	%f530, %f1221, %f1779;
	mul.f32 	%f531, %f1221, %f1778;
	mul.f32 	%f532, %f1221, %f1777;
	mul.f32 	%f533, %f1221, %f1776;
	st.local.v4.f32 	[%rd1+48], {%f530, %f531, %f532, %f533};
	mul.f32 	%f534, %f1221, %f1775;
	mul.f32 	%f535, %f1221, %f1774;
	mul.f32 	%f536, %f1221, %f1773;
	mul.f32 	%f537, %f1221, %f1772;
	st.local.v4.f32 	[%rd1+64], {%f534, %f535, %f536, %f537};
	mul.f32 	%f538, %f1221, %f1771;
	mul.f32 	%f539, %f1221, %f1770;
	mul.f32 	%f540, %f1221, %f1769;
	mul.f32 	%f541, %f1221, %f1768;
	st.local.v4.f32 	[%rd1+80], {%f538, %f539, %f540, %f541};
	mul.f32 	%f542, %f1221, %f1767;
	mul.f32 	%f543, %f1221, %f1766;
	mul.f32 	%f544, %f1221, %f1765;
	mul.f32 	%f545, %f1221, %f1764;
	st.local.v4.f32 	[%rd1+96], {%f542, %f543, %f544, %f545};
	mul.f32 	%f546, %f1221, %f1763;
	mul.f32 	%f547, %f1221, %f1762;
	mul.f32 	%f548, %f1221, %f1761;
	mul.f32 	%f549, %f1221, %f1760;
	st.local.v4.f32 	[%rd1+112], {%f546, %f547, %f548, %f549};
	mul.f32 	%f550, %f1221, %f1759;
	mul.f32 	%f551, %f1221, %f1758;
	mul.f32 	%f552, %f1221, %f1757;
	mul.f32 	%f553, %f1221, %f1756;
	st.local.v4.f32 	[%rd1+128], {%f550, %f551, %f552, %f553};
	mul.f32 	%f554, %f1221, %f1755;
	mul.f32 	%f555, %f1221, %f1754;
	mul.f32 	%f556, %f1221, %f1753;
	mul.f32 	%f557, %f1221, %f1752;
	st.local.v4.f32 	[%rd1+144], {%f554, %f555, %f556, %f557};
	mul.f32 	%f558, %f1221, %f1751;
	mul.f32 	%f559, %f1221, %f1750;
	mul.f32 	%f560, %f1221, %f1749;
	mul.f32 	%f561, %f1221, %f1748;
	st.local.v4.f32 	[%rd1+160], {%f558, %f559, %f560, %f561};
	mul.f32 	%f562, %f1221, %f1747;
	mul.f32 	%f563, %f1221, %f1746;
	mul.f32 	%f564, %f1221, %f1745;
	mul.f32 	%f565, %f1221, %f1744;
	st.local.v4.f32 	[%rd1+176], {%f562, %f563, %f564, %f565};
	mul.f32 	%f566, %f1221, %f1743;
	mul.f32 	%f567, %f1221, %f1742;
	mul.f32 	%f568, %f1221, %f1741;
	mul.f32 	%f569, %f1221, %f1740;
	st.local.v4.f32 	[%rd1+192], {%f566, %f567, %f568, %f569};
	mul.f32 	%f570, %f1221, %f1739;
	mul.f32 	%f571, %f1221, %f1738;
	mul.f32 	%f572, %f1221, %f1737;
	mul.f32 	%f573, %f1221, %f1736;
	st.local.v4.f32 	[%rd1+208], {%f570, %f571, %f572, %f573};
	mul.f32 	%f574, %f1221, %f1735;
	mul.f32 	%f575, %f1221, %f1734;
	mul.f32 	%f576, %f1221, %f1733;
	mul.f32 	%f577, %f1221, %f1732;
	st.local.v4.f32 	[%rd1+224], {%f574, %f575, %f576, %f577};
	mul.f32 	%f578, %f1221, %f1731;
	mul.f32 	%f579, %f1221, %f1730;
	mul.f32 	%f580, %f1221, %f1729;
	mul.f32 	%f581, %f1221, %f1728;
	st.local.v4.f32 	[%rd1+240], {%f578, %f579, %f580, %f581};
	mul.f32 	%f582, %f1221, %f1727;
	mul.f32 	%f583, %f1221, %f1726;
	mul.f32 	%f584, %f1221, %f1725;
	mul.f32 	%f585, %f1221, %f1724;
	st.local.v4.f32 	[%rd1+256], {%f582, %f583, %f584, %f585};
	mul.f32 	%f586, %f1221, %f1723;
	mul.f32 	%f587, %f1221, %f1722;
	mul.f32 	%f588, %f1221, %f1721;
	mul.f32 	%f589, %f1221, %f1720;
	st.local.v4.f32 	[%rd1+272], {%f586, %f587, %f588, %f589};
	mul.f32 	%f590, %f1221, %f1719;
	mul.f32 	%f591, %f1221, %f1718;
	mul.f32 	%f592, %f1221, %f1717;
	mul.f32 	%f593, %f1221, %f1716;
	st.local.v4.f32 	[%rd1+288], {%f590, %f591, %f592, %f593};
	mul.f32 	%f594, %f1221, %f1715;
	mul.f32 	%f595, %f1221, %f1714;
	mul.f32 	%f596, %f1221, %f1713;
	mul.f32 	%f597, %f1221, %f1712;
	st.local.v4.f32 	[%rd1+304], {%f594, %f595, %f596, %f597};
	mul.f32 	%f598, %f1221, %f1711;
	mul.f32 	%f599, %f1221, %f1710;
	mul.f32 	%f600, %f1221, %f1709;
	mul.f32 	%f601, %f1221, %f1708;
	st.local.v4.f32 	[%rd1+320], {%f598, %f599, %f600, %f601};
	mul.f32 	%f602, %f1221, %f1707;
	mul.f32 	%f603, %f1221, %f1706;
	mul.f32 	%f604, %f1221, %f1705;
	mul.f32 	%f605, %f1221, %f1704;
	st.local.v4.f32 	[%rd1+336], {%f602, %f603, %f604, %f605};
	mul.f32 	%f606, %f1221, %f1703;
	mul.f32 	%f607, %f1221, %f1702;
	mul.f32 	%f608, %f1221, %f1701;
	mul.f32 	%f609, %f1221, %f1700;
	st.local.v4.f32 	[%rd1+352], {%f606, %f607, %f608, %f609};
	mul.f32 	%f610, %f1221, %f1699;
	mul.f32 	%f611, %f1221, %f1698;
	mul.f32 	%f612, %f1221, %f1697;
	mul.f32 	%f613, %f1221, %f1696;
	st.local.v4.f32 	[%rd1+368], {%f610, %f611, %f612, %f613};
	mul.f32 	%f614, %f1221, %f1695;
	mul.f32 	%f615, %f1221, %f1694;
	mul.f32 	%f616, %f1221, %f1693;
	mul.f32 	%f617, %f1221, %f1692;
	st.local.v4.f32 	[%rd1+384], {%f614, %f615, %f616, %f617};
	mul.f32 	%f618, %f1221, %f1691;
	mul.f32 	%f619, %f1221, %f1690;
	mul.f32 	%f620, %f1221, %f1689;
	mul.f32 	%f621, %f1221, %f1688;
	st.local.v4.f32 	[%rd1+400], {%f618, %f619, %f620, %f621};
	mul.f32 	%f622, %f1221, %f1687;
	mul.f32 	%f623, %f1221, %f1686;
	mul.f32 	%f624, %f1221, %f1685;
	mul.f32 	%f625, %f1221, %f1684;
	st.local.v4.f32 	[%rd1+416], {%f622, %f623, %f624, %f625};
	mul.f32 	%f626, %f1221, %f1683;
	mul.f32 	%f627, %f1221, %f1682;
	mul.f32 	%f628, %f1221, %f1681;
	mul.f32 	%f629, %f1221, %f1680;
	st.local.v4.f32 	[%rd1+432], {%f626, %f627, %f628, %f629};
	mul.f32 	%f630, %f1221, %f1679;
	mul.f32 	%f631, %f1221, %f1678;
	mul.f32 	%f632, %f1221, %f1677;
	mul.f32 	%f633, %f1221, %f1676;
	st.local.v4.f32 	[%rd1+448], {%f630, %f631, %f632, %f633};
	mul.f32 	%f634, %f1221, %f1675;
	mul.f32 	%f635, %f1221, %f1674;
	mul.f32 	%f636, %f1221, %f1673;
	mul.f32 	%f637, %f1221, %f1672;
	st.local.v4.f32 	[%rd1+464], {%f634, %f635, %f636, %f637};
	mul.f32 	%f638, %f1221, %f1671;
	mul.f32 	%f639, %f1221, %f1670;
	mul.f32 	%f640, %f1221, %f1669;
	mul.f32 	%f641, %f1221, %f1668;
	st.local.v4.f32 	[%rd1+480], {%f638, %f639, %f640, %f641};
	mul.f32 	%f642, %f1221, %f1667;
	mul.f32 	%f643, %f1221, %f1666;
	mul.f32 	%f644, %f1221, %f1665;
	mul.f32 	%f645, %f1221, %f1664;
	st.local.v4.f32 	[%rd1+496], {%f642, %f643, %f644, %f645};
	setp.gt.s32 	%p4, %r63, 0;
	@%p4 bra 	$L__BB1_7;
	mov.b32 	%r73, 0;
$L__BB1_6:
	mul.wide.u32 	%rd23, %r73, 4;
	add.s64 	%rd24, %rd2, %rd23;
	mov.f32 	%f1222, 0f00000000;
	st.local.v4.f32 	[%rd24], {%f1222, %f1222, %f1222, %f1222};
	add.s32 	%r73, %r73, 4;
	setp.ne.s32 	%p5, %r73, 128;
	@%p5 bra 	$L__BB1_6;
	bra.uni 	$L__BB1_49;
$L__BB1_7:
	ld.param.u32 	%r64, [_Z18attention_conv_mlpPKfS0_S0_S0_Pfiif_param_6];
	and.b32  	%r7, %r64, 7;
	add.s32 	%r8, %r7, -1;
	and.b32  	%r9, %r64, 3;
	and.b32  	%r10, %r64, 2147483640;
	and.b32  	%r11, %r64, 1;
	shr.u32 	%r53, %r64, 31;
	add.s32 	%r54, %r64, %r53;
	shr.s32 	%r55, %r54, 1;
	neg.s32 	%r12, %r55;
	mov.b32 	%r68, 0;
$L__BB1_8:
	ld.param.u32 	%r65, [_Z18attention_conv_mlpPKfS0_S0_S0_Pfiif_param_6];
	ld.param.u64 	%rd66, [_Z18attention_conv_mlpPKfS0_S0_S0_Pfiif_param_3];
	cvta.to.global.u64 	%rd4, %rd66;
	setp.lt.u32 	%p6, %r65, 8;
	mul.wide.u32 	%rd25, %r68, 4;
	add.s64 	%rd5, %rd2, %rd25;
	add.s32 	%r14, %r68, %r12;
	mov.b32 	%r71, 0;
	mov.f32 	%f1794, 0f00000000;
	@%p6 bra 	$L__BB1_27;
	mov.b32 	%r69, 0;
	mov.f32 	%f1794, 0f00000000;
$L__BB1_10:
	.pragma "nounroll";
	add.s32 	%r16, %r14, %r69;
	setp.gt.u32 	%p7, %r16, 127;
	mul.wide.u32 	%rd26, %r69, 4;
	add.s64 	%rd6, %rd4, %rd26;
	@%p7 bra 	$L__BB1_12;
	mul.wide.u32 	%rd27, %r16, 4;
	add.s64 	%rd28, %rd1, %rd27;
	ld.local.f32 	%f1225, [%rd28];
	ld.global.nc.f32 	%f1226, [%rd6];
	fma.rn.f32 	%f1794, %f1225, %f1226, %f1794;
	st.local.f32 	[%rd5], %f1794;
$L__BB1_12:
	add.s32 	%r17, %r16, 1;
	setp.gt.u32 	%p8, %r17, 127;
	@%p8 bra 	$L__BB1_14;
	mul.wide.u32 	%rd29, %r17, 4;
	add.s64 	%rd30, %rd1, %rd29;
	ld.local.f32 	%f1227, [%rd30];
	ld.global.nc.f32 	%f1228, [%rd6+4];
	fma.rn.f32 	%f1794, %f1227, %f1228, %f1794;
	st.local.f32 	[%rd5], %f1794;
$L__BB1_14:
	add.s32 	%r18, %r16, 2;
	setp.gt.u32 	%p9, %r18, 127;
	@%p9 bra 	$L__BB1_16;
	mul.wide.u32 	%rd31, %r18, 4;
	add.s64 	%rd32, %rd1, %rd31;
	ld.local.f32 	%f1229, [%rd32];
	ld.global.nc.f32 	%f1230, [%rd6+8];
	fma.rn.f32 	%f1794, %f1229, %f1230, %f1794;
	st.local.f32 	[%rd5], %f1794;
$L__BB1_16:
	add.s32 	%r19, %r16, 3;
	setp.gt.u32 	%p10, %r19, 127;
	@%p10 bra 	$L__BB1_18;
	mul.wide.u32 	%rd33, %r19, 4;
	add.s64 	%rd34, %rd1, %rd33;
	ld.local.f32 	%f1231, [%rd34];
	ld.global.nc.f32 	%f1232, [%rd6+12];
	fma.rn.f32 	%f1794, %f1231, %f1232, %f1794;
	st.local.f32 	[%rd5], %f1794;
$L__BB1_18:
	add.s32 	%r20, %r16, 4;
	setp.gt.u32 	%p11, %r20, 127;
	@%p11 bra 	$L__BB1_20;
	mul.wide.u32 	%rd35, %r20, 4;
	add.s64 	%rd36, %rd1, %rd35;
	ld.local.f32 	%f1233, [%rd36];
	ld.global.nc.f32 	%f1234, [%rd6+16];
	fma.rn.f32 	%f1794, %f1233, %f1234, %f1794;
	st.local.f32 	[%rd5], %f1794;
$L__BB1_20:
	add.s32 	%r21, %r16, 5;
	setp.gt.u32 	%p12, %r21, 127;
	@%p12 bra 	$L__BB1_22;
	mul.wide.u32 	%rd37, %r21, 4;
	add.s64 	%rd38, %rd1, %rd37;
	ld.local.f32 	%f1235, [%rd38];
	ld.global.nc.f32 	%f1236, [%rd6+20];
	fma.rn.f32 	%f1794, %f1235, %f1236, %f1794;
	st.local.f32 	[%rd5], %f1794;
$L__BB1_22:
	add.s32 	%r22, %r16, 6;
	setp.gt.u32 	%p13, %r22, 127;
	@%p13 bra 	$L__BB1_24;
	mul.wide.u32 	%rd39, %r22, 4;
	add.s64 	%rd40, %rd1, %rd39;
	ld.local.f32 	%f1237, [%rd40];
	ld.global.nc.f32 	%f1238, [%rd6+24];
	fma.rn.f32 	%f1794, %f1237, %f1238, %f1794;
	st.local.f32 	[%rd5], %f1794;
$L__BB1_24:
	add.s32 	%r23, %r16, 7;
	setp.gt.u32 	%p14, %r23, 127;
	@%p14 bra 	$L__BB1_26;
	mul.wide.u32 	%rd41, %r23, 4;
	add.s64 	%rd42, %rd1, %rd41;
	ld.local.f32 	%f1239, [%rd42];
	ld.global.nc.f32 	%f1240, [%rd6+28];
	fma.rn.f32 	%f1794, %f1239, %f1240, %f1794;
	st.local.f32 	[%rd5], %f1794;
$L__BB1_26:
	add.s32 	%r69, %r69, 8;
	setp.ne.s32 	%p15, %r69, %r10;
	mov.u32 	%r71, %r10;
	@%p15 bra 	$L__BB1_10;
$L__BB1_27:
	setp.eq.s32 	%p16, %r7, 0;
	@%p16 bra 	$L__BB1_48;
	setp.lt.u32 	%p17, %r8, 3;
	@%p17 bra 	$L__BB1_38;
	add.s32 	%r26, %r14, %r71;
	setp.gt.u32 	%p18, %r26, 127;
	mul.wide.u32 	%rd43, %r71, 4;
	add.s64 	%rd7, %rd4, %rd43;
	@%p18 bra 	$L__BB1_31;
	mul.wide.u32 	%rd44, %r26, 4;
	add.s64 	%rd45, %rd1, %rd44;
	ld.local.f32 	%f1241, [%rd45];
	ld.global.nc.f32 	%f1242, [%rd7];
	fma.rn.f32 	%f1794, %f1241, %f1242, %f1794;
$L__BB1_31:
	add.s32 	%r27, %r26, 1;
	setp.gt.u32 	%p19, %r27, 127;
	@%p19 bra 	$L__BB1_33;
	mul.wide.u32 	%rd46, %r27, 4;
	add.s64 	%rd47, %rd1, %rd46;
	ld.local.f32 	%f1243, [%rd47];
	ld.global.nc.f32 	%f1244, [%rd7+4];
	fma.rn.f32 	%f1794, %f1243, %f1244, %f1794;
$L__BB1_33:
	add.s32 	%r28, %r26, 2;
	setp.gt.u32 	%p20, %r28, 127;
	@%p20 bra 	$L__BB1_35;
	mul.wide.u32 	%rd48, %r28, 4;
	add.s64 	%rd49, %rd1, %rd48;
	ld.local.f32 	%f1245, [%rd49];
	ld.global.nc.f32 	%f1246, [%rd7+8];
	fma.rn.f32 	%f1794, %f1245, %f1246, %f1794;
	st.local.f32 	[%rd5], %f1794;
$L__BB1_35:
	add.s32 	%r29, %r26, 3;
	setp.gt.u32 	%p21, %r29, 127;
	@%p21 bra 	$L__BB1_37;
	mul.wide.u32 	%rd50, %r29, 4;
	add.s64 	%rd51, %rd1, %rd50;
	ld.local.f32 	%f1247, [%rd51];
	ld.global.nc.f32 	%f1248, [%rd7+12];
	fma.rn.f32 	%f1794, %f1247, %f1248, %f1794;
$L__BB1_37:
	add.s32 	%r71, %r71, 4;
$L__BB1_38:
	setp.eq.s32 	%p22, %r9, 0;
	@%p22 bra 	$L__BB1_48;
	setp.eq.s32 	%p23, %r9, 1;
	@%p23 bra 	$L__BB1_45;
	add.s32 	%r32, %r14, %r71;
	setp.gt.u32 	%p24, %r32, 127;
	mul.wide.u32 	%rd52, %r71, 4;
	add.s64 	%rd8, %rd4, %rd52;
	@%p24 bra 	$L__BB1_42;
	mul.wide.u32 	%rd53, %r32, 4;
	add.s64 	%rd54, %rd1, %rd53;
	ld.local.f32 	%f1249, [%rd54];
	ld.global.nc.f32 	%f1250, [%rd8];
	fma.rn.f32 	%f1794, %f1249, %f1250, %f1794;
	st.local.f32 	[%rd5], %f1794;
$L__BB1_42:
	add.s32 	%r33, %r32, 1;
	setp.gt.u32 	%p25, %r33, 127;
	@%p25 bra 	$L__BB1_44;
	mul.wide.u32 	%rd55, %r33, 4;
	add.s64 	%rd56, %rd1, %rd55;
	ld.local.f32 	%f1251, [%rd56];
	ld.global.nc.f32 	%f1252, [%rd8+4];
	fma.rn.f32 	%f1794, %f1251, %f1252, %f1794;
$L__BB1_44:
	add.s32 	%r71, %r71, 2;
$L__BB1_45:
	setp.eq.s32 	%p26, %r11, 0;
	@%p26 bra 	$L__BB1_48;
	add.s32 	%r36, %r14, %r71;
	setp.gt.u32 	%p27, %r36, 127;
	@%p27 bra 	$L__BB1_48;
	mul.wide.u32 	%rd57, %r36, 4;
	add.s64 	%rd58, %rd1, %rd57;
	ld.local.f32 	%f1253, [%rd58];
	mul.wide.u32 	%rd59, %r71, 4;
	add.s64 	%rd60, %rd4, %rd59;
	ld.global.nc.f32 	%f1254, [%rd60];
	fma.rn.f32 	%f1794, %f1253, %f1254, %f1794;
$L__BB1_48:
	mul.f32 	%f1255, %f1794, 0f3F000000;
	mul.f32 	%f1256, %f1794, 0f3D372713;
	mul.f32 	%f1257, %f1794, %f1256;
	fma.rn.f32 	%f1258, %f1794, %f1257, %f1794;
	mul.f32 	%f1259, %f1258, 0f3F4C422A;
	abs.f32 	%f1260, %f1259;
	mul.f32 	%f1261, %f1260, 0f4038AA3B;
	ex2.approx.ftz.f32 	%f1262, %f1261;
	add.f32 	%f1263, %f1262, 0f3F800000;
	rcp.approx.ftz.f32 	%f1264, %f1263;
	fma.rn.f32 	%f1265, %f1264, 0fC0000000, 0f3F800000;
	setp.ge.f32 	%p28, %f1260, 0f41102CB4;
	selp.f32 	%f1266, 0f3F800000, %f1265, %p28;
	copysign.f32 	%f1267, %f1259, %f1266;
	mul.f32 	%f1268, %f1259, %f1259;
	fma.rn.f32 	%f1269, %f1268, 0f3C80F082, 0fBD563CAE;
	fma.rn.f32 	%f1270, %f1269, %f1268, 0f3E085941;
	fma.rn.f32 	%f1271, %f1270, %f1268, 0fBEAAA9ED;
	fma.rn.f32 	%f1272, %f1271, %f1268, 0f00000000;
	fma.rn.f32 	%f1273, %f1272, %f1259, %f1259;
	setp.ge.f32 	%p29, %f1260, 0f3F19999A;
	selp.f32 	%f1274, %f1267, %f1273, %p29;
	add.f32 	%f1275, %f1274, 0f3F800000;
	mul.f32 	%f1276, %f1255, %f1275;
	st.local.f32 	[%rd5], %f1276;
	add.s32 	%r68, %r68, 1;
	setp.eq.s32 	%p30, %r68, 128;
	@%p30 bra 	$L__BB1_49;
	bra.uni 	$L__BB1_8;
$L__BB1_49:
	ld.param.u64 	%rd67, [_Z18attention_conv_mlpPKfS0_S0_S0_Pfiif_param_4];
	mov.u32 	%r58, %ctaid.x;
	mov.u32 	%r59, %ntid.x;
	mov.u32 	%r60, %tid.x;
	mad.lo.s32 	%r61, %r58, %r59, %r60;
	shl.b32 	%r62, %r61, 7;
	ld.local.v4.f32 	{%f1277, %f1278, %f1279, %f1280}, [%rd2];
	add.f32 	%f1281, %f518, %f1277;
	cvta.to.global.u64 	%rd61, %rd67;
	mul.wide.s32 	%rd62, %r62, 4;
	add.s64 	%rd63, %rd61, %rd62;
	st.global.f32 	[%rd63], %f1281;
	add.f32 	%f1282, %f519, %f1278;
	st.global.f32 	[%rd63+4], %f1282;
	add.f32 	%f1283, %f520, %f1279;
	st.global.f32 	[%rd63+8], %f1283;
	add.f32 	%f1284, %f521, %f1280;
	st.global.f32 	[%rd63+12], %f1284;
	ld.local.v4.f32 	{%f1285, %f1286, %f1287, %f1288}, [%rd2+16];
	add.f32 	%f1289, %f522, %f1285;
	st.global.f32 	[%rd63+16], %f1289;
	add.f32 	%f1290, %f523, %f1286;
	st.global.f32 	[%rd63+20], %f1290;
	add.f32 	%f1291, %f524, %f1287;
	st.global.f32 	[%rd63+24], %f1291;
	add.f32 	%f1292, %f525, %f1288;
	st.global.f32 	[%rd63+28], %f1292;
	ld.local.v4.f32 	{%f1293, %f1294, %f1295, %f1296}, [%rd2+32];
	add.f32 	%f1297, %f526, %f1293;
	st.global.f32 	[%rd63+32], %f1297;
	add.f32 	%f1298, %f527, %f1294;
	st.global.f32 	[%rd63+36], %f1298;
	add.f32 	%f1299, %f528, %f1295;
	st.global.f32 	[%rd63+40], %f1299;
	add.f32 	%f1300, %f529, %f1296;
	st.global.f32 	[%rd63+44], %f1300;
	ld.local.v4.f32 	{%f1301, %f1302, %f1303, %f1304}, [%rd2+48];
	add.f32 	%f1305, %f530, %f1301;
	st.global.f32 	[%rd63+48], %f1305;
	add.f32 	%f1306, %f531, %f1302;
	st.global.f32 	[%rd63+52], %f1306;
	add.f32 	%f1307, %f532, %f1303;
	st.global.f32 	[%rd63+56], %f1307;
	add.f32 	%f1308, %f533, %f1304;
	st.global.f32 	[%rd63+60], %f1308;
	ld.local.v4.f32 	{%f1309, %f1310, %f1311, %f1312}, [%rd2+64];
	add.f32 	%f1313, %f534, %f1309;
	st.global.f32 	[%rd63+64], %f1313;
	add.f32 	%f1314, %f535, %f1310;
	st.global.f32 	[%rd63+68], %f1314;
	add.f32 	%f1315, %f536, %f1311;
	st.global.f32 	[%rd63+72], %f1315;
	add.f32 	%f1316, %f537, %f1312;
	st.global.f32 	[%rd63+76], %f1316;
	ld.local.v4.f32 	{%f1317, %f1318, %f1319, %f1320}, [%rd2+80];
	add.f32 	%f1321, %f538, %f1317;
	st.global.f32 	[%rd63+80], %f1321;
	add.f32 	%f1322, %f539, %f1318;
	st.global.f32 	[%rd63+84], %f1322;
	add.f32 	%f1323, %f540, %f1319;
	st.global.f32 	[%rd63+88], %f1323;
	add.f32 	%f1324, %f541, %f1320;
	st.global.f32 	[%rd63+92], %f1324;
	ld.local.v4.f32 	{%f1325, %f1326, %f1327, %f1328}, [%rd2+96];
	add.f32 	%f1329, %f542, %f1325;
	st.global.f32 	[%rd63+96], %f1329;
	add.f32 	%f1330, %f543, %f1326;
	st.global.f32 	[%rd63+100], %f1330;
	add.f32 	%f1331, %f544, %f1327;
	st.global.f32 	[%rd63+104], %f1331;
	add.f32 	%f1332, %f545, %f1328;
	st.global.f32 	[%rd63+108], %f1332;
	ld.local.v4.f32 	{%f1333, %f1334, %f1335, %f1336}, [%rd2+112];
	add.f32 	%f1337, %f546, %f1333;
	st.global.f32 	[%rd63+112], %f1337;
	add.f32 	%f1338, %f547, %f1334;
	st.global.f32 	[%rd63+116], %f1338;
	add.f32 	%f1339, %f548, %f1335;
	st.global.f32 	[%rd63+120], %f1339;
	add.f32 	%f1340, %f549, %f1336;
	st.global.f32 	[%rd63+124], %f1340;
	ld.local.v4.f32 	{%f1341, %f1342, %f1343, %f1344}, [%rd2+128];
	add.f32 	%f1345, %f550, %f1341;
	st.global.f32 	[%rd63+128], %f1345;
	add.f32 	%f1346, %f551, %f1342;
	st.global.f32 	[%rd63+132], %f1346;
	add.f32 	%f1347, %f552, %f1343;
	st.global.f32 	[%rd63+136], %f1347;
	add.f32 	%f1348, %f553, %f1344;
	st.global.f32 	[%rd63+140], %f1348;
	ld.local.v4.f32 	{%f1349, %f1350, %f1351, %f1352}, [%rd2+144];
	add.f32 	%f1353, %f554, %f1349;
	st.global.f32 	[%rd63+144], %f1353;
	add.f32 	%f1354, %f555, %f1350;
	st.global.f32 	[%rd63+148], %f1354;
	add.f32 	%f1355, %f556, %f1351;
	st.global.f32 	[%rd63+152], %f1355;
	add.f32 	%f1356, %f557, %f1352;
	st.global.f32 	[%rd63+156], %f1356;
	ld.local.v4.f32 	{%f1357, %f1358, %f1359, %f1360}, [%rd2+160];
	add.f32 	%f1361, %f558, %f1357;
	st.global.f32 	[%rd63+160], %f1361;
	add.f32 	%f1362, %f559, %f1358;
	st.global.f32 	[%rd63+164], %f1362;
	add.f32 	%f1363, %f560, %f1359;
	st.global.f32 	[%rd63+168], %f1363;
	add.f32 	%f1364, %f561, %f1360;
	st.global.f32 	[%rd63+172], %f1364;
	ld.local.v4.f32 	{%f1365, %f1366, %f1367, %f1368}, [%rd2+176];
	add.f32 	%f1369, %f562, %f1365;
	st.global.f32 	[%rd63+176], %f1369;
	add.f32 	%f1370, %f563, %f1366;
	st.global.f32 	[%rd63+180], %f1370;
	add.f32 	%f1371, %f564, %f1367;
	st.global.f32 	[%rd63+184], %f1371;
	add.f32 	%f1372, %f565, %f1368;
	st.global.f32 	[%rd63+188], %f1372;
	ld.local.v4.f32 	{%f1373, %f1374, %f1375, %f1376}, [%rd2+192];
	add.f32 	%f1377, %f566, %f1373;
	st.global.f32 	[%rd63+192], %f1377;
	add.f32 	%f1378, %f567, %f1374;
	st.global.f32 	[%rd63+196], %f1378;
	add.f32 	%f1379, %f568, %f1375;
	st.global.f32 	[%rd63+200], %f1379;
	add.f32 	%f1380, %f569, %f1376;
	st.global.f32 	[%rd63+204], %f1380;
	ld.local.v4.f32 	{%f1381, %f1382, %f1383, %f1384}, [%rd2+208];
	add.f32 	%f1385, %f570, %f1381;
	st.global.f32 	[%rd63+208], %f1385;
	add.f32 	%f1386, %f571, %f1382;
	st.global.f32 	[%rd63+212], %f1386;
	add.f32 	%f1387, %f572, %f1383;
	st.global.f32 	[%rd63+216], %f1387;
	add.f32 	%f1388, %f573, %f1384;
	st.global.f32 	[%rd63+220], %f1388;
	ld.local.v4.f32 	{%f1389, %f1390, %f1391, %f1392}, [%rd2+224];
	add.f32 	%f1393, %f574, %f1389;
	st.global.f32 	[%rd63+224], %f1393;
	add.f32 	%f1394, %f575, %f1390;
	st.global.f32 	[%rd63+228], %f1394;
	add.f32 	%f1395, %f576, %f1391;
	st.global.f32 	[%rd63+232], %f1395;
	add.f32 	%f1396, %f577, %f1392;
	st.global.f32 	[%rd63+236], %f1396;
	ld.local.v4.f32 	{%f1397, %f1398, %f1399, %f1400}, [%rd2+240];
	add.f32 	%f1401, %f578, %f1397;
	st.global.f32 	[%rd63+240], %f1401;
	add.f32 	%f1402, %f579, %f1398;
	st.global.f32 	[%rd63+244], %f1402;
	add.f32 	%f1403, %f580, %f1399;
	st.global.f32 	[%rd63+248], %f1403;
	add.f32 	%f1404, %f581, %f1400;
	st.global.f32 	[%rd63+252], %f1404;
	ld.local.v4.f32 	{%f1405, %f1406, %f1407, %f1408}, [%rd2+256];
	add.f32 	%f1409, %f582, %f1405;
	st.global.f32 	[%rd63+256], %f1409;
	add.f32 	%f1410, %f583, %f1406;
	st.global.f32 	[%rd63+260], %f1410;
	add.f32 	%f1411, %f584, %f1407;
	st.global.f32 	[%rd63+264], %f1411;
	add.f32 	%f1412, %f585, %f1408;
	st.global.f32 	[%rd63+268], %f1412;
	ld.local.v4.f32 	{%f1413, %f1414, %f1415, %f1416}, [%rd2+272];
	add.f32 	%f1417, %f586, %f1413;
	st.global.f32 	[%rd63+272], %f1417;
	add.f32 	%f1418, %f587, %f1414;
	st.global.f32 	[%rd63+276], %f1418;
	add.f32 	%f1419, %f588, %f1415;
	st.global.f32 	[%rd63+280], %f1419;
	add.f32 	%f1420, %f589, %f1416;
	st.global.f32 	[%rd63+284], %f1420;
	ld.local.v4.f32 	{%f1421, %f1422, %f1423, %f1424}, [%rd2+288];
	add.f32 	%f1425, %f590, %f1421;
	st.global.f32 	[%rd63+288], %f1425;
	add.f32 	%f1426, %f591, %f1422;
	st.global.f32 	[%rd63+292], %f1426;
	add.f32 	%f1427, %f592, %f1423;
	st.global.f32 	[%rd63+296], %f1427;
	add.f32 	%f1428, %f593, %f1424;
	st.global.f32 	[%rd63+300], %f1428;
	ld.local.v4.f32 	{%f1429, %f1430, %f1431, %f1432}, [%rd2+304];
	add.f32 	%f1433, %f594, %f1429;
	st.global.f32 	[%rd63+304], %f1433;
	add.f32 	%f1434, %f595, %f1430;
	st.global.f32 	[%rd63+308], %f1434;
	add.f32 	%f1435, %f596, %f1431;
	st.global.f32 	[%rd63+312], %f1435;
	add.f32 	%f1436, %f597, %f1432;
	st.global.f32 	[%rd63+316], %f1436;
	ld.local.v4.f32 	{%f1437, %f1438, %f1439, %f1440}, [%rd2+320];
	add.f32 	%f1441, %f598, %f1437;
	st.global.f32 	[%rd63+320], %f1441;
	add.f32 	%f1442, %f599, %f1438;
	st.global.f32 	[%rd63+324], %f1442;
	add.f32 	%f1443, %f600, %f1439;
	st.global.f32 	[%rd63+328], %f1443;
	add.f32 	%f1444, %f601, %f1440;
	st.global.f32 	[%rd63+332], %f1444;
	ld.local.v4.f32 	{%f1445, %f1446, %f1447, %f1448}, [%rd2+336];
	add.f32 	%f1449, %f602, %f1445;
	st.global.f32 	[%rd63+336], %f1449;
	add.f32 	%f1450, %f603, %f1446;
	st.global.f32 	[%rd63+340], %f1450;
	add.f32 	%f1451, %f604, %f1447;
	st.global.f32 	[%rd63+344], %f1451;
	add.f32 	%f1452, %f605, %f1448;
	st.global.f32 	[%rd63+348], %f1452;
	ld.local.v4.f32 	{%f1453, %f1454, %f1455, %f1456}, [%rd2+352];
	add.f32 	%f1457, %f606, %f1453;
	st.global.f32 	[%rd63+352], %f1457;
	add.f32 	%f1458, %f607, %f1454;
	st.global.f32 	[%rd63+356], %f1458;
	add.f32 	%f1459, %f608, %f1455;
	st.global.f32 	[%rd63+360], %f1459;
	add.f32 	%f1460, %f609, %f1456;
	st.global.f32 	[%rd63+364], %f1460;
	ld.local.v4.f32 	{%f1461, %f1462, %f1463, %f1464}, [%rd2+368];
	add.f32 	%f1465, %f610, %f1461;
	st.global.f32 	[%rd63+368], %f1465;
	add.f32 	%f1466, %f611, %f1462;
	st.global.f32 	[%rd63+372], %f1466;
	add.f32 	%f1467, %f612, %f1463;
	st.global.f32 	[%rd63+376], %f1467;
	add.f32 	%f1468, %f613, %f1464;
	st.global.f32 	[%rd63+380], %f1468;
	ld.local.v4.f32 	{%f1469, %f1470, %f1471, %f1472}, [%rd2+384];
	add.f32 	%f1473, %f614, %f1469;
	st.global.f32 	[%rd63+384], %f1473;
	add.f32 	%f1474, %f615, %f1470;
	st.global.f32 	[%rd63+388], %f1474;
	add.f32 	%f1475, %f616, %f1471;
	st.global.f32 	[%rd63+392], %f1475;
	add.f32 	%f1476, %f617, %f1472;
	st.global.f32 	[%rd63+396], %f1476;
	ld.local.v4.f32 	{%f1477, %f1478, %f1479, %f1480}, [%rd2+400];
	add.f32 	%f1481, %f618, %f1477;
	st.global.f32 	[%rd63+400], %f1481;
	add.f32 	%f1482, %f619, %f1478;
	st.global.f32 	[%rd63+404], %f1482;
	add.f32 	%f1483, %f620, %f1479;
	st.global.f32 	[%rd63+408], %f1483;
	add.f32 	%f1484, %f621, %f1480;
	st.global.f32 	[%rd63+412], %f1484;
	ld.local.v4.f32 	{%f1485, %f1486, %f1487, %f1488}, [%rd2+416];
	add.f32 	%f1489, %f622, %f1485;
	st.global.f32 	[%rd63+416], %f1489;
	add.f32 	%f1490, %f623, %f1486;
	st.global.f32 	[%rd63+420], %f1490;
	add.f32 	%f1491, %f624, %f1487;
	st.global.f32 	[%rd63+424], %f1491;
	add.f32 	%f1492, %f625, %f1488;
	st.global.f32 	[%rd63+428], %f1492;
	ld.local.v4.f32 	{%f1493, %f1494, %f1495, %f1496}, [%rd2+432];
	add.f32 	%f1497, %f626, %f1493;
	st.global.f32 	[%rd63+432], %f1497;
	add.f32 	%f1498, %f627, %f1494;
	st.global.f32 	[%rd63+436], %f1498;
	add.f32 	%f1499, %f628, %f1495;
	st.global.f32 	[%rd63+440], %f1499;
	add.f32 	%f1500, %f629, %f1496;
	st.global.f32 	[%rd63+444], %f1500;
	ld.local.v4.f32 	{%f1501, %f1502, %f1503, %f1504}, [%rd2+448];
	add.f32 	%f1505, %f630, %f1501;
	st.global.f32 	[%rd63+448], %f1505;
	add.f32 	%f1506, %f631, %f1502;
	st.global.f32 	[%rd63+452], %f1506;
	add.f32 	%f1507, %f632, %f1503;
	st.global.f32 	[%rd63+456], %f1507;
	add.f32 	%f1508, %f633, %f1504;
	st.global.f32 	[%rd63+460], %f1508;
	ld.local.v4.f32 	{%f1509, %f1510, %f1511, %f1512}, [%rd2+464];
	add.f32 	%f1513, %f634, %f1509;
	st.global.f32 	[%rd63+464], %f1513;
	add.f32 	%f1514, %f635, %f1510;
	st.global.f32 	[%rd63+468], %f1514;
	add.f32 	%f1515, %f636, %f1511;
	st.global.f32 	[%rd63+472], %f1515;
	add.f32 	%f1516, %f637, %f1512;
	st.global.f32 	[%rd63+476], %f1516;
	ld.local.v4.f32 	{%f1517, %f1518, %f1519, %f1520}, [%rd2+480];
	add.f32 	%f1521, %f638, %f1517;
	st.global.f32 	[%rd63+480], %f1521;
	add.f32 	%f1522, %f639, %f1518;
	st.global.f32 	[%rd63+484], %f1522;
	add.f32 	%f1523, %f640, %f1519;
	st.global.f32 	[%rd63+488], %f1523;
	add.f32 	%f1524, %f641, %f1520;
	st.global.f32 	[%rd63+492], %f1524;
	ld.local.v4.f32 	{%f1525, %f1526, %f1527, %f1528}, [%rd2+496];
	add.f32 	%f1529, %f642, %f1525;
	st.global.f32 	[%rd63+496], %f1529;
	add.f32 	%f1530, %f643, %f1526;
	st.global.f32 	[%rd63+500], %f1530;
	add.f32 	%f1531, %f644, %f1527;
	st.global.f32 	[%rd63+504], %f1531;
	add.f32 	%f1532, %f645, %f1528;
	st.global.f32 	[%rd63+508], %f1532;
$L__BB1_50:
	ret;

}
	// .globl	_Z19attention_rank1_mlpPKfS0_S0_S0_S0_Pfif
.visible .entry _Z19attention_rank1_mlpPKfS0_S0_S0_S0_Pfif(
	.param .u64 .ptr .align 1 _Z19attention_rank1_mlpPKfS0_S0_S0_S0_Pfif_param_0,
	.param .u64 .ptr .align 1 _Z19attention_rank1_mlpPKfS0_S0_S0_S0_Pfif_param_1,
	.param .u64 .ptr .align 1 _Z19attention_rank1_mlpPKfS0_S0_S0_S0_Pfif_param_2,
	.param .u64 .ptr .align 1 _Z19attention_rank1_mlpPKfS0_S0_S0_S0_Pfif_param_3,
	.param .u64 .ptr .align 1 _Z19attention_rank1_mlpPKfS0_S0_S0_S0_Pfif_param_4,
	.param .u64 .ptr .align 1 _Z19attention_rank1_mlpPKfS0_S0_S0_S0_Pfif_param_5,
	.param .u32 _Z19attention_rank1_mlpPKfS0_S0_S0_S0_Pfif_param_6,
	.param .f32 _Z19attention_rank1_mlpPKfS0_S0_S0_S0_Pfif_param_7
)
{
	.reg .pred 	%p<6>;
	.reg .b32 	%r<24>;
	.reg .b32 	%f<1982>;
	.reg .b64 	%rd<25>;

	ld.param.u64 	%rd2, [_Z19attention_rank1_mlpPKfS0_S0_S0_S0_Pfif_param_0];
	ld.param.u32 	%r7, [_Z19attention_rank1_mlpPKfS0_S0_S0_S0_Pfif_param_6];
	mov.u32 	%r8, %ctaid.x;
	mov.u32 	%r9, %ntid.x;
	mov.u32 	%r10, %tid.x;
	mad.lo.s32 	%r1, %r8, %r9, %r10;
	setp.ge.s32 	%p1, %r1, %r7;
	@%p1 bra 	$L__BB2_5;
	cvta.to.global.u64 	%rd8, %rd2;
	shl.b32 	%r11, %r1, 7;
	mul.wide.s32 	%rd9, %r11, 4;
	add.s64 	%rd1, %rd8, %rd9;
	setp.lt.s32 	%p2, %r1, 0;
	mov.f32 	%f1853, 0f00000000;
	mov.f32 	%f1854, %f1853;
	mov.f32 	%f1855, %f1853;
	mov.f32 	%f1856, %f1853;
	mov.f32 	%f1857, %f1853;
	mov.f32 	%f1858, %f1853;
	mov.f32 	%f1859, %f1853;
	mov.f32 	%f1860, %f1853;
	mov.f32 	%f1861, %f1853;
	mov.f32 	%f1862, %f1853;
	mov.f32 	%f1863, %f1853;
	mov.f32 	%f1864, %f1853;
	mov.f32 	%f1865, %f1853;
	mov.f32 	%f1866, %f1853;
	mov.f32 	%f1867, %f1853;
	mov.f32 	%f1868, %f1853;
	mov.f32 	%f1869, %f1853;
	mov.f32 	%f1870, %f1853;
	mov.f32 	%f1871, %f1853;
	mov.f32 	%f1872, %f1853;
	mov.f32 	%f1873, %f1853;
	mov.f32 	%f1874, %f1853;
	mov.f32 	%f1875, %f1853;
	mov.f32 	%f1876, %f1853;
	mov.f32 	%f1877, %f1853;
	mov.f32 	%f1878, %f1853;
	mov.f32 	%f1879, %f1853;
	mov.f32 	%f1880, %f1853;
	mov.f32 	%f1881, %f1853;
	mov.f32 	%f1882, %f1853;
	mov.f32 	%f1883, %f1853;
	mov.f32 	%f1884, %f1853;
	mov.f32 	%f1885, %f1853;
	mov.f32 	%f1886, %f1853;
	mov.f32 	%f1887, %f1853;
	mov.f32 	%f1888, %f1853;
	mov.f32 	%f1889, %f1853;
	mov.f32 	%f1890, %f1853;
	mov.f32 	%f1891, %f1853;
	mov.f32 	%f1892, %f1853;
	mov.f32 	%f1893, %f1853;
	mov.f32 	%f1894, %f1853;
	mov.f32 	%f1895, %f1853;
	mov.f32 	%f1896, %f1853;
	mov.f32 	%f1897, %f1853;
	mov.f32 	%f1898, %f1853;
	mov.f32 	%f1899, %f1853;
	mov.f32 	%f1900, %f1853;
	mov.f32 	%f1901, %f1853;
	mov.f32 	%f1902, %f1853;
	mov.f32 	%f1903, %f1853;
	mov.f32 	%f1904, %f1853;
	mov.f32 	%f1905, %f1853;
	mov.f32 	%f1906, %f1853;
	mov.f32 	%f1907, %f1853;
	mov.f32 	%f1908, %f1853;
	mov.f32 	%f1909, %f1853;
	mov.f32 	%f1910, %f1853;
	mov.f32 	%f1911, %f1853;
	mov.f32 	%f1912, %f1853;
	mov.f32 	%f1913, %f1853;
	mov.f32 	%f1914, %f1853;
	mov.f32 	%f1915, %f1853;
	mov.f32 	%f1916, %f1853;
	mov.f32 	%f1917, %f1853;
	mov.f32 	%f1918, %f1853;
	mov.f32 	%f1919, %f1853;
	mov.f32 	%f1920, %f1853;
	mov.f32 	%f1921, %f1853;
	mov.f32 	%f1922, %f1853;
	mov.f32 	%f1923, %f1853;
	mov.f32 	%f1924, %f1853;
	mov.f32 	%f1925, %f1853;
	mov.f32 	%f1926, %f1853;
	mov.f32 	%f1927, %f1853;
	mov.f32 	%f1928, %f1853;
	mov.f32 	%f1929, %f1853;
	mov.f32 	%f1930, %f1853;
	mov.f32 	%f1931, %f1853;
	mov.f32 	%f1932, %f1853;
	mov.f32 	%f1933, %f1853;
	mov.f32 	%f1934, %f1853;
	mov.f32 	%f1935, %f1853;
	mov.f32 	%f1936, %f1853;
	mov.f32 	%f1937, %f1853;
	mov.f32 	%f1938, %f1853;
	mov.f32 	%f1939, %f1853;
	mov.f32 	%f1940, %f1853;
	mov.f32 	%f1941, %f1853;
	mov.f32 	%f1942, %f1853;
	mov.f32 	%f1943, %f1853;
	mov.f32 	%f1944, %f1853;
	mov.f32 	%f1945, %f1853;
	mov.f32 	%f1946, %f1853;
	mov.f32 	%f1947, %f1853;
	mov.f32 	%f1948, %f1853;
	mov.f32 	%f1949, %f1853;
	mov.f32 	%f1950, %f1853;
	mov.f32 	%f1951, %f1853;
	mov.f32 	%f1952, %f1853;
	mov.f32 	%f1953, %f1853;
	mov.f32 	%f1954, %f1853;
	mov.f32 	%f1955, %f1853;
	mov.f32 	%f1956, %f1853;
	mov.f32 	%f1957, %f1853;
	mov.f32 	%f1958, %f1853;
	mov.f32 	%f1959, %f1853;
	mov.f32 	%f1960, %f1853;
	mov.f32 	%f1961, %f1853;
	mov.f32 	%f1962, %f1853;
	mov.f32 	%f1963, %f1853;
	mov.f32 	%f1964, %f1853;
	mov.f32 	%f1965, %f1853;
	mov.f32 	%f1966, %f1853;
	mov.f32 	%f1967, %f1853;
	mov.f32 	%f1968, %f1853;
	mov.f32 	%f1969, %f1853;
	mov.f32 	%f1970, %f1853;
	mov.f32 	%f1971, %f1853;
	mov.f32 	%f1972, %f1853;
	mov.f32 	%f1973, %f1853;
	mov.f32 	%f1974, %f1853;
	mov.f32 	%f1975, %f1853;
	mov.f32 	%f1976, %f1853;
	mov.f32 	%f1977, %f1853;
	mov.f32 	%f1978, %f1853;
	mov.f32 	%f1979, %f1853;
	mov.f32 	%f1980, %f1853;
	mov.f32 	%f1981, %f1853;
	@%p2 bra 	$L__BB2_4;
	ld.global.nc.f32 	%f1, [%rd1];
	ld.global.nc.f32 	%f2, [%rd1+4];
	ld.global.nc.f32 	%f3, [%rd1+8];
	ld.global.nc.f32 	%f4, [%rd1+12];
	ld.global.nc.f32 	%f5, [%rd1+16];
	ld.global.nc.f32 	%f6, [%rd1+20];
	ld.global.nc.f32 	%f7, [%rd1+24];
	ld.global.nc.f32 	%f8, [%rd1+28];
	ld.global.nc.f32 	%f9, [%rd1+32];
	ld.global.nc.f32 	%f10, [%rd1+36];
	ld.global.nc.f32 	%f11, [%rd1+40];
	ld.global.nc.f32 	%f12, [%rd1+44];
	ld.global.nc.f32 	%f13, [%rd1+48];
	ld.global.nc.f32 	%f14, [%rd1+52];
	ld.global.nc.f32 	%f15, [%rd1+56];
	ld.global.nc.f32 	%f16, [%rd1+60];
	ld.global.nc.f32 	%f17, [%rd1+64];
	ld.global.nc.f32 	%f18, [%rd1+68];
	ld.global.nc.f32 	%f19, [%rd1+72];
	ld.global.nc.f32 	%f20, [%rd1+76];
	ld.global.nc.f32 	%f21, [%rd1+80];
	ld.global.nc.f32 	%f22, [%rd1+84];
	ld.global.nc.f32 	%f23, [%rd1+88];
	ld.global.nc.f32 	%f24, [%rd1+92];
	ld.global.nc.f32 	%f25, [%rd1+96];
	ld.global.nc.f32 	%f26, [%rd1+100];
	ld.global.nc.f32 	%f27, [%rd1+104];
	ld.global.nc.f32 	%f28, [%rd1+108];
	ld.global.nc.f32 	%f29, [%rd1+112];
	ld.global.nc.f32 	%f30, [%rd1+116];
	ld.global.nc.f32 	%f31, [%rd1+120];
	ld.global.nc.f32 	%f32, [%rd1+124];
	ld.global.nc.f32 	%f33, [%rd1+128];
	ld.global.nc.f32 	%f34, [%rd1+132];
	ld.global.nc.f32 	%f35, [%rd1+136];
	ld.global.nc.f32 	%f36, [%rd1+140];
	ld.global.nc.f32 	%f37, [%rd1+144];
	ld.global.nc.f32 	%f38, [%rd1+148];
	ld.global.nc.f32 	%f39, [%rd1+152];
	ld.global.nc.f32 	%f40, [%rd1+156];
	ld.global.nc.f32 	%f41, [%rd1+160];
	ld.global.nc.f32 	%f42, [%rd1+164];
	ld.global.nc.f32 	%f43, [%rd1+168];
	ld.global.nc.f32 	%f44, [%rd1+172];
	ld.global.nc.f32 	%f45, [%rd1+176];
	ld.global.nc.f32 	%f46, [%rd1+180];
	ld.global.nc.f32 	%f47, [%rd1+184];
	ld.global.nc.f32 	%f48, [%rd1+188];
	ld.global.nc.f32 	%f49, [%rd1+192];
	ld.global.nc.f32 	%f50, [%rd1+196];
	ld.global.nc.f32 	%f51, [%rd1+200];
	ld.global.nc.f32 	%f52, [%rd1+204];
	ld.global.nc.f32 	%f53, [%rd1+208];
	ld.global.nc.f32 	%f54, [%rd1+212];
	ld.global.nc.f32 	%f55, [%rd1+216];
	ld.global.nc.f32 	%f56, [%rd1+220];
	ld.global.nc.f32 	%f57, [%rd1+224];
	ld.global.nc.f32 	%f58, [%rd1+228];
	ld.global.nc.f32 	%f59, [%rd1+232];
	ld.global.nc.f32 	%f60, [%rd1+236];
	ld.global.nc.f32 	%f61, [%rd1+240];
	ld.global.nc.f32 	%f62, [%rd1+244];
	ld.global.nc.f32 	%f63, [%rd1+248];
	ld.global.nc.f32 	%f64, [%rd1+252];
	ld.global.nc.f32 	%f65, [%rd1+256];
	ld.global.nc.f32 	%f66, [%rd1+260];
	ld.global.nc.f32 	%f67, [%rd1+264];
	ld.global.nc.f32 	%f68, [%rd1+268];
	ld.global.nc.f32 	%f69, [%rd1+272];
	ld.global.nc.f32 	%f70, [%rd1+276];
	ld.global.nc.f32 	%f71, [%rd1+280];
	ld.global.nc.f32 	%f72, [%rd1+284];
	ld.global.nc.f32 	%f73, [%rd1+288];
	ld.global.nc.f32 	%f74, [%rd1+292];
	ld.global.nc.f32 	%f75, [%rd1+296];
	ld.global.nc.f32 	%f76, [%rd1+300];
	ld.global.nc.f32 	%f77, [%rd1+304];
	ld.global.nc.f32 	%f78, [%rd1+308];
	ld.global.nc.f32 	%f79, [%rd1+312];
	ld.global.nc.f32 	%f80, [%rd1+316];
	ld.global.nc.f32 	%f81, [%rd1+320];
	ld.global.nc.f32 	%f82, [%rd1+324];
	ld.global.nc.f32 	%f83, [%rd1+328];
	ld.global.nc.f32 	%f84, [%rd1+332];
	ld.global.nc.f32 	%f85, [%rd1+336];
	ld.global.nc.f32 	%f86, [%rd1+340];
	ld.global.nc.f32 	%f87, [%rd1+344];
	ld.global.nc.f32 	%f88, [%rd1+348];
	ld.global.nc.f32 	%f89, [%rd1+352];
	ld.global.nc.f32 	%f90, [%rd1+356];
	ld.global.nc.f32 	%f91, [%rd1+360];
	ld.global.nc.f32 	%f92, [%rd1+364];
	ld.global.nc.f32 	%f93, [%rd1+368];
	ld.global.nc.f32 	%f94, [%rd1+372];
	ld.global.nc.f32 	%f95, [%rd1+376];
	ld.global.nc.f32 	%f96, [%rd1+380];
	ld.global.nc.f32 	%f97, [%rd1+384];
	ld.global.nc.f32 	%f98, [%rd1+388];
	ld.global.nc.f32 	%f99, [%rd1+392];
	ld.global.nc.f32 	%f100, [%rd1+396];
	ld.global.nc.f32 	%f101, [%rd1+400];
	ld.global.nc.f32 	%f102, [%rd1+404];
	ld.global.nc.f32 	%f103, [%rd1+408];
	ld.global.nc.f32 	%f104, [%rd1+412];
	ld.global.nc.f32 	%f105, [%rd1+416];
	ld.global.nc.f32 	%f106, [%rd1+420];
	ld.global.nc.f32 	%f107, [%rd1+424];
	ld.global.nc.f32 	%f108, [%rd1+428];
	ld.global.nc.f32 	%f109, [%rd1+432];
	ld.global.nc.f32 	%f110, [%rd1+436];
	ld.global.nc.f32 	%f111, [%rd1+440];
	ld.global.nc.f32 	%f112, [%rd1+444];
	ld.global.nc.f32 	%f113, [%rd1+448];
	ld.global.nc.f32 	%f114, [%rd1+452];
	ld.global.nc.f32 	%f115, [%rd1+456];
	ld.global.nc.f32 	%f116, [%rd1+460];
	ld.global.nc.f32 	%f117, [%rd1+464];
	ld.global.nc.f32 	%f118, [%rd1+468];
	ld.global.nc.f32 	%f119, [%rd1+472];
	ld.global.nc.f32 	%f120, [%rd1+476];
	ld.global.nc.f32 	%f121, [%rd1+480];
	ld.global.nc.f32 	%f122, [%rd1+484];
	ld.global.nc.f32 	%f123, [%rd1+488];
	ld.global.nc.f32 	%f124, [%rd1+492];
	ld.global.nc.f32 	%f125, [%rd1+496];
	ld.global.nc.f32 	%f126, [%rd1+500];
	ld.global.nc.f32 	%f127, [%rd1+504];
	ld.global.nc.f32 	%f128, [%rd1+508];
	neg.s32 	%r23, %r1;
	mov.f32 	%f1851, 0fF149F2CA;
	mov.f32 	%f1853, 0f00000000;
	mov.b32 	%r22, 0;
$L__BB2_3:
	ld.param.f32 	%f1722, [_Z19attention_rank1_mlpPKfS0_S0_S0_S0_Pfif_param_7];
	ld.param.u64 	%rd21, [_Z19attention_rank1_mlpPKfS0_S0_S0_S0_Pfif_param_2];
	ld.param.u64 	%rd20, [_Z19attention_rank1_mlpPKfS0_S0_S0_S0_Pfif_param_1];
	cvta.to.global.u64 	%rd10, %rd20;
	mul.wide.u32 	%rd11, %r22, 4;
	add.s64 	%rd12, %rd10, %rd11;
	ld.global.nc.f32 	%f522, [%rd12];
	fma.rn.f32 	%f523, %f1, %f522, 0f00000000;
	ld.global.nc.f32 	%f524, [%rd12+4];
	fma.rn.f32 	%f525, %f2, %f524, %f523;
	ld.global.nc.f32 	%f526, [%rd12+8];
	fma.rn.f32 	%f527, %f3, %f526, %f525;
	ld.global.nc.f32 	%f528, [%rd12+12];
	fma.rn.f32 	%f529, %f4, %f528, %f527;
	ld.global.nc.f32 	%f530, [%rd12+16];
	fma.rn.f32 	%f531, %f5, %f530, %f529;
	ld.global.nc.f32 	%f532, [%rd12+20];
	fma.rn.f32 	%f533, %f6, %f532, %f531;
	ld.global.nc.f32 	%f534, [%rd12+24];
	fma.rn.f32 	%f535, %f7, %f534, %f533;
	ld.global.nc.f32 	%f536, [%rd12+28];
	fma.rn.f32 	%f537, %f8, %f536, %f535;
	ld.global.nc.f32 	%f538, [%rd12+32];
	fma.rn.f32 	%f539, %f9, %f538, %f537;
	ld.global.nc.f32 	%f540, [%rd12+36];
	fma.rn.f32 	%f541, %f10, %f540, %f539;
	ld.global.nc.f32 	%f542, [%rd12+40];
	fma.rn.f32 	%f543, %f11, %f542, %f541;
	ld.global.nc.f32 	%f544, [%rd12+44];
	fma.rn.f32 	%f545, %f12, %f544, %f543;
	ld.global.nc.f32 	%f546, [%rd12+48];
	fma.rn.f32 	%f547, %f13, %f546, %f545;
	ld.global.nc.f32 	%f548, [%rd12+52];
	fma.rn.f32 	%f549, %f14, %f548, %f547;
	ld.global.nc.f32 	%f550, [%rd12+56];
	fma.rn.f32 	%f551, %f15, %f550, %f549;
	ld.global.nc.f32 	%f552, [%rd12+60];
	fma.rn.f32 	%f553, %f16, %f552, %f551;
	ld.global.nc.f32 	%f554, [%rd12+64];
	fma.rn.f32 	%f555, %f17, %f554, %f553;
	ld.global.nc.f32 	%f556, [%rd12+68];
	fma.rn.f32 	%f557, %f18, %f556, %f555;
	ld.global.nc.f32 	%f558, [%rd12+72];
	fma.rn.f32 	%f559, %f19, %f558, %f557;
	ld.global.nc.f32 	%f560, [%rd12+76];
	fma.rn.f32 	%f561, %f20, %f560, %f559;
	ld.global.nc.f32 	%f562, [%rd12+80];
	fma.rn.f32 	%f563, %f21, %f562, %f561;
	ld.global.nc.f32 	%f564, [%rd12+84];
	fma.rn.f32 	%f565, %f22, %f564, %f563;
	ld.global.nc.f32 	%f566, [%rd12+88];
	fma.rn.f32 	%f567, %f23, %f566, %f565;
	ld.global.nc.f32 	%f568, [%rd12+92];
	fma.rn.f32 	%f569, %f24, %f568, %f567;
	ld.global.nc.f32 	%f570, [%rd12+96];
	fma.rn.f32 	%f571, %f25, %f570, %f569;
	ld.global.nc.f32 	%f572, [%rd12+100];
	fma.rn.f32 	%f573, %f26, %f572, %f571;
	ld.global.nc.f32 	%f574, [%rd12+104];
	fma.rn.f32 	%f575, %f27, %f574, %f573;
	ld.global.nc.f32 	%f576, [%rd12+108];
	fma.rn.f32 	%f577, %f28, %f576, %f575;
	ld.global.nc.f32 	%f578, [%rd12+112];
	fma.rn.f32 	%f579, %f29, %f578, %f577;
	ld.global.nc.f32 	%f580, [%rd12+116];
	fma.rn.f32 	%f581, %f30, %f580, %f579;
	ld.global.nc.f32 	%f582, [%rd12+120];
	fma.rn.f32 	%f583, %f31, %f582, %f581;
	ld.global.nc.f32 	%f584, [%rd12+124];
	fma.rn.f32 	%f585, %f32, %f584, %f583;
	ld.global.nc.f32 	%f586, [%rd12+128];
	fma.rn.f32 	%f587, %f33, %f586, %f585;
	ld.global.nc.f32 	%f588, [%rd12+132];
	fma.rn.f32 	%f589, %f34, %f588, %f587;
	ld.global.nc.f32 	%f590, [%rd12+136];
	fma.rn.f32 	%f591, %f35, %f590, %f589;
	ld.global.nc.f32 	%f592, [%rd12+140];
	fma.rn.f32 	%f593, %f36, %f592, %f591;
	ld.global.nc.f32 	%f594, [%rd12+144];
	fma.rn.f32 	%f595, %f37, %f594, %f593;
	ld.global.nc.f32 	%f596, [%rd12+148];
	fma.rn.f32 	%f597, %f38, %f596, %f595;
	ld.global.nc.f32 	%f598, [%rd12+152];
	fma.rn.f32 	%f599, %f39, %f598, %f597;
	ld.global.nc.f32 	%f600, [%rd12+156];
	fma.rn.f32 	%f601, %f40, %f600, %f599;
	ld.global.nc.f32 	%f602, [%rd12+160];
	fma.rn.f32 	%f603, %f41, %f602, %f601;
	ld.global.nc.f32 	%f604, [%rd12+164];
	fma.rn.f32 	%f605, %f42, %f604, %f603;
	ld.global.nc.f32 	%f606, [%rd12+168];
	fma.rn.f32 	%f607, %f43, %f606, %f605;
	ld.global.nc.f32 	%f608, [%rd12+172];
	fma.rn.f32 	%f609, %f44, %f608, %f607;
	ld.global.nc.f32 	%f610, [%rd12+176];
	fma.rn.f32 	%f611, %f45, %f610, %f609;
	ld.global.nc.f32 	%f612, [%rd12+180];
	fma.rn.f32 	%f613, %f46, %f612, %f611;
	ld.global.nc.f32 	%f614, [%rd12+184];
	fma.rn.f32 	%f615, %f47, %f614, %f613;
	ld.global.nc.f32 	%f616, [%rd12+188];
	fma.rn.f32 	%f617, %f48, %f616, %f615;
	ld.global.nc.f32 	%f618, [%rd12+192];
	fma.rn.f32 	%f619, %f49, %f618, %f617;
	ld.global.nc.f32 	%f620, [%rd12+196];
	fma.rn.f32 	%f621, %f50, %f620, %f619;
	ld.global.nc.f32 	%f622, [%rd12+200];
	fma.rn.f32 	%f623, %f51, %f622, %f621;
	ld.global.nc.f32 	%f624, [%rd12+204];
	fma.rn.f32 	%f625, %f52, %f624, %f623;
	ld.global.nc.f32 	%f626, [%rd12+208];
	fma.rn.f32 	%f627, %f53, %f626, %f625;
	ld.global.nc.f32 	%f628, [%rd12+212];
	fma.rn.f32 	%f629, %f54, %f628, %f627;
	ld.global.nc.f32 	%f630, [%rd12+216];
	fma.rn.f32 	%f631, %f55, %f630, %f629;
	ld.global.nc.f32 	%f632, [%rd12+220];
	fma.rn.f32 	%f633, %f56, %f632, %f631;
	ld.global.nc.f32 	%f634, [%rd12+224];
	fma.rn.f32 	%f635, %f57, %f634, %f633;
	ld.global.nc.f32 	%f636, [%rd12+228];
	fma.rn.f32 	%f637, %f58, %f636, %f635;
	ld.global.nc.f32 	%f638, [%rd12+232];
	fma.rn.f32 	%f639, %f59, %f638, %f637;
	ld.global.nc.f32 	%f640, [%rd12+236];
	fma.rn.f32 	%f641, %f60, %f640, %f639;
	ld.global.nc.f32 	%f642, [%rd12+240];
	fma.rn.f32 	%f643, %f61, %f642, %f641;
	ld.global.nc.f32 	%f644, [%rd12+244];
	fma.rn.f32 	%f645, %f62, %f644, %f643;
	ld.global.nc.f32 	%f646, [%rd12+248];
	fma.rn.f32 	%f647, %f63, %f646, %f645;
	ld.global.nc.f32 	%f648, [%rd12+252];
	fma.rn.f32 	%f649, %f64, %f648, %f647;
	ld.global.nc.f32 	%f650, [%rd12+256];
	fma.rn.f32 	%f651, %f65, %f650, %f649;
	ld.global.nc.f32 	%f652, [%rd12+260];
	fma.rn.f32 	%f653, %f66, %f652, %f651;
	ld.global.nc.f32 	%f654, [%rd12+264];
	fma.rn.f32 	%f655, %f67, %f654, %f653;
	ld.global.nc.f32 	%f656, [%rd12+268];
	fma.rn.f32 	%f657, %f68, %f656, %f655;
	ld.global.nc.f32 	%f658, [%rd12+272];
	fma.rn.f32 	%f659, %f69, %f658, %f657;
	ld.global.nc.f32 	%f660, [%rd12+276];
	fma.rn.f32 	%f661, %f70, %f660, %f659;
	ld.global.nc.f32 	%f662, [%rd12+280];
	fma.rn.f32 	%f663, %f71, %f662, %f661;
	ld.global.nc.f32 	%f664, [%rd12+284];
	fma.rn.f32 	%f665, %f72, %f664, %f663;
	ld.global.nc.f32 	%f666, [%rd12+288];
	fma.rn.f32 	%f667, %f73, %f666, %f665;
	ld.global.nc.f32 	%f668, [%rd12+292];
	fma.rn.f32 	%f669, %f74, %f668, %f667;
	ld.global.nc.f32 	%f670, [%rd12+296];
	fma.rn.f32 	%f671, %f75, %f670, %f669;
	ld.global.nc.f32 	%f672, [%rd12+300];
	fma.rn.f32 	%f673, %f76, %f672, %f671;
	ld.global.nc.f32 	%f674, [%rd12+304];
	fma.rn.f32 	%f675, %f77, %f674, %f673;
	ld.global.nc.f32 	%f676, [%rd12+308];
	fma.rn.f32 	%f677, %f78, %f676, %f675;
	ld.global.nc.f32 	%f678, [%rd12+312];
	fma.rn.f32 	%f679, %f79, %f678, %f677;
	ld.global.nc.f32 	%f680, [%rd12+316];
	fma.rn.f32 	%f681, %f80, %f680, %f679;
	ld.global.nc.f32 	%f682, [%rd12+320];
	fma.rn.f32 	%f683, %f81, %f682, %f681;
	ld.global.nc.f32 	%f684, [%rd12+324];
	fma.rn.f32 	%f685, %f82, %f684, %f683;
	ld.global.nc.f32 	%f686, [%rd12+328];
	fma.rn.f32 	%f687, %f83, %f686, %f685;
	ld.global.nc.f32 	%f688, [%rd12+332];
	fma.rn.f32 	%f689, %f84, %f688, %f687;
	ld.global.nc.f32 	%f690, [%rd12+336];
	fma.rn.f32 	%f691, %f85, %f690, %f689;
	ld.global.nc.f32 	%f692, [%rd12+340];
	fma.rn.f32 	%f693, %f86, %f692, %f691;
	ld.global.nc.f32 	%f694, [%rd12+344];
	fma.rn.f32 	%f695, %f87, %f694, %f693;
	ld.global.nc.f32 	%f696, [%rd12+348];
	fma.rn.f32 	%f697, %f88, %f696, %f695;
	ld.global.nc.f32 	%f698, [%rd12+352];
	fma.rn.f32 	%f699, %f89, %f698, %f697;
	ld.global.nc.f32 	%f700, [%rd12+356];
	fma.rn.f32 	%f701, %f90, %f700, %f699;
	ld.global.nc.f32 	%f702, [%rd12+360];
	fma.rn.f32 	%f703, %f91, %f702, %f701;
	ld.global.nc.f32 	%f704, [%rd12+364];
	fma.rn.f32 	%f705, %f92, %f704, %f703;
	ld.global.nc.f32 	%f706, [%rd12+368];
	fma.rn.f32 	%f707, %f93, %f706, %f705;
	ld.global.nc.f32 	%f708, [%rd12+372];
	fma.rn.f32 	%f709, %f94, %f708, %f707;
	ld.global.nc.f32 	%f710, [%rd12+376];
	fma.rn.f32 	%f711, %f95, %f710, %f709;
	ld.global.nc.f32 	%f712, [%rd12+380];
	fma.rn.f32 	%f713, %f96, %f712, %f711;
	ld.global.nc.f32 	%f714, [%rd12+384];
	fma.rn.f32 	%f715, %f97, %f714, %f713;
	ld.global.nc.f32 	%f716, [%rd12+388];
	fma.rn.f32 	%f717, %f98, %f716, %f715;
	ld.global.nc.f32 	%f718, [%rd12+392];
	fma.rn.f32 	%f719, %f99, %f718, %f717;
	ld.global.nc.f32 	%f720, [%rd12+396];
	fma.rn.f32 	%f721, %f100, %f720, %f719;
	ld.global.nc.f32 	%f722, [%rd12+400];
	fma.rn.f32 	%f723, %f101, %f722, %f721;
	ld.global.nc.f32 	%f724, [%rd12+404];
	fma.rn.f32 	%f725, %f102, %f724, %f723;
	ld.global.nc.f32 	%f726, [%rd12+408];
	fma.rn.f32 	%f727, %f103, %f726, %f725;
	ld.global.nc.f32 	%f728, [%rd12+412];
	fma.rn.f32 	%f729, %f104, %f728, %f727;
	ld.global.nc.f32 	%f730, [%rd12+416];
	fma.rn.f32 	%f731, %f105, %f730, %f729;
	ld.global.nc.f32 	%f732, [%rd12+420];
	fma.rn.f32 	%f733, %f106, %f732, %f731;
	ld.global.nc.f32 	%f734, [%rd12+424];
	fma.rn.f32 	%f735, %f107, %f734, %f733;
	ld.global.nc.f32 	%f736, [%rd12+428];
	fma.rn.f32 	%f737, %f108, %f736, %f735;
	ld.global.nc.f32 	%f738, [%rd12+432];
	fma.rn.f32 	%f739, %f109, %f738, %f737;
	ld.global.nc.f32 	%f740, [%rd12+436];
	fma.rn.f32 	%f741, %f110, %f740, %f739;
	ld.global.nc.f32 	%f742, [%rd12+440];
	fma.rn.f32 	%f743, %f111, %f742, %f741;
	ld.global.nc.f32 	%f744, [%rd12+444];
	fma.rn.f32 	%f745, %f112, %f744, %f743;
	ld.global.nc.f32 	%f746, [%rd12+448];
	fma.rn.f32 	%f747, %f113, %f746, %f745;
	ld.global.nc.f32 	%f748, [%rd12+452];
	fma.rn.f32 	%f749, %f114, %f748, %f747;
	ld.global.nc.f32 	%f750, [%rd12+456];
	fma.rn.f32 	%f751, %f115, %f750, %f749;
	ld.global.nc.f32 	%f752, [%rd12+460];
	fma.rn.f32 	%f753, %f116, %f752, %f751;
	ld.global.nc.f32 	%f754, [%rd12+464];
	fma.rn.f32 	%f755, %f117, %f754, %f753;
	ld.global.nc.f32 	%f756, [%rd12+468];
	fma.rn.f32 	%f757, %f118, %f756, %f755;
	ld.global.nc.f32 	%f758, [%rd12+472];
	fma.rn.f32 	%f759, %f119, %f758, %f757;
	ld.global.nc.f32 	%f760, [%rd12+476];
	fma.rn.f32 	%f761, %f120, %f760, %f759;
	ld.global.nc.f32 	%f762, [%rd12+480];
	fma.rn.f32 	%f763, %f121, %f762, %f761;
	ld.global.nc.f32 	%f764, [%rd12+484];
	fma.rn.f32 	%f765, %f122, %f764, %f763;
	ld.global.nc.f32 	%f766, [%rd12+488];
	fma.rn.f32 	%f767, %f123, %f766, %f765;
	ld.global.nc.f32 	%f768, [%rd12+492];
	fma.rn.f32 	%f769, %f124, %f768, %f767;
	ld.global.nc.f32 	%f770, [%rd12+496];
	fma.rn.f32 	%f771, %f125, %f770, %f769;
	ld.global.nc.f32 	%f772, [%rd12+500];
	fma.rn.f32 	%f773, %f126, %f772, %f771;
	ld.global.nc.f32 	%f774, [%rd12+504];
	fma.rn.f32 	%f775, %f127, %f774, %f773;
	ld.global.nc.f32 	%f776, [%rd12+508];
	fma.rn.f32 	%f777, %f128, %f776, %f775;
	mul.f32 	%f778, %f1722, %f777;
	max.f32 	%f259, %f1851, %f778;
	sub.f32 	%f779, %f1851, %f259;
	fma.rn.f32 	%f780, %f779, 0f3BBB989D, 0f3F000000;
	cvt.sat.f32.f32 	%f781, %f780;
	mov.f32 	%f782, 0f4B400001;
	mov.f32 	%f783, 0f437C0000;
	fma.rm.f32 	%f784, %f781, %f783, %f782;
	add.f32 	%f785, %f784, 0fCB40007F;
	neg.f32 	%f786, %f785;
	fma.rn.f32 	%f787, %f779, 0f3FB8AA3B, %f786;
	fma.rn.f32 	%f788, %f779, 0f32A57060, %f787;
	mov.b32 	%r13, %f784;
	shl.b32 	%r14, %r13, 23;
	mov.b32 	%f789, %r14;
	ex2.approx.ftz.f32 	%f790, %f788;
	mul.f32 	%f791, %f790, %f789;
	sub.f32 	%f792, %f778, %f259;
	fma.rn.f32 	%f793, %f792, 0f3BBB989D, 0f3F000000;
	cvt.sat.f32.f32 	%f794, %f793;
	fma.rm.f32 	%f795, %f794, %f783, %f782;
	add.f32 	%f796, %f795, 0fCB40007F;
	neg.f32 	%f797, %f796;
	fma.rn.f32 	%f798, %f792, 0f3FB8AA3B, %f797;
	fma.rn.f32 	%f799, %f792, 0f32A57060, %f798;
	mov.b32 	%r15, %f795;
	shl.b32 	%r16, %r15, 23;
	mov.b32 	%f800, %r16;
	ex2.approx.ftz.f32 	%f801, %f799;
	mul.f32 	%f802, %f801, %f800;
	fma.rn.f32 	%f1981, %f1981, %f791, %f802;
	cvta.to.global.u64 	%rd13, %rd21;
	add.s64 	%rd14, %rd13, %rd11;
	ld.global.nc.f32 	%f803, [%rd14];
	mul.f32 	%f804, %f802, %f803;
	fma.rn.f32 	%f1980, %f791, %f1980, %f804;
	ld.global.nc.f32 	%f805, [%rd14+4];
	mul.f32 	%f806, %f802, %f805;
	fma.rn.f32 	%f1979, %f791, %f1979, %f806;
	ld.global.nc.f32 	%f807, [%rd14+8];
	mul.f32 	%f808, %f802, %f807;
	fma.rn.f32 	%f1978, %f791, %f1978, %f808;
	ld.global.nc.f32 	%f809, [%rd14+12];
	mul.f32 	%f810, %f802, %f809;
	fma.rn.f32 	%f1977, %f791, %f1977, %f810;
	ld.global.nc.f32 	%f811, [%rd14+16];
	mul.f32 	%f812, %f802, %f811;
	fma.rn.f32 	%f1976, %f791, %f1976, %f812;
	ld.global.nc.f32 	%f813, [%rd14+20];
	mul.f32 	%f814, %f802, %f813;
	fma.rn.f32 	%f1975, %f791, %f1975, %f814;
	ld.global.nc.f32 	%f815, [%rd14+24];
	mul.f32 	%f816, %f802, %f815;
	fma.rn.f32 	%f1974, %f791, %f1974, %f816;
	ld.global.nc.f32 	%f817, [%rd14+28];
	mul.f32 	%f818, %f802, %f817;
	fma.rn.f32 	%f1973, %f791, %f1973, %f818;
	ld.global.nc.f32 	%f819, [%rd14+32];
	mul.f32 	%f820, %f802, %f819;
	fma.rn.f32 	%f1972, %f791, %f1972, %f820;
	ld.global.nc.f32 	%f821, [%rd14+36];
	mul.f32 	%f822, %f802, %f821;
	fma.rn.f32 	%f1971, %f791, %f1971, %f822;
	ld.global.nc.f32 	%f823, [%rd14+40];
	mul.f32 	%f824, %f802, %f823;
	fma.rn.f32 	%f1970, %f791, %f1970, %f824;
	ld.global.nc.f32 	%f825, [%rd14+44];
	mul.f32 	%f826, %f802, %f825;
	fma.rn.f32 	%f1969, %f791, %f1969, %f826;
	ld.global.nc.f32 	%f827, [%rd14+48];
	mul.f32 	%f828, %f802, %f827;
	fma.rn.f32 	%f1968, %f791, %f1968, %f828;
	ld.global.nc.f32 	%f829, [%rd14+52];
	mul.f32 	%f830, %f802, %f829;
	fma.rn.f32 	%f1967, %f791, %f1967, %f830;
	ld.global.nc.f32 	%f831, [%rd14+56];
	mul.f32 	%f832, %f802, %f831;
	fma.rn.f32 	%f1966, %f791, %f1966, %f832;
	ld.global.nc.f32 	%f833, [%rd14+60];
	mul.f32 	%f834, %f802, %f833;
	fma.rn.f32 	%f1965, %f791, %f1965, %f834;
	ld.global.nc.f32 	%f835, [%rd14+64];
	mul.f32 	%f836, %f802, %f835;
	fma.rn.f32 	%f1964, %f791, %f1964, %f836;
	ld.global.nc.f32 	%f837, [%rd14+68];
	mul.f32 	%f838, %f802, %f837;
	fma.rn.f32 	%f1963, %f791, %f1963, %f838;
	ld.global.nc.f32 	%f839, [%rd14+72];
	mul.f32 	%f840, %f802, %f839;
	fma.rn.f32 	%f1962, %f791, %f1962, %f840;
	ld.global.nc.f32 	%f841, [%rd14+76];
	mul.f32 	%f842, %f802, %f841;
	fma.rn.f32 	%f1961, %f791, %f1961, %f842;
	ld.global.nc.f32 	%f843, [%rd14+80];
	mul.f32 	%f844, %f802, %f843;
	fma.rn.f32 	%f1960, %f791, %f1960, %f844;
	ld.global.nc.f32 	%f845, [%rd14+84];
	mul.f32 	%f846, %f802, %f845;
	fma.rn.f32 	%f1959, %f791, %f1959, %f846;
	ld.global.nc.f32 	%f847, [%rd14+88];
	mul.f32 	%f848, %f802, %f847;
	fma.rn.f32 	%f1958, %f791, %f1958, %f848;
	ld.global.nc.f32 	%f849, [%rd14+92];
	mul.f32 	%f850, %f802, %f849;
	fma.rn.f32 	%f1957, %f791, %f1957, %f850;
	ld.global.nc.f32 	%f851, [%rd14+96];
	mul.f32 	%f852, %f802, %f851;
	fma.rn.f32 	%f1956, %f791, %f1956, %f852;
	ld.global.nc.f32 	%f853, [%rd14+100];
	mul.f32 	%f854, %f802, %f853;
	fma.rn.f32 	%f1955, %f791, %f1955, %f854;
	ld.global.nc.f32 	%f855, [%rd14+104];
	mul.f32 	%f856, %f802, %f855;
	fma.rn.f32 	%f1954, %f791, %f1954, %f856;
	ld.global.nc.f32 	%f857, [%rd14+108];
	mul.f32 	%f858, %f802, %f857;
	fma.rn.f32 	%f1953, %f791, %f1953, %f858;
	ld.global.nc.f32 	%f859, [%rd14+112];
	mul.f32 	%f860, %f802, %f859;
	fma.rn.f32 	%f1952, %f791, %f1952, %f860;
	ld.global.nc.f32 	%f861, [%rd14+116];
	mul.f32 	%f862, %f802, %f861;
	fma.rn.f32 	%f1951, %f791, %f1951, %f862;
	ld.global.nc.f32 	%f863, [%rd14+120];
	mul.f32 	%f864, %f802, %f863;
	fma.rn.f32 	%f1950, %f791, %f1950, %f864;
	ld.global.nc.f32 	%f865, [%rd14+124];
	mul.f32 	%f866, %f802, %f865;
	fma.rn.f32 	%f1949, %f791, %f1949, %f866;
	ld.global.nc.f32 	%f867, [%rd14+128];
	mul.f32 	%f868, %f802, %f867;
	fma.rn.f32 	%f1948, %f791, %f1948, %f868;
	ld.global.nc.f32 	%f869, [%rd14+132];
	mul.f32 	%f870, %f802, %f869;
	fma.rn.f32 	%f1947, %f791, %f1947, %f870;
	ld.global.nc.f32 	%f871, [%rd14+136];
	mul.f32 	%f872, %f802, %f871;
	fma.rn.f32 	%f1946, %f791, %f1946, %f872;
	ld.global.nc.f32 	%f873, [%rd14+140];
	mul.f32 	%f874, %f802, %f873;
	fma.rn.f32 	%f1945, %f791, %f1945, %f874;
	ld.global.nc.f32 	%f875, [%rd14+144];
	mul.f32 	%f876, %f802, %f875;
	fma.rn.f32 	%f1944, %f791, %f1944, %f876;
	ld.global.nc.f32 	%f877, [%rd14+148];
	mul.f32 	%f878, %f802, %f877;
	fma.rn.f32 	%f1943, %f791, %f1943, %f878;
	ld.global.nc.f32 	%f879, [%rd14+152];
	mul.f32 	%f880, %f802, %f879;
	fma.rn.f32 	%f1942, %f791, %f1942, %f880;
	ld.global.nc.f32 	%f881, [%rd14+156];
	mul.f32 	%f882, %f802, %f881;
	fma.rn.f32 	%f1941, %f791, %f1941, %f882;
	ld.global.nc.f32 	%f883, [%rd14+160];
	mul.f32 	%f884, %f802, %f883;
	fma.rn.f32 	%f1940, %f791, %f1940, %f884;
	ld.global.nc.f32 	%f885, [%rd14+164];
	mul.f32 	%f886, %f802, %f885;
	fma.rn.f32 	%f1939, %f791, %f1939, %f886;
	ld.global.nc.f32 	%f887, [%rd14+168];
	mul.f32 	%f888, %f802, %f887;
	fma.rn.f32 	%f1938, %f791, %f1938, %f888;
	ld.global.nc.f32 	%f889, [%rd14+172];
	mul.f32 	%f890, %f802, %f889;
	fma.rn.f32 	%f1937, %f791, %f1937, %f890;
	ld.global.nc.f32 	%f891, [%rd14+176];
	mul.f32 	%f892, %f802, %f891;
	fma.rn.f32 	%f1936, %f791, %f1936, %f892;
	ld.global.nc.f32 	%f893, [%rd14+180];
	mul.f32 	%f894, %f802, %f893;
	fma.rn.f32 	%f1935, %f791, %f1935, %f894;
	ld.global.nc.f32 	%f895, [%rd14+184];
	mul.f32 	%f896, %f802, %f895;
	fma.rn.f32 	%f1934, %f791, %f1934, %f896;
	ld.global.nc.f32 	%f897, [%rd14+188];
	mul.f32 	%f898, %f802, %f897;
	fma.rn.f32 	%f1933, %f791, %f1933, %f898;
	ld.global.nc.f32 	%f899, [%rd14+192];
	mul.f32 	%f900, %f802, %f899;
	fma.rn.f32 	%f1932, %f791, %f1932, %f900;
	ld.global.nc.f32 	%f901, [%rd14+196];
	mul.f32 	%f902, %f802, %f901;
	fma.rn.f32 	%f1931, %f791, %f1931, %f902;
	ld.global.nc.f32 	%f903, [%rd14+200];
	mul.f32 	%f904, %f802, %f903;
	fma.rn.f32 	%f1930, %f791, %f1930, %f904;
	ld.global.nc.f32 	%f905, [%rd14+204];
	mul.f32 	%f906, %f802, %f905;
	fma.rn.f32 	%f1929, %f791, %f1929, %f906;
	ld.global.nc.f32 	%f907, [%rd14+208];
	mul.f32 	%f908, %f802, %f907;
	fma.rn.f32 	%f1928, %f791, %f1928, %f908;
	ld.global.nc.f32 	%f909, [%rd14+212];
	mul.f32 	%f910, %f802, %f909;
	fma.rn.f32 	%f1927, %f791, %f1927, %f910;
	ld.global.nc.f32 	%f911, [%rd14+216];
	mul.f32 	%f912, %f802, %f911;
	fma.rn.f32 	%f1926, %f791, %f1926, %f912;
	ld.global.nc.f32 	%f913, [%rd14+220];
	mul.f32 	%f914, %f802, %f913;
	fma.rn.f32 	%f1925, %f791, %f1925, %f914;
	ld.global.nc.f32 	%f915, [%rd14+224];
	mul.f32 	%f916, %f802, %f915;
	fma.rn.f32 	%f1924, %f791, %f1924, %f916;
	ld.global.nc.f32 	%f917, [%rd14+228];
	mul.f32 	%f918, %f802, %f917;
	fma.rn.f32 	%f1923, %f791, %f1923, %f918;
	ld.global.nc.f32 	%f919, [%rd14+232];
	mul.f32 	%f920, %f802, %f919;
	fma.rn.f32 	%f1922, %f791, %f1922, %f920;
	ld.global.nc.f32 	%f921, [%rd14+236];
	mul.f32 	%f922, %f802, %f921;
	fma.rn.f32 	%f1921, %f791, %f1921, %f922;
	ld.global.nc.f32 	%f923, [%rd14+240];
	mul.f32 	%f924, %f802, %f923;
	fma.rn.f32 	%f1920, %f791, %f1920, %f924;
	ld.global.nc.f32 	%f925, [%rd14+244];
	mul.f32 	%f926, %f802, %f925;
	fma.rn.f32 	%f1919, %f791, %f1919, %f926;
	ld.global.nc.f32 	%f927, [%rd14+248];
	mul.f32 	%f928, %f802, %f927;
	fma.rn.f32 	%f1918, %f791, %f1918, %f928;
	ld.global.nc.f32 	%f929, [%rd14+252];
	mul.f32 	%f930, %f802, %f929;
	fma.rn.f32 	%f1917, %f791, %f1917, %f930;
	ld.global.nc.f32 	%f931, [%rd14+256];
	mul.f32 	%f932, %f802, %f931;
	fma.rn.f32 	%f1916, %f791, %f1916, %f932;
	ld.global.nc.f32 	%f933, [%rd14+260];
	mul.f32 	%f934, %f802, %f933;
	fma.rn.f32 	%f1915, %f791, %f1915, %f934;
	ld.global.nc.f32 	%f935, [%rd14+264];
	mul.f32 	%f936, %f802, %f935;
	fma.rn.f32 	%f1914, %f791, %f1914, %f936;
	ld.global.nc.f32 	%f937, [%rd14+268];
	mul.f32 	%f938, %f802, %f937;
	fma.rn.f32 	%f1913, %f791, %f1913, %f938;
	ld.global.nc.f32 	%f939, [%rd14+272];
	mul.f32 	%f940, %f802, %f939;
	fma.rn.f32 	%f1912, %f791, %f1912, %f940;
	ld.global.nc.f32 	%f941, [%rd14+276];
	mul.f32 	%f942, %f802, %f941;
	fma.rn.f32 	%f1911, %f791, %f1911, %f942;
	ld.global.nc.f32 	%f943, [%rd14+280];
	mul.f32 	%f944, %f802, %f943;
	fma.rn.f32 	%f1910, %f791, %f1910, %f944;
	ld.global.nc.f32 	%f945, [%rd14+284];
	mul.f32 	%f946, %f802, %f945;
	fma.rn.f32 	%f1909, %f791, %f1909, %f946;
	ld.global.nc.f32 	%f947, [%rd14+288];
	mul.f32 	%f948, %f802, %f947;
	fma.rn.f32 	%f1908, %f791, %f1908, %f948;
	ld.global.nc.f32 	%f949, [%rd14+292];
	mul.f32 	%f950, %f802, %f949;
	fma.rn.f32 	%f1907, %f791, %f1907, %f950;
	ld.global.nc.f32 	%f951, [%rd14+296];
	mul.f32 	%f952, %f802, %f951;
	fma.rn.f32 	%f1906, %f791, %f1906, %f952;
	ld.global.nc.f32 	%f953, [%rd14+300];
	mul.f32 	%f954, %f802, %f953;
	fma.rn.f32 	%f1905, %f791, %f1905, %f954;
	ld.global.nc.f32 	%f955, [%rd14+304];
	mul.f32 	%f956, %f802, %f955;
	fma.rn.f32 	%f1904, %f791, %f1904, %f956;
	ld.global.nc.f32 	%f957, [%rd14+308];
	mul.f32 	%f958, %f802, %f957;
	fma.rn.f32 	%f1903, %f791, %f1903, %f958;
	ld.global.nc.f32 	%f959, [%rd14+312];
	mul.f32 	%f960, %f802, %f959;
	fma.rn.f32 	%f1902, %f791, %f1902, %f960;
	ld.global.nc.f32 	%f961, [%rd14+316];
	mul.f32 	%f962, %f802, %f961;
	fma.rn.f32 	%f1901, %f791, %f1901, %f962;
	ld.global.nc.f32 	%f963, [%rd14+320];
	mul.f32 	%f964, %f802, %f963;
	fma.rn.f32 	%f1900, %f791, %f1900, %f964;
	ld.global.nc.f32 	%f965, [%rd14+324];
	mul.f32 	%f966, %f802, %f965;
	fma.rn.f32 	%f1899, %f791, %f1899, %f966;
	ld.global.nc.f32 	%f967, [%rd14+328];
	mul.f32 	%f968, %f802, %f967;
	fma.rn.f32 	%f1898, %f791, %f1898, %f968;
	ld.global.nc.f32 	%f969, [%rd14+332];
	mul.f32 	%f970, %f802, %f969;
	fma.rn.f32 	%f1897, %f791, %f1897, %f970;
	ld.global.nc.f32 	%f971, [%rd14+336];
	mul.f32 	%f972, %f802, %f971;
	fma.rn.f32 	%f1896, %f791, %f1896, %f972;
	ld.global.nc.f32 	%f973, [%rd14+340];
	mul.f32 	%f974, %f802, %f973;
	fma.rn.f32 	%f1895, %f791, %f1895, %f974;
	ld.global.nc.f32 	%f975, [%rd14+344];
	mul.f32 	%f976, %f802, %f975;
	fma.rn.f32 	%f1894, %f791, %f1894, %f976;
	ld.global.nc.f32 	%f977, [%rd14+348];
	mul.f32 	%f978, %f802, %f977;
	fma.rn.f32 	%f1893, %f791, %f1893, %f978;
	ld.global.nc.f32 	%f979, [%rd14+352];
	mul.f32 	%f980, %f802, %f979;
	fma.rn.f32 	%f1892, %f791, %f1892, %f980;
	ld.global.nc.f32 	%f981, [%rd14+356];
	mul.f32 	%f982, %f802, %f981;
	fma.rn.f32 	%f1891, %f791, %f1891, %f982;
	ld.global.nc.f32 	%f983, [%rd14+360];
	mul.f32 	%f984, %f802, %f983;
	fma.rn.f32 	%f1890, %f791, %f1890, %f984;
	ld.global.nc.f32 	%f985, [%rd14+364];
	mul.f32 	%f986, %f802, %f985;
	fma.rn.f32 	%f1889, %f791, %f1889, %f986;
	ld.global.nc.f32 	%f987, [%rd14+368];
	mul.f32 	%f988, %f802, %f987;
	fma.rn.f32 	%f1888, %f791, %f1888, %f988;
	ld.global.nc.f32 	%f989, [%rd14+372];
	mul.f32 	%f990, %f802, %f989;
	fma.rn.f32 	%f1887, %f791, %f1887, %f990;
	ld.global.nc.f32 	%f991, [%rd14+376];
	mul.f32 	%f992, %f802, %f991;
	fma.rn.f32 	%f1886, %f791, %f1886, %f992;
	ld.global.nc.f32 	%f993, [%rd14+380];
	mul.f32 	%f994, %f802, %f993;
	fma.rn.f32 	%f1885, %f791, %f1885, %f994;
	ld.global.nc.f32 	%f995, [%rd14+384];
	mul.f32 	%f996, %f802, %f995;
	fma.rn.f32 	%f1884, %f791, %f1884, %f996;
	ld.global.nc.f32 	%f997, [%rd14+388];
	mul.f32 	%f998, %f802, %f997;
	fma.rn.f32 	%f1883, %f791, %f1883, %f998;
	ld.global.nc.f32 	%f999, [%rd14+392];
	mul.f32 	%f1000, %f802, %f999;
	fma.rn.f32 	%f1882, %f791, %f1882, %f1000;
	ld.global.nc.f32 	%f1001, [%rd14+396];
	mul.f32 	%f1002, %f802, %f1001;
	fma.rn.f32 	%f1881, %f791, %f1881, %f1002;
	ld.global.nc.f32 	%f1003, [%rd14+400];
	mul.f32 	%f1004, %f802, %f1003;
	fma.rn.f32 	%f1880, %f791, %f1880, %f1004;
	ld.global.nc.f32 	%f1005, [%rd14+404];
	mul.f32 	%f1006, %f802, %f1005;
	fma.rn.f32 	%f1879, %f791, %f1879, %f1006;
	ld.global.nc.f32 	%f1007, [%rd14+408];
	mul.f32 	%f1008, %f802, %f1007;
	fma.rn.f32 	%f1878, %f791, %f1878, %f1008;
	ld.global.nc.f32 	%f1009, [%rd14+412];
	mul.f32 	%f1010, %f802, %f1009;
	fma.rn.f32 	%f1877, %f791, %f1877, %f1010;
	ld.global.nc.f32 	%f1011, [%rd14+416];
	mul.f32 	%f1012, %f802, %f1011;
	fma.rn.f32 	%f1876, %f791, %f1876, %f1012;
	ld.global.nc.f32 	%f1013, [%rd14+420];
	mul.f32 	%f1014, %f802, %f1013;
	fma.rn.f32 	%f1875, %f791, %f1875, %f1014;
	ld.global.nc.f32 	%f1015, [%rd14+424];
	mul.f32 	%f1016, %f802, %f1015;
	fma.rn.f32 	%f1874, %f791, %f1874, %f1016;
	ld.global.nc.f32 	%f1017, [%rd14+428];
	mul.f32 	%f1018, %f802, %f1017;
	fma.rn.f32 	%f1873, %f791, %f1873, %f1018;
	ld.global.nc.f32 	%f1019, [%rd14+432];
	mul.f32 	%f1020, %f802, %f1019;
	fma.rn.f32 	%f1872, %f791, %f1872, %f1020;
	ld.global.nc.f32 	%f1021, [%rd14+436];
	mul.f32 	%f1022, %f802, %f1021;
	fma.rn.f32 	%f1871, %f791, %f1871, %f1022;
	ld.global.nc.f32 	%f1023, [%rd14+440];
	mul.f32 	%f1024, %f802, %f1023;
	fma.rn.f32 	%f1870, %f791, %f1870, %f1024;
	ld.global.nc.f32 	%f1025, [%rd14+444];
	mul.f32 	%f1026, %f802, %f1025;
	fma.rn.f32 	%f1869, %f791, %f1869, %f1026;
	ld.global.nc.f32 	%f1027, [%rd14+448];
	mul.f32 	%f1028, %f802, %f1027;
	fma.rn.f32 	%f1868, %f791, %f1868, %f1028;
	ld.global.nc.f32 	%f1029, [%rd14+452];
	mul.f32 	%f1030, %f802, %f1029;
	fma.rn.f32 	%f1867, %f791, %f1867, %f1030;
	ld.global.nc.f32 	%f1031, [%rd14+456];
	mul.f32 	%f1032, %f802, %f1031;
	fma.rn.f32 	%f1866, %f791, %f1866, %f1032;
	ld.global.nc.f32 	%f1033, [%rd14+460];
	mul.f32 	%f1034, %f802, %f1033;
	fma.rn.f32 	%f1865, %f791, %f1865, %f1034;
	ld.global.nc.f32 	%f1035, [%rd14+464];
	mul.f32 	%f1036, %f802, %f1035;
	fma.rn.f32 	%f1864, %f791, %f1864, %f1036;
	ld.global.nc.f32 	%f1037, [%rd14+468];
	mul.f32 	%f1038, %f802, %f1037;
	fma.rn.f32 	%f1863, %f791, %f1863, %f1038;
	ld.global.nc.f32 	%f1039, [%rd14+472];
	mul.f32 	%f1040, %f802, %f1039;
	fma.rn.f32 	%f1862, %f791, %f1862, %f1040;
	ld.global.nc.f32 	%f1041, [%rd14+476];
	mul.f32 	%f1042, %f802, %f1041;
	fma.rn.f32 	%f1861, %f791, %f1861, %f1042;
	ld.global.nc.f32 	%f1043, [%rd14+480];
	mul.f32 	%f1044, %f802, %f1043;
	fma.rn.f32 	%f1860, %f791, %f1860, %f1044;
	ld.global.nc.f32 	%f1045, [%rd14+484];
	mul.f32 	%f1046, %f802, %f1045;
	fma.rn.f32 	%f1859, %f791, %f1859, %f1046;
	ld.global.nc.f32 	%f1047, [%rd14+488];
	mul.f32 	%f1048, %f802, %f1047;
	fma.rn.f32 	%f1858, %f791, %f1858, %f1048;
	ld.global.nc.f32 	%f1049, [%rd14+492];
	mul.f32 	%f1050, %f802, %f1049;
	fma.rn.f32 	%f1857, %f791, %f1857, %f1050;
	ld.global.nc.f32 	%f1051, [%rd14+496];
	mul.f32 	%f1052, %f802, %f1051;
	fma.rn.f32 	%f1856, %f791, %f1856, %f1052;
	ld.global.nc.f32 	%f1053, [%rd14+500];
	mul.f32 	%f1054, %f802, %f1053;
	fma.rn.f32 	%f1855, %f791, %f1855, %f1054;
	ld.global.nc.f32 	%f1055, [%rd14+504];
	mul.f32 	%f1056, %f802, %f1055;
	fma.rn.f32 	%f1854, %f791, %f1854, %f1056;
	ld.global.nc.f32 	%f1057, [%rd14+508];
	mul.f32 	%f1058, %f802, %f1057;
	fma.rn.f32 	%f1853, %f791, %f1853, %f1058;
	add.s32 	%r23, %r23, 1;
	add.s32 	%r22, %r22, 128;
	setp.ne.s32 	%p3, %r23, 1;
	mov.f32 	%f1851, %f259;
	@%p3 bra 	$L__BB2_3;
$L__BB2_4:
	ld.param.u64 	%rd24, [_Z19attention_rank1_mlpPKfS0_S0_S0_S0_Pfif_param_5];
	ld.param.u64 	%rd23, [_Z19attention_rank1_mlpPKfS0_S0_S0_S0_Pfif_param_4];
	ld.param.u64 	%rd22, [_Z19attention_rank1_mlpPKfS0_S0_S0_S0_Pfif_param_3];
	cvta.to.global.u64 	%rd15, %rd22;
	cvta.to.global.u64 	%rd16, %rd23;
	mov.u32 	%r17, %ctaid.x;
	mov.u32 	%r18, %ntid.x;
	mov.u32 	%r19, %tid.x;
	mad.lo.s32 	%r20, %r17, %r18, %r19;
	shl.b32 	%r21, %r20, 7;
	rcp.rn.f32 	%f1059, %f1981;
	mul.f32 	%f1060, %f1059, %f1980;
	mul.f32 	%f1061, %f1059, %f1979;
	mul.f32 	%f1062, %f1059, %f1978;
	mul.f32 	%f1063, %f1059, %f1977;
	mul.f32 	%f1064, %f1059, %f1976;
	mul.f32 	%f1065, %f1059, %f1975;
	mul.f32 	%f1066, %f1059, %f1974;
	mul.f32 	%f1067, %f1059, %f1973;
	mul.f32 	%f1068, %f1059, %f1972;
	mul.f32 	%f1069, %f1059, %f1971;
	mul.f32 	%f1070, %f1059, %f1970;
	mul.f32 	%f1071, %f1059, %f1969;
	mul.f32 	%f1072, %f1059, %f1968;
	mul.f32 	%f1073, %f1059, %f1967;
	mul.f32 	%f1074, %f1059, %f1966;
	mul.f32 	%f1075, %f1059, %f1965;
	mul.f32 	%f1076, %f1059, %f1964;
	mul.f32 	%f1077, %f1059, %f1963;
	mul.f32 	%f1078, %f1059, %f1962;
	mul.f32 	%f1079, %f1059, %f1961;
	mul.f32 	%f1080, %f1059, %f1960;
	mul.f32 	%f1081, %f1059, %f1959;
	mul.f32 	%f1082, %f1059, %f1958;
	mul.f32 	%f1083, %f1059, %f1957;
	mul.f32 	%f1084, %f1059, %f1956;
	mul.f32 	%f1085, %f1059, %f1955;
	mul.f32 	%f1086, %f1059, %f1954;
	mul.f32 	%f1087, %f1059, %f1953;
	mul.f32 	%f1088, %f1059, %f1952;
	mul.f32 	%f1089, %f1059, %f1951;
	mul.f32 	%f1090, %f1059, %f1950;
	mul.f32 	%f1091, %f1059, %f1949;
	mul.f32 	%f1092, %f1059, %f1948;
	mul.f32 	%f1093, %f1059, %f1947;
	mul.f32 	%f1094, %f1059, %f1946;
	mul.f32 	%f1095, %f1059, %f1945;
	mul.f32 	%f1096, %f1059, %f1944;
	mul.f32 	%f1097, %f1059, %f1943;
	mul.f32 	%f1098, %f1059, %f1942;
	mul.f32 	%f1099, %f1059, %f1941;
	mul.f32 	%f1100, %f1059, %f1940;
	mul.f32 	%f1101, %f1059, %f1939;
	mul.f32 	%f1102, %f1059, %f1938;
	mul.f32 	%f1103, %f1059, %f1937;
	mul.f32 	%f1104, %f1059, %f1936;
	mul.f32 	%f1105, %f1059, %f1935;
	mul.f32 	%f1106, %f1059, %f1934;
	mul.f32 	%f1107, %f1059, %f1933;
	mul.f32 	%f1108, %f1059, %f1932;
	mul.f32 	%f1109, %f1059, %f1931;
	mul.f32 	%f1110, %f1059, %f1930;
	mul.f32 	%f1111, %f1059, %f1929;
	mul.f32 	%f1112, %f1059, %f1928;
	mul.f32 	%f1113, %f1059, %f1927;
	mul.f32 	%f1114, %f1059, %f1926;
	mul.f32 	%f1115, %f1059, %f1925;
	mul.f32 	%f1116, %f1059, %f1924;
	mul.f32 	%f1117, %f1059, %f1923;
	mul.f32 	%f1118, %f1059, %f1922;
	mul.f32 	%f1119, %f1059, %f1921;
	mul.f32 	%f1120, %f1059, %f1920;
	mul.f32 	%f1121, %f1059, %f1919;
	mul.f32 	%f1122, %f1059, %f1918;
	mul.f32 	%f1123, %f1059, %f1917;
	mul.f32 	%f1124, %f1059, %f1916;
	mul.f32 	%f1125, %f1059, %f1915;
	mul.f32 	%f1126, %f1059, %f1914;
	mul.f32 	%f1127, %f1059, %f1913;
	mul.f32 	%f1128, %f1059, %f1912;
	mul.f32 	%f1129, %f1059, %f1911;
	mul.f32 	%f1130, %f1059, %f1910;
	mul.f32 	%f1131, %f1059, %f1909;
	mul.f32 	%f1132, %f1059, %f1908;
	mul.f32 	%f1133, %f1059, %f1907;
	mul.f32 	%f1134, %f1059, %f1906;
	mul.f32 	%f1135, %f1059, %f1905;
	mul.f32 	%f1136, %f1059, %f1904;
	mul.f32 	%f1137, %f1059, %f1903;
	mul.f32 	%f1138, %f1059, %f1902;
	mul.f32 	%f1139, %f1059, %f1901;
	mul.f32 	%f1140, %f1059, %f1900;
	mul.f32 	%f1141, %f1059, %f1899;
	mul.f32 	%f1142, %f1059, %f1898;
	mul.f32 	%f1143, %f1059, %f1897;
	mul.f32 	%f1144, %f1059, %f1896;
	mul.f32 	%f1145, %f1059, %f1895;
	mul.f32 	%f1146, %f1059, %f1894;
	mul.f32 	%f1147, %f1059, %f1893;
	mul.f32 	%f1148, %f1059, %f1892;
	mul.f32 	%f1149, %f1059, %f1891;
	mul.f32 	%f1150, %f1059, %f1890;
	mul.f32 	%f1151, %f1059, %f1889;
	mul.f32 	%f1152, %f1059, %f1888;
	mul.f32 	%f1153, %f1059, %f1887;
	mul.f32 	%f1154, %f1059, %f1886;
	mul.f32 	%f1155, %f1059, %f1885;
	mul.f32 	%f1156, %f1059, %f1884;
	mul.f32 	%f1157, %f1059, %f1883;
	mul.f32 	%f1158, %f1059, %f1882;
	mul.f32 	%f1159, %f1059, %f1881;
	mul.f32 	%f1160, %f1059, %f1880;
	mul.f32 	%f1161, %f1059, %f1879;
	mul.f32 	%f1162, %f1059, %f1878;
	mul.f32 	%f1163, %f1059, %f1877;
	mul.f32 	%f1164, %f1059, %f1876;
	mul.f32 	%f1165, %f1059, %f1875;
	mul.f32 	%f1166, %f1059, %f1874;
	mul.f32 	%f1167, %f1059, %f1873;
	mul.f32 	%f1168, %f1059, %f1872;
	mul.f32 	%f1169, %f1059, %f1871;
	mul.f32 	%f1170, %f1059, %f1870;
	mul.f32 	%f1171, %f1059, %f1869;
	mul.f32 	%f1172, %f1059, %f1868;
	mul.f32 	%f1173, %f1059, %f1867;
	mul.f32 	%f1174, %f1059, %f1866;
	mul.f32 	%f1175, %f1059, %f1865;
	mul.f32 	%f1176, %f1059, %f1864;
	mul.f32 	%f1177, %f1059, %f1863;
	mul.f32 	%f1178, %f1059, %f1862;
	mul.f32 	%f1179, %f1059, %f1861;
	mul.f32 	%f1180, %f1059, %f1860;
	mul.f32 	%f1181, %f1059, %f1859;
	mul.f32 	%f1182, %f1059, %f1858;
	mul.f32 	%f1183, %f1059, %f1857;
	mul.f32 	%f1184, %f1059, %f1856;
	mul.f32 	%f1185, %f1059, %f1855;
	mul.f32 	%f1186, %f1059, %f1854;
	mul.f32 	%f1187, %f1059, %f1853;
	ld.global.nc.f32 	%f1188, [%rd15];
	fma.rn.f32 	%f1189, %f1060, %f1188, 0f00000000;
	ld.global.nc.f32 	%f1190, [%rd15+4];
	fma.rn.f32 	%f1191, %f1061, %f1190, %f1189;
	ld.global.nc.f32 	%f1192, [%rd15+8];
	fma.rn.f32 	%f1193, %f1062, %f1192, %f1191;
	ld.global.nc.f32 	%f1194, [%rd15+12];
	fma.rn.f32 	%f1195, %f1063, %f1194, %f1193;
	ld.global.nc.f32 	%f1196, [%rd15+16];
	fma.rn.f32 	%f1197, %f1064, %f1196, %f1195;
	ld.global.nc.f32 	%f1198, [%rd15+20];
	fma.rn.f32 	%f1199, %f1065, %f1198, %f1197;
	ld.global.nc.f32 	%f1200, [%rd15+24];
	fma.rn.f32 	%f1201, %f1066, %f1200, %f1199;
	ld.global.nc.f32 	%f1202, [%rd15+28];
	fma.rn.f32 	%f1203, %f1067, %f1202, %f1201;
	ld.global.nc.f32 	%f1204, [%rd15+32];
	fma.rn.f32 	%f1205, %f1068, %f1204, %f1203;
	ld.global.nc.f32 	%f1206, [%rd15+36];
	fma.rn.f32 	%f1207, %f1069, %f1206, %f1205;
	ld.global.nc.f32 	%f1208, [%rd15+40];
	fma.rn.f32 	%f1209, %f1070, %f1208, %f1207;
	ld.global.nc.f32 	%f1210, [%rd15+44];
	fma.rn.f32 	%f1211, %f1071, %f1210, %f1209;
	ld.global.nc.f32 	%f1212, [%rd15+48];
	fma.rn.f32 	%f1213, %f1072, %f1212, %f1211;
	ld.global.nc.f32 	%f1214, [%rd15+52];
	fma.rn.f32 	%f1215, %f1073, %f1214, %f1213;
	ld.global.nc.f32 	%f1216, [%rd15+56];
	fma.rn.f32 	%f1217, %f1074, %f1216, %f1215;
	ld.global.nc.f32 	%f1218, [%rd15+60];
	fma.rn.f32 	%f1219, %f1075, %f1218, %f1217;
	ld.global.nc.f32 	%f1220, [%rd15+64];
	fma.rn.f32 	%f1221, %f1076, %f1220, %f1219;
	ld.global.nc.f32 	%f1222, [%rd15+68];
	fma.rn.f32 	%f1223, %f1077, %f1222, %f1221;
	ld.global.nc.f32 	%f1224, [%rd15+72];
	fma.rn.f32 	%f1225, %f1078, %f1224, %f1223;
	ld.global.nc.f32 	%f1226, [%rd15+76];
	fma.rn.f32 	%f1227, %f1079, %f1226, %f1225;
	ld.global.nc.f32 	%f1228, [%rd15+80];
	fma.rn.f32 	%f1229, %f1080, %f1228, %f1227;
	ld.global.nc.f32 	%f1230, [%rd15+84];
	fma.rn.f32 	%f1231, %f1081, %f1230, %f1229;
	ld.global.nc.f32 	%f1232, [%rd15+88];
	fma.rn.f32 	%f1233, %f1082, %f1232, %f1231;
	ld.global.nc.f32 	%f1234, [%rd15+92];
	fma.rn.f32 	%f1235, %f1083, %f1234, %f1233;
	ld.global.nc.f32 	%f1236, [%rd15+96];
	fma.rn.f32 	%f1237, %f1084, %f1236, %f1235;
	ld.global.nc.f32 	%f1238, [%rd15+100];
	fma.rn.f32 	%f1239, %f1085, %f1238, %f1237;
	ld.global.nc.f32 	%f1240, [%rd15+104];
	fma.rn.f32 	%f1241, %f1086, %f1240, %f1239;
	ld.global.nc.f32 	%f1242, [%rd15+108];
	fma.rn.f32 	%f1243, %f1087, %f1242, %f1241;
	ld.global.nc.f32 	%f1244, [%rd15+112];
	fma.rn.f32 	%f1245, %f1088, %f1244, %f1243;
	ld.global.nc.f32 	%f1246, [%rd15+116];
	fma.rn.f32 	%f1247, %f1089, %f1246, %f1245;
	ld.global.nc.f32 	%f1248, [%rd15+120];
	fma.rn.f32 	%f1249, %f1090, %f1248, %f1247;
	ld.global.nc.f32 	%f1250, [%rd15+124];
	fma.rn.f32 	%f1251, %f1091, %f1250, %f1249;
	ld.global.nc.f32 	%f1252, [%rd15+128];
	fma.rn.f32 	%f1253, %f1092, %f1252, %f1251;
	ld.global.nc.f32 	%f1254, [%rd15+132];
	fma.rn.f32 	%f1255, %f1093, %f1254, %f1253;
	ld.global.nc.f32 	%f1256, [%rd15+136];
	fma.rn.f32 	%f1257, %f1094, %f1256, %f1255;
	ld.global.nc.f32 	%f1258, [%rd15+140];
	fma.rn.f32 	%f1259, %f1095, %f1258, %f1257;
	ld.global.nc.f32 	%f1260, [%rd15+144];
	fma.rn.f32 	%f1261, %f1096, %f1260, %f1259;
	ld.global.nc.f32 	%f1262, [%rd15+148];
	fma.rn.f32 	%f1263, %f1097, %f1262, %f1261;
	ld.global.nc.f32 	%f1264, [%rd15+152];
	fma.rn.f32 	%f1265, %f1098, %f1264, %f1263;
	ld.global.nc.f32 	%f1266, [%rd15+156];
	fma.rn.f32 	%f1267, %f1099, %f1266, %f1265;
	ld.global.nc.f32 	%f1268, [%rd15+160];
	fma.rn.f32 	%f1269, %f1100, %f1268, %f1267;
	ld.global.nc.f32 	%f1270, [%rd15+164];
	fma.rn.f32 	%f1271, %f1101, %f1270, %f1269;
	ld.global.nc.f32 	%f1272, [%rd15+168];
	fma.rn.f32 	%f1273, %f1102, %f1272, %f1271;
	ld.global.nc.f32 	%f1274, [%rd15+172];
	fma.rn.f32 	%f1275, %f1103, %f1274, %f1273;
	ld.global.nc.f32 	%f1276, [%rd15+176];
	fma.rn.f32 	%f1277, %f1104, %f1276, %f1275;
	ld.global.nc.f32 	%f1278, [%rd15+180];
	fma.rn.f32 	%f1279, %f1105, %f1278, %f1277;
	ld.global.nc.f32 	%f1280, [%rd15+184];
	fma.rn.f32 	%f1281, %f1106, %f1280, %f1279;
	ld.global.nc.f32 	%f1282, [%rd15+188];
	fma.rn.f32 	%f1283, %f1107, %f1282, %f1281;
	ld.global.nc.f32 	%f1284, [%rd15+192];
	fma.rn.f32 	%f1285, %f1108, %f1284, %f1283;
	ld.global.nc.f32 	%f1286, [%rd15+196];
	fma.rn.f32 	%f1287, %f1109, %f1286, %f1285;
	ld.global.nc.f32 	%f1288, [%rd15+200];
	fma.rn.f32 	%f1289, %f1110, %f1288, %f1287;
	ld.global.nc.f32 	%f1290, [%rd15+204];
	fma.rn.f32 	%f1291, %f1111, %f1290, %f1289;
	ld.global.nc.f32 	%f1292, [%rd15+208];
	fma.rn.f32 	%f1293, %f1112, %f1292, %f1291;
	ld.global.nc.f32 	%f1294, [%rd15+212];
	fma.rn.f32 	%f1295, %f1113, %f1294, %f1293;
	ld.global.nc.f32 	%f1296, [%rd15+216];
	fma.rn.f32 	%f1297, %f1114, %f1296, %f1295;
	ld.global.nc.f32 	%f1298, [%rd15+220];
	fma.rn.f32 	%f1299, %f1115, %f1298, %f1297;
	ld.global.nc.f32 	%f1300, [%rd15+224];
	fma.rn.f32 	%f1301, %f1116, %f1300, %f1299;
	ld.global.nc.f32 	%f1302, [%rd15+228];
	fma.rn.f32 	%f1303, %f1117, %f1302, %f1301;
	ld.global.nc.f32 	%f1304, [%rd15+232];
	fma.rn.f32 	%f1305, %f1118, %f1304, %f1303;
	ld.global.nc.f32 	%f1306, [%rd15+236];
	fma.rn.f32 	%f1307, %f1119, %f1306, %f1305;
	ld.global.nc.f32 	%f1308, [%rd15+240];
	fma.rn.f32 	%f1309, %f1120, %f1308, %f1307;
	ld.global.nc.f32 	%f1310, [%rd15+244];
	fma.rn.f32 	%f1311, %f1121, %f1310, %f1309;
	ld.global.nc.f32 	%f1312, [%rd15+248];
	fma.rn.f32 	%f1313, %f1122, %f1312, %f1311;
	ld.global.nc.f32 	%f1314, [%rd15+252];
	fma.rn.f32 	%f1315, %f1123, %f1314, %f1313;
	ld.global.nc.f32 	%f1316, [%rd15+256];
	fma.rn.f32 	%f1317, %f1124, %f1316, %f1315;
	ld.global.nc.f32 	%f1318, [%rd15+260];
	fma.rn.f32 	%f1319, %f1125, %f1318, %f1317;
	ld.global.nc.f32 	%f1320, [%rd15+264];
	fma.rn.f32 	%f1321, %f1126, %f1320, %f1319;
	ld.global.nc.f32 	%f1322, [%rd15+268];
	fma.rn.f32 	%f1323, %f1127, %f1322, %f1321;
	ld.global.nc.f32 	%f1324, [%rd15+272];
	fma.rn.f32 	%f1325, %f1128, %f1324, %f1323;
	ld.global.nc.f32 	%f1326, [%rd15+276];
	fma.rn.f32 	%f1327, %f1129, %f1326, %f1325;
	ld.global.nc.f32 	%f1328, [%rd15+280];
	fma.rn.f32 	%f1329, %f1130, %f1328, %f1327;
	ld.global.nc.f32 	%f1330, [%rd15+284];
	fma.rn.f32 	%f1331, %f1131, %f1330, %f1329;
	ld.global.nc.f32 	%f1332, [%rd15+288];
	fma.rn.f32 	%f1333, %f1132, %f1332, %f1331;
	ld.global.nc.f32 	%f1334, [%rd15+292];
	fma.rn.f32 	%f1335, %f1133, %f1334, %f1333;
	ld.global.nc.f32 	%f1336, [%rd15+296];
	fma.rn.f32 	%f1337, %f1134, %f1336, %f1335;
	ld.global.nc.f32 	%f1338, [%rd15+300];
	fma.rn.f32 	%f1339, %f1135, %f1338, %f1337;
	ld.global.nc.f32 	%f1340, [%rd15+304];
	fma.rn.f32 	%f1341, %f1136, %f1340, %f1339;
	ld.global.nc.f32 	%f1342, [%rd15+308];
	fma.rn.f32 	%f1343, %f1137, %f1342, %f1341;
	ld.global.nc.f32 	%f1344, [%rd15+312];
	fma.rn.f32 	%f1345, %f1138, %f1344, %f1343;
	ld.global.nc.f32 	%f1346, [%rd15+316];
	fma.rn.f32 	%f1347, %f1139, %f1346, %f1345;
	ld.global.nc.f32 	%f1348, [%rd15+320];
	fma.rn.f32 	%f1349, %f1140, %f1348, %f1347;
	ld.global.nc.f32 	%f1350, [%rd15+324];
	fma.rn.f32 	%f1351, %f1141, %f1350, %f1349;
	ld.global.nc.f32 	%f1352, [%rd15+328];
	fma.rn.f32 	%f1353, %f1142, %f1352, %f1351;
	ld.global.nc.f32 	%f1354, [%rd15+332];
	fma.rn.f32 	%f1355, %f1143, %f1354, %f1353;
	ld.global.nc.f32 	%f1356, [%rd15+336];
	fma.rn.f32 	%f1357, %f1144, %f1356, %f1355;
	ld.global.nc.f32 	%f1358, [%rd15+340];
	fma.rn.f32 	%f1359, %f1145, %f1358, %f1357;
	ld.global.nc.f32 	%f1360, [%rd15+344];
	fma.rn.f32 	%f1361, %f1146, %f1360, %f1359;
	ld.global.nc.f32 	%f1362, [%rd15+348];
	fma.rn.f32 	%f1363, %f1147, %f1362, %f1361;
	ld.global.nc.f32 	%f1364, [%rd15+352];
	fma.rn.f32 	%f1365, %f1148, %f1364, %f1363;
	ld.global.nc.f32 	%f1366, [%rd15+356];
	fma.rn.f32 	%f1367, %f1149, %f1366, %f1365;
	ld.global.nc.f32 	%f1368, [%rd15+360];
	fma.rn.f32 	%f1369, %f1150, %f1368, %f1367;
	ld.global.nc.f32 	%f1370, [%rd15+364];
	fma.rn.f32 	%f1371, %f1151, %f1370, %f1369;
	ld.global.nc.f32 	%f1372, [%rd15+368];
	fma.rn.f32 	%f1373, %f1152, %f1372, %f1371;
	ld.global.nc.f32 	%f1374, [%rd15+372];
	fma.rn.f32 	%f1375, %f1153, %f1374, %f1373;
	ld.global.nc.f32 	%f1376, [%rd15+376];
	fma.rn.f32 	%f1377, %f1154, %f1376, %f1375;
	ld.global.nc.f32 	%f1378, [%rd15+380];
	fma.rn.f32 	%f1379, %f1155, %f1378, %f1377;
	ld.global.nc.f32 	%f1380, [%rd15+384];
	fma.rn.f32 	%f1381, %f1156, %f1380, %f1379;
	ld.global.nc.f32 	%f1382, [%rd15+388];
	fma.rn.f32 	%f1383, %f1157, %f1382, %f1381;
	ld.global.nc.f32 	%f1384, [%rd15+392];
	fma.rn.f32 	%f1385, %f1158, %f1384, %f1383;
	ld.global.nc.f32 	%f1386, [%rd15+396];
	fma.rn.f32 	%f1387, %f1159, %f1386, %f1385;
	ld.global.nc.f32 	%f1388, [%rd15+400];
	fma.rn.f32 	%f1389, %f1160, %f1388, %f1387;
	ld.global.nc.f32 	%f1390, [%rd15+404];
	fma.rn.f32 	%f1391, %f1161, %f1390, %f1389;
	ld.global.nc.f32 	%f1392, [%rd15+408];
	fma.rn.f32 	%f1393, %f1162, %f1392, %f1391;
	ld.global.nc.f32 	%f1394, [%rd15+412];
	fma.rn.f32 	%f1395, %f1163, %f1394, %f1393;
	ld.global.nc.f32 	%f1396, [%rd15+416];
	fma.rn.f32 	%f1397, %f1164, %f1396, %f1395;
	ld.global.nc.f32 	%f1398, [%rd15+420];
	fma.rn.f32 	%f1399, %f1165, %f1398, %f1397;
	ld.global.nc.f32 	%f1400, [%rd15+424];
	fma.rn.f32 	%f1401, %f1166, %f1400, %f1399;
	ld.global.nc.f32 	%f1402, [%rd15+428];
	fma.rn.f32 	%f1403, %f1167, %f1402, %f1401;
	ld.global.nc.f32 	%f1404, [%rd15+432];
	fma.rn.f32 	%f1405, %f1168, %f1404, %f1403;
	ld.global.nc.f32 	%f1406, [%rd15+436];
	fma.rn.f32 	%f1407, %f1169, %f1406, %f1405;
	ld.global.nc.f32 	%f1408, [%rd15+440];
	fma.rn.f32 	%f1409, %f1170, %f1408, %f1407;
	ld.global.nc.f32 	%f1410, [%rd15+444];
	fma.rn.f32 	%f1411, %f1171, %f1410, %f1409;
	ld.global.nc.f32 	%f1412, [%rd15+448];
	fma.rn.f32 	%f1413, %f1172, %f1412, %f1411;
	ld.global.nc.f32 	%f1414, [%rd15+452];
	fma.rn.f32 	%f1415, %f1173, %f1414, %f1413;
	ld.global.nc.f32 	%f1416, [%rd15+456];
	fma.rn.f32 	%f1417, %f1174, %f1416, %f1415;
	ld.global.nc.f32 	%f1418, [%rd15+460];
	fma.rn.f32 	%f1419, %f1175, %f1418, %f1417;
	ld.global.nc.f32 	%f1420, [%rd15+464];
	fma.rn.f32 	%f1421, %f1176, %f1420, %f1419;
	ld.global.nc.f32 	%f1422, [%rd15+468];
	fma.rn.f32 	%f1423, %f1177, %f1422, %f1421;
	ld.global.nc.f32 	%f1424, [%rd15+472];
	fma.rn.f32 	%f1425, %f1178, %f1424, %f1423;
	ld.global.nc.f32 	%f1426, [%rd15+476];
	fma.rn.f32 	%f1427, %f1179, %f1426, %f1425;
	ld.global.nc.f32 	%f1428, [%rd15+480];
	fma.rn.f32 	%f1429, %f1180, %f1428, %f1427;
	ld.global.nc.f32 	%f1430, [%rd15+484];
	fma.rn.f32 	%f1431, %f1181, %f1430, %f1429;
	ld.global.nc.f32 	%f1432, [%rd15+488];
	fma.rn.f32 	%f1433, %f1182, %f1432, %f1431;
	ld.global.nc.f32 	%f1434, [%rd15+492];
	fma.rn.f32 	%f1435, %f1183, %f1434, %f1433;
	ld.global.nc.f32 	%f1436, [%rd15+496];
	fma.rn.f32 	%f1437, %f1184, %f1436, %f1435;
	ld.global.nc.f32 	%f1438, [%rd15+500];
	fma.rn.f32 	%f1439, %f1185, %f1438, %f1437;
	ld.global.nc.f32 	%f1440, [%rd15+504];
	fma.rn.f32 	%f1441, %f1186, %f1440, %f1439;
	ld.global.nc.f32 	%f1442, [%rd15+508];
	fma.rn.f32 	%f1443, %f1187, %f1442, %f1441;
	mul.f32 	%f1444, %f1443, 0f3F000000;
	mul.f32 	%f1445, %f1443, 0f3D372713;
	mul.f32 	%f1446, %f1443, %f1445;
	fma.rn.f32 	%f1447, %f1443, %f1446, %f1443;
	mul.f32 	%f1448, %f1447, 0f3F4C422A;
	abs.f32 	%f1449, %f1448;
	mul.f32 	%f1450, %f1449, 0f4038AA3B;
	ex2.approx.ftz.f32 	%f1451, %f1450;
	add.f32 	%f1452, %f1451, 0f3F800000;
	rcp.approx.ftz.f32 	%f1453, %f1452;
	fma.rn.f32 	%f1454, %f1453, 0fC0000000, 0f3F800000;
	setp.ge.f32 	%p4, %f1449, 0f41102CB4;
	selp.f32 	%f1455, 0f3F800000, %f1454, %p4;
	copysign.f32 	%f1456, %f1448, %f1455;
	mul.f32 	%f1457, %f1448, %f1448;
	fma.rn.f32 	%f1458, %f1457, 0f3C80F082, 0fBD563CAE;
	fma.rn.f32 	%f1459, %f1458, %f1457, 0f3E085941;
	fma.rn.f32 	%f1460, %f1459, %f1457, 0fBEAAA9ED;
	fma.rn.f32 	%f1461, %f1460, %f1457, 0f00000000;
	fma.rn.f32 	%f1462, %f1461, %f1448, %f1448;
	setp.ge.f32 	%p5, %f1449, 0f3F19999A;
	selp.f32 	%f1463, %f1456, %f1462, %p5;
	add.f32 	%f1464, %f1463, 0f3F800000;
	mul.f32 	%f1465, %f1444, %f1464;
	ld.global.nc.f32 	%f1466, [%rd16];
	fma.rn.f32 	%f1467, %f1465, %f1466, %f1060;
	cvta.to.global.u64 	%rd17, %rd24;
	mul.wide.s32 	%rd18, %r21, 4;
	add.s64 	%rd19, %rd17, %rd18;
	st.global.f32 	[%rd19], %f1467;
	ld.global.nc.f32 	%f1468, [%rd16+4];
	fma.rn.f32 	%f1469, %f1465, %f1468, %f1061;
	st.global.f32 	[%rd19+4], %f1469;
	ld.global.nc.f32 	%f1470, [%rd16+8];
	fma.rn.f32 	%f1471, %f1465, %f1470, %f1062;
	st.global.f32 	[%rd19+8], %f1471;
	ld.global.nc.f32 	%f1472, [%rd16+12];
	fma.rn.f32 	%f1473, %f1465, %f1472, %f1063;
	st.global.f32 	[%rd19+12], %f1473;
	ld.global.nc.f32 	%f1474, [%rd16+16];
	fma.rn.f32 	%f1475, %f1465, %f1474, %f1064;
	st.global.f32 	[%rd19+16], %f1475;
	ld.global.nc.f32 	%f1476, [%rd16+20];
	fma.rn.f32 	%f1477, %f1465, %f1476, %f1065;
	st.global.f32 	[%rd19+20], %f1477;
	ld.global.nc.f32 	%f1478, [%rd16+24];
	fma.rn.f32 	%f1479, %f1465, %f1478, %f1066;
	st.global.f32 	[%rd19+24], %f1479;
	ld.global.nc.f32 	%f1480, [%rd16+28];
	fma.rn.f32 	%f1481, %f1465, %f1480, %f1067;
	st.global.f32 	[%rd19+28], %f1481;
	ld.global.nc.f32 	%f1482, [%rd16+32];
	fma.rn.f32 	%f1483, %f1465, %f1482, %f1068;
	st.global.f32 	[%rd19+32], %f1483;
	ld.global.nc.f32 	%f1484, [%rd16+36];
	fma.rn.f32 	%f1485, %f1465, %f1484, %f1069;
	st.global.f32 	[%rd19+36], %f1485;
	ld.global.nc.f32 	%f1486, [%rd16+40];
	fma.rn.f32 	%f1487, %f1465, %f1486, %f1070;
	st.global.f32 	[%rd19+40], %f1487;
	ld.global.nc.f32 	%f1488, [%rd16+44];
	fma.rn.f32 	%f1489, %f1465, %f1488, %f1071;
	st.global.f32 	[%rd19+44], %f1489;
	ld.global.nc.f32 	%f1490, [%rd16+48];
	fma.rn.f32 	%f1491, %f1465, %f1490, %f1072;
	st.global.f32 	[%rd19+48], %f1491;
	ld.global.nc.f32 	%f1492, [%rd16+52];
	fma.rn.f32 	%f1493, %f1465, %f1492, %f1073;
	st.global.f32 	[%rd19+52], %f1493;
	ld.global.nc.f32 	%f1494, [%rd16+56];
	fma.rn.f32 	%f1495, %f1465, %f1494, %f1074;
	st.global.f32 	[%rd19+56], %f1495;
	ld.global.nc.f32 	%f1496, [%rd16+60];
	fma.rn.f32 	%f1497, %f1465, %f1496, %f1075;
	st.global.f32 	[%rd19+60], %f1497;
	ld.global.nc.f32 	%f1498, [%rd16+64];
	fma.rn.f32 	%f1499, %f1465, %f1498, %f1076;
	st.global.f32 	[%rd19+64], %f1499;
	ld.global.nc.f32 	%f1500, [%rd16+68];
	fma.rn.f32 	%f1501, %f1465, %f1500, %f1077;
	st.global.f32 	[%rd19+68], %f1501;
	ld.global.nc.f32 	%f1502, [%rd16+72];
	fma.rn.f32 	%f1503, %f1465, %f1502, %f1078;
	st.global.f32 	[%rd19+72], %f1503;
	ld.global.nc.f32 	%f1504, [%rd16+76];
	fma.rn.f32 	%f1505, %f1465, %f1504, %f1079;
	st.global.f32 	[%rd19+76], %f1505;
	ld.global.nc.f32 	%f1506, [%rd16+80];
	fma.rn.f32 	%f1507, %f1465, %f1506, %f1080;
	st.global.f32 	[%rd19+80], %f1507;
	ld.global.nc.f32 	%f1508, [%rd16+84];
	fma.rn.f32 	%f1509, %f1465, %f1508, %f1081;
	st.global.f32 	[%rd19+84], %f1509;
	ld.global.nc.f32 	%f1510, [%rd16+88];
	fma.rn.f32 	%f1511, %f1465, %f1510, %f1082;
	st.global.f32 	[%rd19+88], %f1511;
	ld.global.nc.f32 	%f1512, [%rd16+92];
	fma.rn.f32 	%f1513, %f1465, %f1512, %f1083;
	st.global.f32 	[%rd19+92], %f1513;
	ld.global.nc.f32 	%f1514, [%rd16+96];
	fma.rn.f32 	%f1515, %f1465, %f1514, %f1084;
	st.global.f32 	[%rd19+96], %f1515;
	ld.global.nc.f32 	%f1516, [%rd16+100];
	fma.rn.f32 	%f1517, %f1465, %f1516, %f1085;
	st.global.f32 	[%rd19+100], %f1517;
	ld.global.nc.f32 	%f1518, [%rd16+104];
	fma.rn.f32 	%f1519, %f1465, %f1518, %f1086;
	st.global.f32 	[%rd19+104], %f1519;
	ld.global.nc.f32 	%f1520, [%rd16+108];
	fma.rn.f32 	%f1521, %f1465, %f1520, %f1087;
	st.global.f32 	[%rd19+108], %f1521;
	ld.global.nc.f32 	%f1522, [%rd16+112];
	fma.rn.f32 	%f1523, %f1465, %f1522, %f1088;
	st.global.f32 	[%rd19+112], %f1523;
	ld.global.nc.f32 	%f1524, [%rd16+116];
	fma.rn.f32 	%f1525, %f1465, %f1524, %f1089;
	st.global.f32 	[%rd19+116], %f1525;
	ld.global.nc.f32 	%f1526, [%rd16+120];
	fma.rn.f32 	%f1527, %f1465, %f1526, %f1090;
	st.global.f32 	[%rd19+120], %f1527;
	ld.global.nc.f32 	%f1528, [%rd16+124];
	fma.rn.f32 	%f1529, %f1465, %f1528, %f1091;
	st.global.f32 	[%rd19+124], %f1529;
	ld.global.nc.f32 	%f1530, [%rd16+128];
	fma.rn.f32 	%f1531, %f1465, %f1530, %f1092;
	st.global.f32 	[%rd19+128], %f1531;
	ld.global.nc.f32 	%f1532, [%rd16+132];
	fma.rn.f32 	%f1533, %f1465, %f1532, %f1093;
	st.global.f32 	[%rd19+132], %f1533;
	ld.global.nc.f32 	%f1534, [%rd16+136];
	fma.rn.f32 	%f1535, %f1465, %f1534, %f1094;
	st.global.f32 	[%rd19+136], %f1535;
	ld.global.nc.f32 	%f1536, [%rd16+140];
	fma.rn.f32 	%f1537, %f1465, %f1536, %f1095;
	st.global.f32 	[%rd19+140], %f1537;
	ld.global.nc.f32 	%f1538, [%rd16+144];
	fma.rn.f32 	%f1539, %f1465, %f1538, %f1096;
	st.global.f32 	[%rd19+144], %f1539;
	ld.global.nc.f32 	%f1540, [%rd16+148];
	fma.rn.f32 	%f1541, %f1465, %f1540, %f1097;
	st.global.f32 	[%rd19+148], %f1541;
	ld.global.nc.f32 	%f1542, [%rd16+152];
	fma.rn.f32 	%f1543, %f1465, %f1542, %f1098;
	st.global.f32 	[%rd19+152], %f1543;
	ld.global.nc.f32 	%f1544, [%rd16+156];
	fma.rn.f32 	%f1545, %f1465, %f1544, %f1099;
	st.global.f32 	[%rd19+156], %f1545;
	ld.global.nc.f32 	%f1546, [%rd16+160];
	fma.rn.f32 	%f1547, %f1465, %f1546, %f1100;
	st.global.f32 	[%rd19+160], %f1547;
	ld.global.nc.f32 	%f1548, [%rd16+164];
	fma.rn.f32 	%f1549, %f1465, %f1548, %f1101;
	st.global.f32 	[%rd19+164], %f1549;
	ld.global.nc.f32 	%f1550, [%rd16+168];
	fma.rn.f32 	%f1551, %f1465, %f1550, %f1102;
	st.global.f32 	[%rd19+168], %f1551;
	ld.global.nc.f32 	%f1552, [%rd16+172];
	fma.rn.f32 	%f1553, %f1465, %f1552, %f1103;
	st.global.f32 	[%rd19+172], %f1553;
	ld.global.nc.f32 	%f1554, [%rd16+176];
	fma.rn.f32 	%f1555, %f1465, %f1554, %f1104;
	st.global.f32 	[%rd19+176], %f1555;
	ld.global.nc.f32 	%f1556, [%rd16+180];
	fma.rn.f32 	%f1557, %f1465, %f1556, %f1105;
	st.global.f32 	[%rd19+180], %f1557;
	ld.global.nc.f32 	%f1558, [%rd16+184];
	fma.rn.f32 	%f1559, %f1465, %f1558, %f1106;
	st.global.f32 	[%rd19+184], %f1559;
	ld.global.nc.f32 	%f1560, [%rd16+188];
	fma.rn.f32 	%f1561, %f1465, %f1560, %f1107;
	st.global.f32 	[%rd19+188], %f1561;
	ld.global.nc.f32 	%f1562, [%rd16+192];
	fma.rn.f32 	%f1563, %f1465, %f1562, %f1108;
	st.global.f32 	[%rd19+192], %f1563;
	ld.global.nc.f32 	%f1564, [%rd16+196];
	fma.rn.f32 	%f1565, %f1465, %f1564, %f1109;
	st.global.f32 	[%rd19+196], %f1565;
	ld.global.nc.f32 	%f1566, [%rd16+200];
	fma.rn.f32 	%f1567, %f1465, %f1566, %f1110;
	st.global.f32 	[%rd19+200], %f1567;
	ld.global.nc.f32 	%f1568, [%rd16+204];
	fma.rn.f32 	%f1569, %f1465, %f1568, %f1111;
	st.global.f32 	[%rd19+204], %f1569;
	ld.global.nc.f32 	%f1570, [%rd16+208];
	fma.rn.f32 	%f1571, %f1465, %f1570, %f1112;
	st.global.f32 	[%rd19+208], %f1571;
	ld.global.nc.f32 	%f1572, [%rd16+212];
	fma.rn.f32 	%f1573, %f1465, %f1572, %f1113;
	st.global.f32 	[%rd19+212], %f1573;
	ld.global.nc.f32 	%f1574, [%rd16+216];
	fma.rn.f32 	%f1575, %f1465, %f1574, %f1114;
	st.global.f32 	[%rd19+216], %f1575;
	ld.global.nc.f32 	%f1576, [%rd16+220];
	fma.rn.f32 	%f1577, %f1465, %f1576, %f1115;
	st.global.f32 	[%rd19+220], %f1577;
	ld.global.nc.f32 	%f1578, [%rd16+224];
	fma.rn.f32 	%f1579, %f1465, %f1578, %f1116;
	st.global.f32 	[%rd19+224], %f1579;
	ld.global.nc.f32 	%f1580, [%rd16+228];
	fma.rn.f32 	%f1581, %f1465, %f1580, %f1117;
	st.global.f32 	[%rd19+228], %f1581;
	ld.global.nc.f32 	%f1582, [%rd16+232];
	fma.rn.f32 	%f1583, %f1465, %f1582, %f1118;
	st.global.f32 	[%rd19+232], %f1583;
	ld.global.nc.f32 	%f1584, [%rd16+236];
	fma.rn.f32 	%f1585, %f1465, %f1584, %f1119;
	st.global.f32 	[%rd19+236], %f1585;
	ld.global.nc.f32 	%f1586, [%rd16+240];
	fma.rn.f32 	%f1587, %f1465, %f1586, %f1120;
	st.global.f32 	[%rd19+240], %f1587;
	ld.global.nc.f32 	%f1588, [%rd16+244];
	fma.rn.f32 	%f1589, %f1465, %f1588, %f1121;
	st.global.f32 	[%rd19+244], %f1589;
	ld.global.nc.f32 	%f1590, [%rd16+248];
	fma.rn.f32 	%f1591, %f1465, %f1590, %f1122;
	st.global.f32 	[%rd19+248], %f1591;
	ld.global.nc.f32 	%f1592, [%rd16+252];
	fma.rn.f32 	%f1593, %f1465, %f1592, %f1123;
	st.global.f32 	[%rd19+252], %f1593;
	ld.global.nc.f32 	%f1594, [%rd16+256];
	fma.rn.f32 	%f1595, %f1465, %f1594, %f1124;
	st.global.f32 	[%rd19+256], %f1595;
	ld.global.nc.f32 	%f1596, [%rd16+260];
	fma.rn.f32 	%f1597, %f1465, %f1596, %f1125;
	st.global.f32 	[%rd19+260], %f1597;
	ld.global.nc.f32 	%f1598, [%rd16+264];
	fma.rn.f32 	%f1599, %f1465, %f1598, %f1126;
	st.global.f32 	[%rd19+264], %f1599;
	ld.global.nc.f32 	%f1600, [%rd16+268];
	fma.rn.f32 	%f1601, %f1465, %f1600, %f1127;
	st.global.f32 	[%rd19+268], %f1601;
	ld.global.nc.f32 	%f1602, [%rd16+272];
	fma.rn.f32 	%f1603, %f1465, %f1602, %f1128;
	st.global.f32 	[%rd19+272], %f1603;
	ld.global.nc.f32 	%f1604, [%rd16+276];
	fma.rn.f32 	%f1605, %f1465, %f1604, %f1129;
	st.global.f32 	[%rd19+276], %f1605;
	ld.global.nc.f32 	%f1606, [%rd16+280];
	fma.rn.f32 	%f1607, %f1465, %f1606, %f1130;
	st.global.f32 	[%rd19+280], %f1607;
	ld.global.nc.f32 	%f1608, [%rd16+284];
	fma.rn.f32 	%f1609, %f1465, %f1608, %f1131;
	st.global.f32 	[%rd19+284], %f1609;
	ld.global.nc.f32 	%f1610, [%rd16+288];
	fma.rn.f32 	%f1611, %f1465, %f1610, %f1132;
	st.global.f32 	[%rd19+288], %f1611;
	ld.global.nc.f32 	%f1612, [%rd16+292];
	fma.rn.f32 	%f1613, %f1465, %f1612, %f1133;
	st.global.f32 	[%rd19+292], %f1613;
	ld.global.nc.f32 	%f1614, [%rd16+296];
	fma.rn.f32 	%f1615, %f1465, %f1614, %f1134;
	st.global.f32 	[%rd19+296], %f1615;
	ld.global.nc.f32 	%f1616, [%rd16+300];
	fma.rn.f32 	%f1617, %f1465, %f1616, %f1135;
	st.global.f32 	[%rd19+300], %f1617;
	ld.global.nc.f32 	%f1618, [%rd16+304];
	fma.rn.f32 	%f1619, %f1465, %f1618, %f1136;
	st.global.f32 	[%rd19+304], %f1619;
	ld.global.nc.f32 	%f1620, [%rd16+308];
	fma.rn.f32 	%f1621, %f1465, %f1620, %f1137;
	st.global.f32 	[%rd19+308], %f1621;
	ld.global.nc.f32 	%f1622, [%rd16+312];
	fma.rn.f32 	%f1623, %f1465, %f1622, %f1138;
	st.global.f32 	[%rd19+312], %f1623;
	ld.global.nc.f32 	%f1624, [%rd16+316];
	fma.rn.f32 	%f1625, %f1465, %f1624, %f1139;
	st.global.f32 	[%rd19+316], %f1625;
	ld.global.nc.f32 	%f1626, [%rd16+320];
	fma.rn.f32 	%f1627, %f1465, %f1626, %f1140;
	st.global.f32 	[%rd19+320], %f1627;
	ld.global.nc.f32 	%f1628, [%rd16+324];
	fma.rn.f32 	%f1629, %f1465, %f1628, %f1141;
	st.global.f32 	[%rd19+324], %f1629;
	ld.global.nc.f32 	%f1630, [%rd16+328];
	fma.rn.f32 	%f1631, %f1465, %f1630, %f1142;
	st.global.f32 	[%rd19+328], %f1631;
	ld.global.nc.f32 	%f1632, [%rd16+332];
	fma.rn.f32 	%f1633, %f1465, %f1632, %f1143;
	st.global.f32 	[%rd19+332], %f1633;
	ld.global.nc.f32 	%f1634, [%rd16+336];
	fma.rn.f32 	%f1635, %f1465, %f1634, %f1144;
	st.global.f32 	[%rd19+336], %f1635;
	ld.global.nc.f32 	%f1636, [%rd16+340];
	fma.rn.f32 	%f1637, %f1465, %f1636, %f1145;
	st.global.f32 	[%rd19+340], %f1637;
	ld.global.nc.f32 	%f1638, [%rd16+344];
	fma.rn.f32 	%f1639, %f1465, %f1638, %f1146;
	st.global.f32 	[%rd19+344], %f1639;
	ld.global.nc.f32 	%f1640, [%rd16+348];
	fma.rn.f32 	%f1641, %f1465, %f1640, %f1147;
	st.global.f32 	[%rd19+348], %f1641;
	ld.global.nc.f32 	%f1642, [%rd16+352];
	fma.rn.f32 	%f1643, %f1465, %f1642, %f1148;
	st.global.f32 	[%rd19+352], %f1643;
	ld.global.nc.f32 	%f1644, [%rd16+356];
	fma.rn.f32 	%f1645, %f1465, %f1644, %f1149;
	st.global.f32 	[%rd19+356], %f1645;
	ld.global.nc.f32 	%f1646, [%rd16+360];
	fma.rn.f32 	%f1647, %f1465, %f1646, %f1150;
	st.global.f32 	[%rd19+360], %f1647;
	ld.global.nc.f32 	%f1648, [%rd16+364];
	fma.rn.f32 	%f1649, %f1465, %f1648, %f1151;
	st.global.f32 	[%rd19+364], %f1649;
	ld.global.nc.f32 	%f1650, [%rd16+368];
	fma.rn.f32 	%f1651, %f1465, %f1650, %f1152;
	st.global.f32 	[%rd19+368], %f1651;
	ld.global.nc.f32 	%f1652, [%rd16+372];
	fma.rn.f32 	%f1653, %f1465, %f1652, %f1153;
	st.global.f32 	[%rd19+372], %f1653;
	ld.global.nc.f32 	%f1654, [%rd16+376];
	fma.rn.f32 	%f1655, %f1465, %f1654, %f1154;
	st.global.f32 	[%rd19+376], %f1655;
	ld.global.nc.f32 	%f1656, [%rd16+380];
	fma.rn.f32 	%f1657, %f1465, %f1656, %f1155;
	st.global.f32 	[%rd19+380], %f1657;
	ld.global.nc.f32 	%f1658, [%rd16+384];
	fma.rn.f32 	%f1659, %f1465, %f1658, %f1156;
	st.global.f32 	[%rd19+384], %f1659;
	ld.global.nc.f32 	%f1660, [%rd16+388];
	fma.rn.f32 	%f1661, %f1465, %f1660, %f1157;
	st.global.f32 	[%rd19+388], %f1661;
	ld.global.nc.f32 	%f1662, [%rd16+392];
	fma.rn.f32 	%f1663, %f1465, %f1662, %f1158;
	st.global.f32 	[%rd19+392], %f1663;
	ld.global.nc.f32 	%f1664, [%rd16+396];
	fma.rn.f32 	%f1665, %f1465, %f1664, %f1159;
	st.global.f32 	[%rd19+396], %f1665;
	ld.global.nc.f32 	%f1666, [%rd16+400];
	fma.rn.f32 	%f1667, %f1465, %f1666, %f1160;
	st.global.f32 	[%rd19+400], %f1667;
	ld.global.nc.f32 	%f1668, [%rd16+404];
	fma.rn.f32 	%f1669, %f1465, %f1668, %f1161;
	st.global.f32 	[%rd19+404], %f1669;
	ld.global.nc.f32 	%f1670, [%rd16+408];
	fma.rn.f32 	%f1671, %f1465, %f1670, %f1162;
	st.global.f32 	[%rd19+408], %f1671;
	ld.global.nc.f32 	%f1672, [%rd16+412];
	fma.rn.f32 	%f1673, %f1465, %f1672, %f1163;
	st.global.f32 	[%rd19+412], %f1673;
	ld.global.nc.f32 	%f1674, [%rd16+416];
	fma.rn.f32 	%f1675, %f1465, %f1674, %f1164;
	st.global.f32 	[%rd19+416], %f1675;
	ld.global.nc.f32 	%f1676, [%rd16+420];
	fma.rn.f32 	%f1677, %f1465, %f1676, %f1165;
	st.global.f32 	[%rd19+420], %f1677;
	ld.global.nc.f32 	%f1678, [%rd16+424];
	fma.rn.f32 	%f1679, %f1465, %f1678, %f1166;
	st.global.f32 	[%rd19+424], %f1679;
	ld.global.nc.f32 	%f1680, [%rd16+428];
	fma.rn.f32 	%f1681, %f1465, %f1680, %f1167;
	st.global.f32 	[%rd19+428], %f1681;
	ld.global.nc.f32 	%f1682, [%rd16+432];
	fma.rn.f32 	%f1683, %f1465, %f1682, %f1168;
	st.global.f32 	[%rd19+432], %f1683;
	ld.global.nc.f32 	%f1684, [%rd16+436];
	fma.rn.f32 	%f1685, %f1465, %f1684, %f1169;
	st.global.f32 	[%rd19+436], %f1685;
	ld.global.nc.f32 	%f1686, [%rd16+440];
	fma.rn.f32 	%f1687, %f1465, %f1686, %f1170;
	st.global.f32 	[%rd19+440], %f1687;
	ld.global.nc.f32 	%f1688, [%rd16+444];
	fma.rn.f32 	%f1689, %f1465, %f1688, %f1171;
	st.global.f32 	[%rd19+444], %f1689;
	ld.global.nc.f32 	%f1690, [%rd16+448];
	fma.rn.f32 	%f1691, %f1465, %f1690, %f1172;
	st.global.f32 	[%rd19+448], %f1691;
	ld.global.nc.f32 	%f1692, [%rd16+452];
	fma.rn.f32 	%f1693, %f1465, %f1692, %f1173;
	st.global.f32 	[%rd19+452], %f1693;
	ld.global.nc.f32 	%f1694, [%rd16+456];
	fma.rn.f32 	%f1695, %f1465, %f1694, %f1174;
	st.global.f32 	[%rd19+456], %f1695;
	ld.global.nc.f32 	%f1696, [%rd16+460];
	fma.rn.f32 	%f1697, %f1465, %f1696, %f1175;
	st.global.f32 	[%rd19+460], %f1697;
	ld.global.nc.f32 	%f1698, [%rd16+464];
	fma.rn.f32 	%f1699, %f1465, %f1698, %f1176;
	st.global.f32 	[%rd19+464], %f1699;
	ld.global.nc.f32 	%f1700, [%rd16+468];
	fma.rn.f32 	%f1701, %f1465, %f1700, %f1177;
	st.global.f32 	[%rd19+468], %f1701;
	ld.global.nc.f32 	%f1702, [%rd16+472];
	fma.rn.f32 	%f1703, %f1465, %f1702, %f1178;
	st.global.f32 	[%rd19+472], %f1703;
	ld.global.nc.f32 	%f1704, [%rd16+476];
	fma.rn.f32 	%f1705, %f1465, %f1704, %f1179;
	st.global.f32 	[%rd19+476], %f1705;
	ld.global.nc.f32 	%f1706, [%rd16+480];
	fma.rn.f32 	%f1707, %f1465, %f1706, %f1180;
	st.global.f32 	[%rd19+480], %f1707;
	ld.global.nc.f32 	%f1708, [%rd16+484];
	fma.rn.f32 	%f1709, %f1465, %f1708, %f1181;
	st.global.f32 	[%rd19+484], %f1709;
	ld.global.nc.f32 	%f1710, [%rd16+488];
	fma.rn.f32 	%f1711, %f1465, %f1710, %f1182;
	st.global.f32 	[%rd19+488], %f1711;
	ld.global.nc.f32 	%f1712, [%rd16+492];
	fma.rn.f32 	%f1713, %f1465, %f1712, %f1183;
	st.global.f32 	[%rd19+492], %f1713;
	ld.global.nc.f32 	%f1714, [%rd16+496];
	fma.rn.f32 	%f1715, %f1465, %f1714, %f1184;
	st.global.f32 	[%rd19+496], %f1715;
	ld.global.nc.f32 	%f1716, [%rd16+500];
	fma.rn.f32 	%f1717, %f1465, %f1716, %f1185;
	st.global.f32 	[%rd19+500], %f1717;
	ld.global.nc.f32 	%f1718, [%rd16+504];
	fma.rn.f32 	%f1719, %f1465, %f1718, %f1186;
	st.global.f32 	[%rd19+504], %f1719;
	ld.global.nc.f32 	%f1720, [%rd16+508];
	fma.rn.f32 	%f1721, %f1465, %f1720, %f1187;
	st.global.f32 	[%rd19+508], %f1721;
$L__BB2_5:
	ret;

}
	// .globl	_Z19attention_rankR_mlpPKfS0_S0_S0_S0_Pfiif
.visible .entry _Z19attention_rankR_mlpPKfS0_S0_S0_S0_Pfiif(
	.param .u64 .ptr .align 1 _Z19attention_rankR_mlpPKfS0_S0_S0_S0_Pfiif_param_0,
	.param .u64 .ptr .align 1 _Z19attention_rankR_mlpPKfS0_S0_S0_S0_Pfiif_param_1,
	.param .u64 .ptr .align 1 _Z19attention_rankR_mlpPKfS0_S0_S0_S0_Pfiif_param_2,
	.param .u64 .ptr .align 1 _Z19attention_rankR_mlpPKfS0_S0_S0_S0_Pfiif_param_3,
	.param .u64 .ptr .align 1 _Z19attention_rankR_mlpPKfS0_S0_S0_S0_Pfiif_param_4,
	.param .u64 .ptr .align 1 _Z19attention_rankR_mlpPKfS0_S0_S0_S0_Pfiif_param_5,
	.param .u32 _Z19attention_rankR_mlpPKfS0_S0_S0_S0_Pfiif_param_6,
	.param .u32 _Z19attention_rankR_mlpPKfS0_S0_S0_S0_Pfiif_param_7,
	.param .f32 _Z19attention_rankR_mlpPKfS0_S0_S0_S0_Pfiif_param_8
)
{
	.reg .pred 	%p<8>;
	.reg .b32 	%r<35>;
	.reg .b32 	%f<2624>;
	.reg .b64 	%rd<28>;

	ld.param.u64 	%rd2, [_Z19attention_rankR_mlpPKfS0_S0_S0_S0_Pfiif_param_0];
	ld.param.u32 	%r13, [_Z19attention_rankR_mlpPKfS0_S0_S0_S0_Pfiif_param_6];
	mov.u32 	%r14, %ctaid.x;
	mov.u32 	%r15, %ntid.x;
	mov.u32 	%r16, %tid.x;
	mad.lo.s32 	%r1, %r14, %r15, %r16;
	setp.ge.s32 	%p1, %r1, %r13;
	@%p1 bra 	$L__BB3_8;
	cvta.to.global.u64 	%rd8, %rd2;
	shl.b32 	%r17, %r1, 7;
	mul.wide.s32 	%rd9, %r17, 4;
	add.s64 	%rd1, %rd8, %rd9;
	setp.lt.s32 	%p2, %r1, 0;
	mov.f32 	%f2239, 0f00000000;
	mov.f32 	%f2240, %f2239;
	mov.f32 	%f2241, %f2239;
	mov.f32 	%f2242, %f2239;
	mov.f32 	%f2243, %f2239;
	mov.f32 	%f2244, %f2239;
	mov.f32 	%f2245, %f2239;
	mov.f32 	%f2246, %f2239;
	mov.f32 	%f2247, %f2239;
	mov.f32 	%f2248, %f2239;
	mov.f32 	%f2249, %f2239;
	mov.f32 	%f2250, %f2239;
	mov.f32 	%f2251, %f2239;
	mov.f32 	%f2252, %f2239;
	mov.f32 	%f2253, %f2239;
	mov.f32 	%f2254, %f2239;
	mov.f32 	%f2255, %f2239;
	mov.f32 	%f2256, %f2239;
	mov.f32 	%f2257, %f2239;
	mov.f32 	%f2258, %f2239;
	mov.f32 	%f2259, %f2239;
	mov.f32 	%f2260, %f2239;
	mov.f32 	%f2261, %f2239;
	mov.f32 	%f2262, %f2239;
	mov.f32 	%f2263, %f2239;
	mov.f32 	%f2264, %f2239;
	mov.f32 	%f2265, %f2239;
	mov.f32 	%f2266, %f2239;
	mov.f32 	%f2267, %f2239;
	mov.f32 	%f2268, %f2239;
	mov.f32 	%f2269, %f2239;
	mov.f32 	%f2270, %f2239;
	mov.f32 	%f2271, %f2239;
	mov.f32 	%f2272, %f2239;
	mov.f32 	%f2273, %f2239;
	mov.f32 	%f2274, %f2239;
	mov.f32 	%f2275, %f2239;
	mov.f32 	%f2276, %f2239;
	mov.f32 	%f2277, %f2239;
	mov.f32 	%f2278, %f2239;
	mov.f32 	%f2279, %f2239;
	mov.f32 	%f2280, %f2239;
	mov.f32 	%f2281, %f2239;
	mov.f32 	%f2282, %f2239;
	mov.f32 	%f2283, %f2239;
	mov.f32 	%f2284, %f2239;
	mov.f32 	%f2285, %f2239;
	mov.f32 	%f2286, %f2239;
	mov.f32 	%f2287, %f2239;
	mov.f32 	%f2288, %f2239;
	mov.f32 	%f2289, %f2239;
	mov.f32 	%f2290, %f2239;
	mov.f32 	%f2291, %f2239;
	mov.f32 	%f2292, %f2239;
	mov.f32 	%f2293, %f2239;
	mov.f32 	%f2294, %f2239;
	mov.f32 	%f2295, %f2239;
	mov.f32 	%f2296, %f2239;
	mov.f32 	%f2297, %f2239;
	mov.f32 	%f2298, %f2239;
	mov.f32 	%f2299, %f2239;
	mov.f32 	%f2300, %f2239;
	mov.f32 	%f2301, %f2239;
	mov.f32 	%f2302, %f2239;
	mov.f32 	%f2303, %f2239;
	mov.f32 	%f2304, %f2239;
	mov.f32 	%f2305, %f2239;
	mov.f32 	%f2306, %f2239;
	mov.f32 	%f2307, %f2239;
	mov.f32 	%f2308, %f2239;
	mov.f32 	%f2309, %f2239;
	mov.f32 	%f2310, %f2239;
	mov.f32 	%f2311, %f2239;
	mov.f32 	%f2312, %f2239;
	mov.f32 	%f2313, %f2239;
	mov.f32 	%f2314, %f2239;
	mov.f32 	%f2315, %f2239;
	mov.f32 	%f2316, %f2239;
	mov.f32 	%f2317, %f2239;
	mov.f32 	%f2318, %f2239;
	mov.f32 	%f2319, %f2239;
	mov.f32 	%f2320, %f2239;
	mov.f32 	%f2321, %f2239;
	mov.f32 	%f2322, %f2239;
	mov.f32 	%f2323, %f2239;
	mov.f32 	%f2324, %f2239;
	mov.f32 	%f2325, %f2239;
	mov.f32 	%f2326, %f2239;
	mov.f32 	%f2327, %f2239;
	mov.f32 	%f2328, %f2239;
	mov.f32 	%f2329, %f2239;
	mov.f32 	%f2330, %f2239;
	mov.f32 	%f2331, %f2239;
	mov.f32 	%f2332, %f2239;
	mov.f32 	%f2333, %f2239;
	mov.f32 	%f2334, %f2239;
	mov.f32 	%f2335, %f2239;
	mov.f32 	%f2336, %f2239;
	mov.f32 	%f2337, %f2239;
	mov.f32 	%f2338, %f2239;
	mov.f32 	%f2339, %f2239;
	mov.f32 	%f2340, %f2239;
	mov.f32 	%f2341, %f2239;
	mov.f32 	%f2342, %f2239;
	mov.f32 	%f2343, %f2239;
	mov.f32 	%f2344, %f2239;
	mov.f32 	%f2345, %f2239;
	mov.f32 	%f2346, %f2239;
	mov.f32 	%f2347, %f2239;
	mov.f32 	%f2348, %f2239;
	mov.f32 	%f2349, %f2239;
	mov.f32 	%f2350, %f2239;
	mov.f32 	%f2351, %f2239;
	mov.f32 	%f2352, %f2239;
	mov.f32 	%f2353, %f2239;
	mov.f32 	%f2354, %f2239;
	mov.f32 	%f2355, %f2239;
	mov.f32 	%f2356, %f2239;
	mov.f32 	%f2357, %f2239;
	mov.f32 	%f2358, %f2239;
	mov.f32 	%f2359, %f2239;
	mov.f32 	%f2360, %f2239;
	mov.f32 	%f2361, %f2239;
	mov.f32 	%f2362, %f2239;
	mov.f32 	%f2363, %f2239;
	mov.f32 	%f2364, %f2239;
	mov.f32 	%f2365, %f2239;
	mov.f32 	%f2366, %f2239;
	mov.f32 	%f2367, %f2239;
	@%p2 bra 	$L__BB3_4;
	ld.global.nc.f32 	%f1, [%rd1];
	ld.global.nc.f32 	%f2, [%rd1+4];
	ld.global.nc.f32 	%f3, [%rd1+8];
	ld.global.nc.f32 	%f4, [%rd1+12];
	ld.global.nc.f32 	%f5, [%rd1+16];
	ld.global.nc.f32 	%f6, [%rd1+20];
	ld.global.nc.f32 	%f7, [%rd1+24];
	ld.global.nc.f32 	%f8, [%rd1+28];
	ld.global.nc.f32 	%f9, [%rd1+32];
	ld.global.nc.f32 	%f10, [%rd1+36];
	ld.global.nc.f32 	%f11, [%rd1+40];
	ld.global.nc.f32 	%f12, [%rd1+44];
	ld.global.nc.f32 	%f13, [%rd1+48];
	ld.global.nc.f32 	%f14, [%rd1+52];
	ld.global.nc.f32 	%f15, [%rd1+56];
	ld.global.nc.f32 	%f16, [%rd1+60];
	ld.global.nc.f32 	%f17, [%rd1+64];
	ld.global.nc.f32 	%f18, [%rd1+68];
	ld.global.nc.f32 	%f19, [%rd1+72];
	ld.global.nc.f32 	%f20, [%rd1+76];
	ld.global.nc.f32 	%f21, [%rd1+80];
	ld.global.nc.f32 	%f22, [%rd1+84];
	ld.global.nc.f32 	%f23, [%rd1+88];
	ld.global.nc.f32 	%f24, [%rd1+92];
	ld.global.nc.f32 	%f25, [%rd1+96];
	ld.global.nc.f32 	%f26, [%rd1+100];
	ld.global.nc.f32 	%f27, [%rd1+104];
	ld.global.nc.f32 	%f28, [%rd1+108];
	ld.global.nc.f32 	%f29, [%rd1+112];
	ld.global.nc.f32 	%f30, [%rd1+116];
	ld.global.nc.f32 	%f31, [%rd1+120];
	ld.global.nc.f32 	%f32, [%rd1+124];
	ld.global.nc.f32 	%f33, [%rd1+128];
	ld.global.nc.f32 	%f34, [%rd1+132];
	ld.global.nc.f32 	%f35, [%rd1+136];
	ld.global.nc.f32 	%f36, [%rd1+140];
	ld.global.nc.f32 	%f37, [%rd1+144];
	ld.global.nc.f32 	%f38, [%rd1+148];
	ld.global.nc.f32 	%f39, [%rd1+152];
	ld.global.nc.f32 	%f40, [%rd1+156];
	ld.global.nc.f32 	%f41, [%rd1+160];
	ld.global.nc.f32 	%f42, [%rd1+164];
	ld.global.nc.f32 	%f43, [%rd1+168];
	ld.global.nc.f32 	%f44, [%rd1+172];
	ld.global.nc.f32 	%f45, [%rd1+176];
	ld.global.nc.f32 	%f46, [%rd1+180];
	ld.global.nc.f32 	%f47, [%rd1+184];
	ld.global.nc.f32 	%f48, [%rd1+188];
	ld.global.nc.f32 	%f49, [%rd1+192];
	ld.global.nc.f32 	%f50, [%rd1+196];
	ld.global.nc.f32 	%f51, [%rd1+200];
	ld.global.nc.f32 	%f52, [%rd1+204];
	ld.global.nc.f32 	%f53, [%rd1+208];
	ld.global.nc.f32 	%f54, [%rd1+212];
	ld.global.nc.f32 	%f55, [%rd1+216];
	ld.global.nc.f32 	%f56, [%rd1+220];
	ld.global.nc.f32 	%f57, [%rd1+224];
	ld.global.nc.f32 	%f58, [%rd1+228];
	ld.global.nc.f32 	%f59, [%rd1+232];
	ld.global.nc.f32 	%f60, [%rd1+236];
	ld.global.nc.f32 	%f61, [%rd1+240];
	ld.global.nc.f32 	%f62, [%rd1+244];
	ld.global.nc.f32 	%f63, [%rd1+248];
	ld.global.nc.f32 	%f64, [%rd1+252];
	ld.global.nc.f32 	%f65, [%rd1+256];
	ld.global.nc.f32 	%f66, [%rd1+260];
	ld.global.nc.f32 	%f67, [%rd1+264];
	ld.global.nc.f32 	%f68, [%rd1+268];
	ld.global.nc.f32 	%f69, [%rd1+272];
	ld.global.nc.f32 	%f70, [%rd1+276];
	ld.global.nc.f32 	%f71, [%rd1+280];
	ld.global.nc.f32 	%f72, [%rd1+284];
	ld.global.nc.f32 	%f73, [%rd1+288];
	ld.global.nc.f32 	%f74, [%rd1+292];
	ld.global.nc.f32 	%f75, [%rd1+296];
	ld.global.nc.f32 	%f76, [%rd1+300];
	ld.global.nc.f32 	%f77, [%rd1+304];
	ld.global.nc.f32 	%f78, [%rd1+308];
	ld.global.nc.f32 	%f79, [%rd1+312];
	ld.global.nc.f32 	%f80, [%rd1+316];
	ld.global.nc.f32 	%f81, [%rd1+320];
	ld.global.nc.f32 	%f82, [%rd1+324];
	ld.global.nc.f32 	%f83, [%rd1+328];
	ld.global.nc.f32 	%f84, [%rd1+332];
	ld.global.nc.f32 	%f85, [%rd1+336];
	ld.global.nc.f32 	%f86, [%rd1+340];
	ld.global.nc.f32 	%f87, [%rd1+344];
	ld.global.nc.f32 	%f88, [%rd1+348];
	ld.global.nc.f32 	%f89, [%rd1+352];
	ld.global.nc.f32 	%f90, [%rd1+356];
	ld.global.nc.f32 	%f91, [%rd1+360];
	ld.global.nc.f32 	%f92, [%rd1+364];
	ld.global.nc.f32 	%f93, [%rd1+368];
	ld.global.nc.f32 	%f94, [%rd1+372];
	ld.global.nc.f32 	%f95, [%rd1+376];
	ld.global.nc.f32 	%f96, [%rd1+380];
	ld.global.nc.f32 	%f97, [%rd1+384];
	ld.global.nc.f32 	%f98, [%rd1+388];
	ld.global.nc.f32 	%f99, [%rd1+392];
	ld.global.nc.f32 	%f100, [%rd1+396];
	ld.global.nc.f32 	%f101, [%rd1+400];
	ld.global.nc.f32 	%f102, [%rd1+404];
	ld.global.nc.f32 	%f103, [%rd1+408];
	ld.global.nc.f32 	%f104, [%rd1+412];
	ld.global.nc.f32 	%f105, [%rd1+416];
	ld.global.nc.f32 	%f106, [%rd1+420];
	ld.global.nc.f32 	%f107, [%rd1+424];
	ld.global.nc.f32 	%f108, [%rd1+428];
	ld.global.nc.f32 	%f109, [%rd1+432];
	ld.global.nc.f32 	%f110, [%rd1+436];
	ld.global.nc.f32 	%f111, [%rd1+440];
	ld.global.nc.f32 	%f112, [%rd1+444];
	ld.global.nc.f32 	%f113, [%rd1+448];
	ld.global.nc.f32 	%f114, [%rd1+452];
	ld.global.nc.f32 	%f115, [%rd1+456];
	ld.global.nc.f32 	%f116, [%rd1+460];
	ld.global.nc.f32 	%f117, [%rd1+464];
	ld.global.nc.f32 	%f118, [%rd1+468];
	ld.global.nc.f32 	%f119, [%rd1+472];
	ld.global.nc.f32 	%f120, [%rd1+476];
	ld.global.nc.f32 	%f121, [%rd1+480];
	ld.global.nc.f32 	%f122, [%rd1+484];
	ld.global.nc.f32 	%f123, [%rd1+488];
	ld.global.nc.f32 	%f124, [%rd1+492];
	ld.global.nc.f32 	%f125, [%rd1+496];
	ld.global.nc.f32 	%f126, [%rd1+500];
	ld.global.nc.f32 	%f127, [%rd1+504];
	ld.global.nc.f32 	%f128, [%rd1+508];
	neg.s32 	%r32, %r1;
	mov.f32 	%f2237, 0fF149F2CA;
	mov.f32 	%f2239, 0f00000000;
	mov.b32 	%r31, 0;
$L__BB3_3:
	ld.param.f32 	%f2108, [_Z19attention_rankR_mlpPKfS0_S0_S0_S0_Pfiif_param_8];
	ld.param.u64 	%rd24, [_Z19attention_rankR_mlpPKfS0_S0_S0_S0_Pfiif_param_2];
	ld.param.u64 	%rd23, [_Z19attention_rankR_mlpPKfS0_S0_S0_S0_Pfiif_param_1];
	cvta.to.global.u64 	%rd10, %rd23;
	mul.wide.u32 	%rd11, %r31, 4;
	add.s64 	%rd12, %rd10, %rd11;
	ld.global.nc.f32 	%f1034, [%rd12];
	fma.rn.f32 	%f1035, %f1, %f1034, 0f00000000;
	ld.global.nc.f32 	%f1036, [%rd12+4];
	fma.rn.f32 	%f1037, %f2, %f1036, %f1035;
	ld.global.nc.f32 	%f1038, [%rd12+8];
	fma.rn.f32 	%f1039, %f3, %f1038, %f1037;
	ld.global.nc.f32 	%f1040, [%rd12+12];
	fma.rn.f32 	%f1041, %f4, %f1040, %f1039;
	ld.global.nc.f32 	%f1042, [%rd12+16];
	fma.rn.f32 	%f1043, %f5, %f1042, %f1041;
	ld.global.nc.f32 	%f1044, [%rd12+20];
	fma.rn.f32 	%f1045, %f6, %f1044, %f1043;
	ld.global.nc.f32 	%f1046, [%rd12+24];
	fma.rn.f32 	%f1047, %f7, %f1046, %f1045;
	ld.global.nc.f32 	%f1048, [%rd12+28];
	fma.rn.f32 	%f1049, %f8, %f1048, %f1047;
	ld.global.nc.f32 	%f1050, [%rd12+32];
	fma.rn.f32 	%f1051, %f9, %f1050, %f1049;
	ld.global.nc.f32 	%f1052, [%rd12+36];
	fma.rn.f32 	%f1053, %f10, %f1052, %f1051;
	ld.global.nc.f32 	%f1054, [%rd12+40];
	fma.rn.f32 	%f1055, %f11, %f1054, %f1053;
	ld.global.nc.f32 	%f1056, [%rd12+44];
	fma.rn.f32 	%f1057, %f12, %f1056, %f1055;
	ld.global.nc.f32 	%f1058, [%rd12+48];
	fma.rn.f32 	%f1059, %f13, %f1058, %f1057;
	ld.global.nc.f32 	%f1060, [%rd12+52];
	fma.rn.f32 	%f1061, %f14, %f1060, %f1059;
	ld.global.nc.f32 	%f1062, [%rd12+56];
	fma.rn.f32 	%f1063, %f15, %f1062, %f1061;
	ld.global.nc.f32 	%f1064, [%rd12+60];
	fma.rn.f32 	%f1065, %f16, %f1064, %f1063;
	ld.global.nc.f32 	%f1066, [%rd12+64];
	fma.rn.f32 	%f1067, %f17, %f1066, %f1065;
	ld.global.nc.f32 	%f1068, [%rd12+68];
	fma.rn.f32 	%f1069, %f18, %f1068, %f1067;
	ld.global.nc.f32 	%f1070, [%rd12+72];
	fma.rn.f32 	%f1071, %f19, %f1070, %f1069;
	ld.global.nc.f32 	%f1072, [%rd12+76];
	fma.rn.f32 	%f1073, %f20, %f1072, %f1071;
	ld.global.nc.f32 	%f1074, [%rd12+80];
	fma.rn.f32 	%f1075, %f21, %f1074, %f1073;
	ld.global.nc.f32 	%f1076, [%rd12+84];
	fma.rn.f32 	%f1077, %f22, %f1076, %f1075;
	ld.global.nc.f32 	%f1078, [%rd12+88];
	fma.rn.f32 	%f1079, %f23, %f1078, %f1077;
	ld.global.nc.f32 	%f1080, [%rd12+92];
	fma.rn.f32 	%f1081, %f24, %f1080, %f1079;
	ld.global.nc.f32 	%f1082, [%rd12+96];
	fma.rn.f32 	%f1083, %f25, %f1082, %f1081;
	ld.global.nc.f32 	%f1084, [%rd12+100];
	fma.rn.f32 	%f1085, %f26, %f1084, %f1083;
	ld.global.nc.f32 	%f1086, [%rd12+104];
	fma.rn.f32 	%f1087, %f27, %f1086, %f1085;
	ld.global.nc.f32 	%f1088, [%rd12+108];
	fma.rn.f32 	%f1089, %f28, %f1088, %f1087;
	ld.global.nc.f32 	%f1090, [%rd12+112];
	fma.rn.f32 	%f1091, %f29, %f1090, %f1089;
	ld.global.nc.f32 	%f1092, [%rd12+116];
	fma.rn.f32 	%f1093, %f30, %f1092, %f1091;
	ld.global.nc.f32 	%f1094, [%rd12+120];
	fma.rn.f32 	%f1095, %f31, %f1094, %f1093;
	ld.global.nc.f32 	%f1096, [%rd12+124];
	fma.rn.f32 	%f1097, %f32, %f1096, %f1095;
	ld.global.nc.f32 	%f1098, [%rd12+128];
	fma.rn.f32 	%f1099, %f33, %f1098, %f1097;
	ld.global.nc.f32 	%f1100, [%rd12+132];
	fma.rn.f32 	%f1101, %f34, %f1100, %f1099;
	ld.global.nc.f32 	%f1102, [%rd12+136];
	fma.rn.f32 	%f1103, %f35, %f1102, %f1101;
	ld.global.nc.f32 	%f1104, [%rd12+140];
	fma.rn.f32 	%f1105, %f36, %f1104, %f1103;
	ld.global.nc.f32 	%f1106, [%rd12+144];
	fma.rn.f32 	%f1107, %f37, %f1106, %f1105;
	ld.global.nc.f32 	%f1108, [%rd12+148];
	fma.rn.f32 	%f1109, %f38, %f1108, %f1107;
	ld.global.nc.f32 	%f1110, [%rd12+152];
	fma.rn.f32 	%f1111, %f39, %f1110, %f1109;
	ld.global.nc.f32 	%f1112, [%rd12+156];
	fma.rn.f32 	%f1113, %f40, %f1112, %f1111;
	ld.global.nc.f32 	%f1114, [%rd12+160];
	fma.rn.f32 	%f1115, %f41, %f1114, %f1113;
	ld.global.nc.f32 	%f1116, [%rd12+164];
	fma.rn.f32 	%f1117, %f42, %f1116, %f1115;
	ld.global.nc.f32 	%f1118, [%rd12+168];
	fma.rn.f32 	%f1119, %f43, %f1118, %f1117;
	ld.global.nc.f32 	%f1120, [%rd12+172];
	fma.rn.f32 	%f1121, %f44, %f1120, %f1119;
	ld.global.nc.f32 	%f1122, [%rd12+176];
	fma.rn.f32 	%f1123, %f45, %f1122, %f1121;
	ld.global.nc.f32 	%f1124, [%rd12+180];
	fma.rn.f32 	%f1125, %f46, %f1124, %f1123;
	ld.global.nc.f32 	%f1126, [%rd12+184];
	fma.rn.f32 	%f1127, %f47, %f1126, %f1125;
	ld.global.nc.f32 	%f1128, [%rd12+188];
	fma.rn.f32 	%f1129, %f48, %f1128, %f1127;
	ld.global.nc.f32 	%f1130, [%rd12+192];
	fma.rn.f32 	%f1131, %f49, %f1130, %f1129;
	ld.global.nc.f32 	%f1132, [%rd12+196];
	fma.rn.f32 	%f1133, %f50, %f1132, %f1131;
	ld.global.nc.f32 	%f1134, [%rd12+200];
	fma.rn.f32 	%f1135, %f51, %f1134, %f1133;
	ld.global.nc.f32 	%f1136, [%rd12+204];
	fma.rn.f32 	%f1137, %f52, %f1136, %f1135;
	ld.global.nc.f32 	%f1138, [%rd12+208];
	fma.rn.f32 	%f1139, %f53, %f1138, %f1137;
	ld.global.nc.f32 	%f1140, [%rd12+212];
	fma.rn.f32 	%f1141, %f54, %f1140, %f1139;
	ld.global.nc.f32 	%f1142, [%rd12+216];
	fma.rn.f32 	%f1143, %f55, %f1142, %f1141;
	ld.global.nc.f32 	%f1144, [%rd12+220];
	fma.rn.f32 	%f1145, %f56, %f1144, %f1143;
	ld.global.nc.f32 	%f1146, [%rd12+224];
	fma.rn.f32 	%f1147, %f57, %f1146, %f1145;
	ld.global.nc.f32 	%f1148, [%rd12+228];
	fma.rn.f32 	%f1149, %f58, %f1148, %f1147;
	ld.global.nc.f32 	%f1150, [%rd12+232];
	fma.rn.f32 	%f1151, %f59, %f1150, %f1149;
	ld.global.nc.f32 	%f1152, [%rd12+236];
	fma.rn.f32 	%f1153, %f60, %f1152, %f1151;
	ld.global.nc.f32 	%f1154, [%rd12+240];
	fma.rn.f32 	%f1155, %f61, %f1154, %f1153;
	ld.global.nc.f32 	%f1156, [%rd12+244];
	fma.rn.f32 	%f1157, %f62, %f1156, %f1155;
	ld.global.nc.f32 	%f1158, [%rd12+248];
	fma.rn.f32 	%f1159, %f63, %f1158, %f1157;
	ld.global.nc.f32 	%f1160, [%rd12+252];
	fma.rn.f32 	%f1161, %f64, %f1160, %f1159;
	ld.global.nc.f32 	%f1162, [%rd12+256];
	fma.rn.f32 	%f1163, %f65, %f1162, %f1161;
	ld.global.nc.f32 	%f1164, [%rd12+260];
	fma.rn.f32 	%f1165, %f66, %f1164, %f1163;
	ld.global.nc.f32 	%f1166, [%rd12+264];
	fma.rn.f32 	%f1167, %f67, %f1166, %f1165;
	ld.global.nc.f32 	%f1168, [%rd12+268];
	fma.rn.f32 	%f1169, %f68, %f1168, %f1167;
	ld.global.nc.f32 	%f1170, [%rd12+272];
	fma.rn.f32 	%f1171, %f69, %f1170, %f1169;
	ld.global.nc.f32 	%f1172, [%rd12+276];
	fma.rn.f32 	%f1173, %f70, %f1172, %f1171;
	ld.global.nc.f32 	%f1174, [%rd12+280];
	fma.rn.f32 	%f1175, %f71, %f1174, %f1173;
	ld.global.nc.f32 	%f1176, [%rd12+284];
	fma.rn.f32 	%f1177, %f72, %f1176, %f1175;
	ld.global.nc.f32 	%f1178, [%rd12+288];
	fma.rn.f32 	%f1179, %f73, %f1178, %f1177;
	ld.global.nc.f32 	%f1180, [%rd12+292];
	fma.rn.f32 	%f1181, %f74, %f1180, %f1179;
	ld.global.nc.f32 	%f1182, [%rd12+296];
	fma.rn.f32 	%f1183, %f75, %f1182, %f1181;
	ld.global.nc.f32 	%f1184, [%rd12+300];
	fma.rn.f32 	%f1185, %f76, %f1184, %f1183;
	ld.global.nc.f32 	%f1186, [%rd12+304];
	fma.rn.f32 	%f1187, %f77, %f1186, %f1185;
	ld.global.nc.f32 	%f1188, [%rd12+308];
	fma.rn.f32 	%f1189, %f78, %f1188, %f1187;
	ld.global.nc.f32 	%f1190, [%rd12+312];
	fma.rn.f32 	%f1191, %f79, %f1190, %f1189;
	ld.global.nc.f32 	%f1192, [%rd12+316];
	fma.rn.f32 	%f1193, %f80, %f1192, %f1191;
	ld.global.nc.f32 	%f1194, [%rd12+320];
	fma.rn.f32 	%f1195, %f81, %f1194, %f1193;
	ld.global.nc.f32 	%f1196, [%rd12+324];
	fma.rn.f32 	%f1197, %f82, %f1196, %f1195;
	ld.global.nc.f32 	%f1198, [%rd12+328];
	fma.rn.f32 	%f1199, %f83, %f1198, %f1197;
	ld.global.nc.f32 	%f1200, [%rd12+332];
	fma.rn.f32 	%f1201, %f84, %f1200, %f1199;
	ld.global.nc.f32 	%f1202, [%rd12+336];
	fma.rn.f32 	%f1203, %f85, %f1202, %f1201;
	ld.global.nc.f32 	%f1204, [%rd12+340];
	fma.rn.f32 	%f1205, %f86, %f1204, %f1203;
	ld.global.nc.f32 	%f1206, [%rd12+344];
	fma.rn.f32 	%f1207, %f87, %f1206, %f1205;
	ld.global.nc.f32 	%f1208, [%rd12+348];
	fma.rn.f32 	%f1209, %f88, %f1208, %f1207;
	ld.global.nc.f32 	%f1210, [%rd12+352];
	fma.rn.f32 	%f1211, %f89, %f1210, %f1209;
	ld.global.nc.f32 	%f1212, [%rd12+356];
	fma.rn.f32 	%f1213, %f90, %f1212, %f1211;
	ld.global.nc.f32 	%f1214, [%rd12+360];
	fma.rn.f32 	%f1215, %f91, %f1214, %f1213;
	ld.global.nc.f32 	%f1216, [%rd12+364];
	fma.rn.f32 	%f1217, %f92, %f1216, %f1215;
	ld.global.nc.f32 	%f1218, [%rd12+368];
	fma.rn.f32 	%f1219, %f93, %f1218, %f1217;
	ld.global.nc.f32 	%f1220, [%rd12+372];
	fma.rn.f32 	%f1221, %f94, %f1220, %f1219;
	ld.global.nc.f32 	%f1222, [%rd12+376];
	fma.rn.f32 	%f1223, %f95, %f1222, %f1221;
	ld.global.nc.f32 	%f1224, [%rd12+380];
	fma.rn.f32 	%f1225, %f96, %f1224, %f1223;
	ld.global.nc.f32 	%f1226, [%rd12+384];
	fma.rn.f32 	%f1227, %f97, %f1226, %f1225;
	ld.global.nc.f32 	%f1228, [%rd12+388];
	fma.rn.f32 	%f1229, %f98, %f1228, %f1227;
	ld.global.nc.f32 	%f1230, [%rd12+392];
	fma.rn.f32 	%f1231, %f99, %f1230, %f1229;
	ld.global.nc.f32 	%f1232, [%rd12+396];
	fma.rn.f32 	%f1233, %f100, %f1232, %f1231;
	ld.global.nc.f32 	%f1234, [%rd12+400];
	fma.rn.f32 	%f1235, %f101, %f1234, %f1233;
	ld.global.nc.f32 	%f1236, [%rd12+404];
	fma.rn.f32 	%f1237, %f102, %f1236, %f1235;
	ld.global.nc.f32 	%f1238, [%rd12+408];
	fma.rn.f32 	%f1239, %f103, %f1238, %f1237;
	ld.global.nc.f32 	%f1240, [%rd12+412];
	fma.rn.f32 	%f1241, %f104, %f1240, %f1239;
	ld.global.nc.f32 	%f1242, [%rd12+416];
	fma.rn.f32 	%f1243, %f105, %f1242, %f1241;
	ld.global.nc.f32 	%f1244, [%rd12+420];
	fma.rn.f32 	%f1245, %f106, %f1244, %f1243;
	ld.global.nc.f32 	%f1246, [%rd12+424];
	fma.rn.f32 	%f1247, %f107, %f1246, %f1245;
	ld.global.nc.f32 	%f1248, [%rd12+428];
	fma.rn.f32 	%f1249, %f108, %f1248, %f1247;
	ld.global.nc.f32 	%f1250, [%rd12+432];
	fma.rn.f32 	%f1251, %f109, %f1250, %f1249;
	ld.global.nc.f32 	%f1252, [%rd12+436];
	fma.rn.f32 	%f1253, %f110, %f1252, %f1251;
	ld.global.nc.f32 	%f1254, [%rd12+440];
	fma.rn.f32 	%f1255, %f111, %f1254, %f1253;
	ld.global.nc.f32 	%f1256, [%rd12+444];
	fma.rn.f32 	%f1257, %f112, %f1256, %f1255;
	ld.global.nc.f32 	%f1258, [%rd12+448];
	fma.rn.f32 	%f1259, %f113, %f1258, %f1257;
	ld.global.nc.f32 	%f1260, [%rd12+452];
	fma.rn.f32 	%f1261, %f114, %f1260, %f1259;
	ld.global.nc.f32 	%f1262, [%rd12+456];
	fma.rn.f32 	%f1263, %f115, %f1262, %f1261;
	ld.global.nc.f32 	%f1264, [%rd12+460];
	fma.rn.f32 	%f1265, %f116, %f1264, %f1263;
	ld.global.nc.f32 	%f1266, [%rd12+464];
	fma.rn.f32 	%f1267, %f117, %f1266, %f1265;
	ld.global.nc.f32 	%f1268, [%rd12+468];
	fma.rn.f32 	%f1269, %f118, %f1268, %f1267;
	ld.global.nc.f32 	%f1270, [%rd12+472];
	fma.rn.f32 	%f1271, %f119, %f1270, %f1269;
	ld.global.nc.f32 	%f1272, [%rd12+476];
	fma.rn.f32 	%f1273, %f120, %f1272, %f1271;
	ld.global.nc.f32 	%f1274, [%rd12+480];
	fma.rn.f32 	%f1275, %f121, %f1274, %f1273;
	ld.global.nc.f32 	%f1276, [%rd12+484];
	fma.rn.f32 	%f1277, %f122, %f1276, %f1275;
	ld.global.nc.f32 	%f1278, [%rd12+488];
	fma.rn.f32 	%f1279, %f123, %f1278, %f1277;
	ld.global.nc.f32 	%f1280, [%rd12+492];
	fma.rn.f32 	%f1281, %f124, %f1280, %f1279;
	ld.global.nc.f32 	%f1282, [%rd12+496];
	fma.rn.f32 	%f1283, %f125, %f1282, %f1281;
	ld.global.nc.f32 	%f1284, [%rd12+500];
	fma.rn.f32 	%f1285, %f126, %f1284, %f1283;
	ld.global.nc.f32 	%f1286, [%rd12+504];
	fma.rn.f32 	%f1287, %f127, %f1286, %f1285;
	ld.global.nc.f32 	%f1288, [%rd12+508];
	fma.rn.f32 	%f1289, %f128, %f1288, %f1287;
	mul.f32 	%f1290, %f2108, %f1289;
	max.f32 	%f259, %f2237, %f1290;
	sub.f32 	%f1291, %f2237, %f259;
	fma.rn.f32 	%f1292, %f1291, 0f3BBB989D, 0f3F000000;
	cvt.sat.f32.f32 	%f1293, %f1292;
	mov.f32 	%f1294, 0f4B400001;
	mov.f32 	%f1295, 0f437C0000;
	fma.rm.f32 	%f1296, %f1293, %f1295, %f1294;
	add.f32 	%f1297, %f1296, 0fCB40007F;
	neg.f32 	%f1298, %f1297;
	fma.rn.f32 	%f1299, %f1291, 0f3FB8AA3B, %f1298;
	fma.rn.f32 	%f1300, %f1291, 0f32A57060, %f1299;
	mov.b32 	%r19, %f1296;
	shl.b32 	%r20, %r19, 23;
	mov.b32 	%f1301, %r20;
	ex2.approx.ftz.f32 	%f1302, %f1300;
	mul.f32 	%f1303, %f1302, %f1301;
	sub.f32 	%f1304, %f1290, %f259;
	fma.rn.f32 	%f1305, %f1304, 0f3BBB989D, 0f3F000000;
	cvt.sat.f32.f32 	%f1306, %f1305;
	fma.rm.f32 	%f1307, %f1306, %f1295, %f1294;
	add.f32 	%f1308, %f1307, 0fCB40007F;
	neg.f32 	%f1309, %f1308;
	fma.rn.f32 	%f1310, %f1304, 0f3FB8AA3B, %f1309;
	fma.rn.f32 	%f1311, %f1304, 0f32A57060, %f1310;
	mov.b32 	%r21, %f1307;
	shl.b32 	%r22, %r21, 23;
	mov.b32 	%f1312, %r22;
	ex2.approx.ftz.f32 	%f1313, %f1311;
	mul.f32 	%f1314, %f1313, %f1312;
	fma.rn.f32 	%f2367, %f2367, %f1303, %f1314;
	cvta.to.global.u64 	%rd13, %rd24;
	add.s64 	%rd14, %rd13, %rd11;
	ld.global.nc.f32 	%f1315, [%rd14];
	mul.f32 	%f1316, %f1314, %f1315;
	fma.rn.f32 	%f2366, %f1303, %f2366, %f1316;
	ld.global.nc.f32 	%f1317, [%rd14+4];
	mul.f32 	%f1318, %f1314, %f1317;
	fma.rn.f32 	%f2365, %f1303, %f2365, %f1318;
	ld.global.nc.f32 	%f1319, [%rd14+8];
	mul.f32 	%f1320, %f1314, %f1319;
	fma.rn.f32 	%f2364, %f1303, %f2364, %f1320;
	ld.global.nc.f32 	%f1321, [%rd14+12];
	mul.f32 	%f1322, %f1314, %f1321;
	fma.rn.f32 	%f2363, %f1303, %f2363, %f1322;
	ld.global.nc.f32 	%f1323, [%rd14+16];
	mul.f32 	%f1324, %f1314, %f1323;
	fma.rn.f32 	%f2362, %f1303, %f2362, %f1324;
	ld.global.nc.f32 	%f1325, [%rd14+20];
	mul.f32 	%f1326, %f1314, %f1325;
	fma.rn.f32 	%f2361, %f1303, %f2361, %f1326;
	ld.global.nc.f32 	%f1327, [%rd14+24];
	mul.f32 	%f1328, %f1314, %f1327;
	fma.rn.f32 	%f2360, %f1303, %f2360, %f1328;
	ld.global.nc.f32 	%f1329, [%rd14+28];
	mul.f32 	%f1330, %f1314, %f1329;
	fma.rn.f32 	%f2359, %f1303, %f2359, %f1330;
	ld.global.nc.f32 	%f1331, [%rd14+32];
	mul.f32 	%f1332, %f1314, %f1331;
	fma.rn.f32 	%f2358, %f1303, %f2358, %f1332;
	ld.global.nc.f32 	%f1333, [%rd14+36];
	mul.f32 	%f1334, %f1314, %f1333;
	fma.rn.f32 	%f2357, %f1303, %f2357, %f1334;
	ld.global.nc.f32 	%f1335, [%rd14+40];
	mul.f32 	%f1336, %f1314, %f1335;
	fma.rn.f32 	%f2356, %f1303, %f2356, %f1336;
	ld.global.nc.f32 	%f1337, [%rd14+44];
	mul.f32 	%f1338, %f1314, %f1337;
	fma.rn.f32 	%f2355, %f1303, %f2355, %f1338;
	ld.global.nc.f32 	%f1339, [%rd14+48];
	mul.f32 	%f1340, %f1314, %f1339;
	fma.rn.f32 	%f2354, %f1303, %f2354, %f1340;
	ld.global.nc.f32 	%f1341, [%rd14+52];
	mul.f32 	%f1342, %f1314, %f1341;
	fma.rn.f32 	%f2353, %f1303, %f2353, %f1342;
	ld.global.nc.f32 	%f1343, [%rd14+56];
	mul.f32 	%f1344, %f1314, %f1343;
	fma.rn.f32 	%f2352, %f1303, %f2352, %f1344;
	ld.global.nc.f32 	%f1345, [%rd14+60];
	mul.f32 	%f1346, %f1314, %f1345;
	fma.rn.f32 	%f2351, %f1303, %f2351, %f1346;
	ld.global.nc.f32 	%f1347, [%rd14+64];
	mul.f32 	%f1348, %f1314, %f1347;
	fma.rn.f32 	%f2350, %f1303, %f2350, %f1348;
	ld.global.nc.f32 	%f1349, [%rd14+68];
	mul.f32 	%f1350, %f1314, %f1349;
	fma.rn.f32 	%f2349, %f1303, %f2349, %f1350;
	ld.global.nc.f32 	%f1351, [%rd14+72];
	mul.f32 	%f1352, %f1314, %f1351;
	fma.rn.f32 	%f2348, %f1303, %f2348, %f1352;
	ld.global.nc.f32 	%f1353, [%rd14+76];
	mul.f32 	%f1354, %f1314, %f1353;
	fma.rn.f32 	%f2347, %f1303, %f2347, %f1354;
	ld.global.nc.f32 	%f1355, [%rd14+80];
	mul.f32 	%f1356, %f1314, %f1355;
	fma.rn.f32 	%f2346, %f1303, %f2346, %f1356;
	ld.global.nc.f32 	%f1357, [%rd14+84];
	mul.f32 	%f1358, %f1314, %f1357;
	fma.rn.f32 	%f2345, %f1303, %f2345, %f1358;
	ld.global.nc.f32 	%f1359, [%rd14+88];
	mul.f32 	%f1360, %f1314, %f1359;
	fma.rn.f32 	%f2344, %f1303, %f2344, %f1360;
	ld.global.nc.f32 	%f1361, [%rd14+92];
	mul.f32 	%f1362, %f1314, %f1361;
	fma.rn.f32 	%f2343, %f1303, %f2343, %f1362;
	ld.global.nc.f32 	%f1363, [%rd14+96];
	mul.f32 	%f1364, %f1314, %f1363;
	fma.rn.f32 	%f2342, %f1303, %f2342, %f1364;
	ld.global.nc.f32 	%f1365, [%rd14+100];
	mul.f32 	%f1366, %f1314, %f1365;
	fma.rn.f32 	%f2341, %f1303, %f2341, %f1366;
	ld.global.nc.f32 	%f1367, [%rd14+104];
	mul.f32 	%f1368, %f1314, %f1367;
	fma.rn.f32 	%f2340, %f1303, %f2340, %f1368;
	ld.global.nc.f32 	%f1369, [%rd14+108];
	mul.f32 	%f1370, %f1314, %f1369;
	fma.rn.f32 	%f2339, %f1303, %f2339, %f1370;
	ld.global.nc.f32 	%f1371, [%rd14+112];
	mul.f32 	%f1372, %f1314, %f1371;
	fma.rn.f32 	%f2338, %f1303, %f2338, %f1372;
	ld.global.nc.f32 	%f1373, [%rd14+116];
	mul.f32 	%f1374, %f1314, %f1373;
	fma.rn.f32 	%f2337, %f1303, %f2337, %f1374;
	ld.global.nc.f32 	%f1375, [%rd14+120];
	mul.f32 	%f1376, %f1314, %f1375;
	fma.rn.f32 	%f2336, %f1303, %f2336, %f1376;
	ld.global.nc.f32 	%f1377, [%rd14+124];
	mul.f32 	%f1378, %f1314, %f1377;
	fma.rn.f32 	%f2335, %f1303, %f2335, %f1378;
	ld.global.nc.f32 	%f1379, [%rd14+128];
	mul.f32 	%f1380, %f1314, %f1379;
	fma.rn.f32 	%f2334, %f1303, %f2334, %f1380;
	ld.global.nc.f32 	%f1381, [%rd14+132];
	mul.f32 	%f1382, %f1314, %f1381;
	fma.rn.f32 	%f2333, %f1303, %f2333, %f1382;
	ld.global.nc.f32 	%f1383, [%rd14+136];
	mul.f32 	%f1384, %f1314, %f1383;
	fma.rn.f32 	%f2332, %f1303, %f2332, %f1384;
	ld.global.nc.f32 	%f1385, [%rd14+140];
	mul.f32 	%f1386, %f1314, %f1385;
	fma.rn.f32 	%f2331, %f1303, %f2331, %f1386;
	ld.global.nc.f32 	%f1387, [%rd14+144];
	mul.f32 	%f1388, %f1314, %f1387;
	fma.rn.f32 	%f2330, %f1303, %f2330, %f1388;
	ld.global.nc.f32 	%f1389, [%rd14+148];
	mul.f32 	%f1390, %f1314, %f1389;
	fma.rn.f32 	%f2329, %f1303, %f2329, %f1390;
	ld.global.nc.f32 	%f1391, [%rd14+152];
	mul.f32 	%f1392, %f1314, %f1391;
	fma.rn.f32 	%f2328, %f1303, %f2328, %f1392;
	ld.global.nc.f32 	%f1393, [%rd14+156];
	mul.f32 	%f1394, %f1314, %f1393;
	fma.rn.f32 	%f2327, %f1303, %f2327, %f1394;
	ld.global.nc.f32 	%f1395, [%rd14+160];
	mul.f32 	%f1396, %f1314, %f1395;
	fma.rn.f32 	%f2326, %f1303, %f2326, %f1396;
	ld.global.nc.f32 	%f1397, [%rd14+164];
	mul.f32 	%f1398, %f1314, %f1397;
	fma.rn.f32 	%f2325, %f1303, %f2325, %f1398;
	ld.global.nc.f32 	%f1399, [%rd14+168];
	mul.f32 	%f1400, %f1314, %f1399;
	fma.rn.f32 	%f2324, %f1303, %f2324, %f1400;
	ld.global.nc.f32 	%f1401, [%rd14+172];
	mul.f32 	%f1402, %f1314, %f1401;
	fma.rn.f32 	%f2323, %f1303, %f2323, %f1402;
	ld.global.nc.f32 	%f1403, [%rd14+176];
	mul.f32 	%f1404, %f1314, %f1403;
	fma.rn.f32 	%f2322, %f1303, %f2322, %f1404;
	ld.global.nc.f32 	%f1405, [%rd14+180];
	mul.f32 	%f1406, %f1314, %f1405;
	fma.rn.f32 	%f2321, %f1303, %f2321, %f1406;
	ld.global.nc.f32 	%f1407, [%rd14+184];
	mul.f32 	%f1408, %f1314, %f1407;
	fma.rn.f32 	%f2320, %f1303, %f2320, %f1408;
	ld.global.nc.f32 	%f1409, [%rd14+188];
	mul.f32 	%f1410, %f1314, %f1409;
	fma.rn.f32 	%f2319, %f1303, %f2319, %f1410;
	ld.global.nc.f32 	%f1411, [%rd14+192];
	mul.f32 	%f1412, %f1314, %f1411;
	fma.rn.f32 	%f2318, %f1303, %f2318, %f1412;
	ld.global.nc.f32 	%f1413, [%rd14+196];
	mul.f32 	%f1414, %f1314, %f1413;
	fma.rn.f32 	%f2317, %f1303, %f2317, %f1414;
	ld.global.nc.f32 	%f1415, [%rd14+200];
	mul.f32 	%f1416, %f1314, %f1415;
	fma.rn.f32 	%f2316, %f1303, %f2316, %f1416;
	ld.global.nc.f32 	%f1417, [%rd14+204];
	mul.f32 	%f1418, %f1314, %f1417;
	fma.rn.f32 	%f2315, %f1303, %f2315, %f1418;
	ld.global.nc.f32 	%f1419, [%rd14+208];
	mul.f32 	%f1420, %f1314, %f1419;
	fma.rn.f32 	%f2314, %f1303, %f2314, %f1420;
	ld.global.nc.f32 	%f1421, [%rd14+212];
	mul.f32 	%f1422, %f1314, %f1421;
	fma.rn.f32 	%f2313, %f1303, %f2313, %f1422;
	ld.global.nc.f32 	%f1423, [%rd14+216];
	mul.f32 	%f1424, %f1314, %f1423;
	fma.rn.f32 	%f2312, %f1303, %f2312, %f1424;
	ld.global.nc.f32 	%f1425, [%rd14+220];
	mul.f32 	%f1426, %f1314, %f1425;
	fma.rn.f32 	%f2311, %f1303, %f2311, %f1426;
	ld.global.nc.f32 	%f1427, [%rd14+224];
	mul.f32 	%f1428, %f1314, %f1427;
	fma.rn.f32 	%f2310, %f1303, %f2310, %f1428;
	ld.global.nc.f32 	%f1429, [%rd14+228];
	mul.f32 	%f1430, %f1314, %f1429;
	fma.rn.f32 	%f2309, %f1303, %f2309, %f1430;
	ld.global.nc.f32 	%f1431, [%rd14+232];
	mul.f32 	%f1432, %f1314, %f1431;
	fma.rn.f32 	%f2308, %f1303, %f2308, %f1432;
	ld.global.nc.f32 	%f1433, [%rd14+236];
	mul.f32 	%f1434, %f1314, %f1433;
	fma.rn.f32 	%f2307, %f1303, %f2307, %f1434;
	ld.global.nc.f32 	%f1435, [%rd14+240];
	mul.f32 	%f1436, %f1314, %f1435;
	fma.rn.f32 	%f2306, %f1303, %f2306, %f1436;
	ld.global.nc.f32 	%f1437, [%rd14+244];
	mul.f32 	%f1438, %f1314, %f1437;
	fma.rn.f32 	%f2305, %f1303, %f2305, %f1438;
	ld.global.nc.f32 	%f1439, [%rd14+248];
	mul.f32 	%f1440, %f1314, %f1439;
	fma.rn.f32 	%f2304, %f1303, %f2304, %f1440;
	ld.global.nc.f32 	%f1441, [%rd14+252];
	mul.f32 	%f1442, %f1314, %f1441;
	fma.rn.f32 	%f2303, %f1303, %f2303, %f1442;
	ld.global.nc.f32 	%f1443, [%rd14+256];
	mul.f32 	%f1444, %f1314, %f1443;
	fma.rn.f32 	%f2302, %f1303, %f2302, %f1444;
	ld.global.nc.f32 	%f1445, [%rd14+260];
	mul.f32 	%f1446, %f1314, %f1445;
	fma.rn.f32 	%f2301, %f1303, %f2301, %f1446;
	ld.global.nc.f32 	%f1447, [%rd14+264];
	mul.f32 	%f1448, %f1314, %f1447;
	fma.rn.f32 	%f2300, %f1303, %f2300, %f1448;
	ld.global.nc.f32 	%f1449, [%rd14+268];
	mul.f32 	%f1450, %f1314, %f1449;
	fma.rn.f32 	%f2299, %f1303, %f2299, %f1450;
	ld.global.nc.f32 	%f1451, [%rd14+272];
	mul.f32 	%f1452, %f1314, %f1451;
	fma.rn.f32 	%f2298, %f1303, %f2298, %f1452;
	ld.global.nc.f32 	%f1453, [%rd14+276];
	mul.f32 	%f1454, %f1314, %f1453;
	fma.rn.f32 	%f2297, %f1303, %f2297, %f1454;
	ld.global.nc.f32 	%f1455, [%rd14+280];
	mul.f32 	%f1456, %f1314, %f1455;
	fma.rn.f32 	%f2296, %f1303, %f2296, %f1456;
	ld.global.nc.f32 	%f1457, [%rd14+284];
	mul.f32 	%f1458, %f1314, %f1457;
	fma.rn.f32 	%f2295, %f1303, %f2295, %f1458;
	ld.global.nc.f32 	%f1459, [%rd14+288];
	mul.f32 	%f1460, %f1314, %f1459;
	fma.rn.f32 	%f2294, %f1303, %f2294, %f1460;
	ld.global.nc.f32 	%f1461, [%rd14+292];
	mul.f32 	%f1462, %f1314, %f1461;
	fma.rn.f32 	%f2293, %f1303, %f2293, %f1462;
	ld.global.nc.f32 	%f1463, [%rd14+296];
	mul.f32 	%f1464, %f1314, %f1463;
	fma.rn.f32 	%f2292, %f1303, %f2292, %f1464;
	ld.global.nc.f32 	%f1465, [%rd14+300];
	mul.f32 	%f1466, %f1314, %f1465;
	fma.rn.f32 	%f2291, %f1303, %f2291, %f1466;
	ld.global.nc.f32 	%f1467, [%rd14+304];
	mul.f32 	%f1468, %f1314, %f1467;
	fma.rn.f32 	%f2290, %f1303, %f2290, %f1468;
	ld.global.nc.f32 	%f1469, [%rd14+308];
	mul.f32 	%f1470, %f1314, %f1469;
	fma.rn.f32 	%f2289, %f1303, %f2289, %f1470;
	ld.global.nc.f32 	%f1471, [%rd14+312];
	mul.f32 	%f1472, %f1314, %f1471;
	fma.rn.f32 	%f2288, %f1303, %f2288, %f1472;
	ld.global.nc.f32 	%f1473, [%rd14+316];
	mul.f32 	%f1474, %f1314, %f1473;
	fma.rn.f32 	%f2287, %f1303, %f2287, %f1474;
	ld.global.nc.f32 	%f1475, [%rd14+320];
	mul.f32 	%f1476, %f1314, %f1475;
	fma.rn.f32 	%f2286, %f1303, %f2286, %f1476;
	ld.global.nc.f32 	%f1477, [%rd14+324];
	mul.f32 	%f1478, %f1314, %f1477;
	fma.rn.f32 	%f2285, %f1303, %f2285, %f1478;
	ld.global.nc.f32 	%f1479, [%rd14+328];
	mul.f32 	%f1480, %f1314, %f1479;
	fma.rn.f32 	%f2284, %f1303, %f2284, %f1480;
	ld.global.nc.f32 	%f1481, [%rd14+332];
	mul.f32 	%f1482, %f1314, %f1481;
	fma.rn.f32 	%f2283, %f1303, %f2283, %f1482;
	ld.global.nc.f32 	%f1483, [%rd14+336];
	mul.f32 	%f1484, %f1314, %f1483;
	fma.rn.f32 	%f2282, %f1303, %f2282, %f1484;
	ld.global.nc.f32 	%f1485, [%rd14+340];
	mul.f32 	%f1486, %f1314, %f1485;
	fma.rn.f32 	%f2281, %f1303, %f2281, %f1486;
	ld.global.nc.f32 	%f1487, [%rd14+344];
	mul.f32 	%f1488, %f1314, %f1487;
	fma.rn.f32 	%f2280, %f1303, %f2280, %f1488;
	ld.global.nc.f32 	%f1489, [%rd14+348];
	mul.f32 	%f1490, %f1314, %f1489;
	fma.rn.f32 	%f2279, %f1303, %f2279, %f1490;
	ld.global.nc.f32 	%f1491, [%rd14+352];
	mul.f32 	%f1492, %f1314, %f1491;
	fma.rn.f32 	%f2278, %f1303, %f2278, %f1492;
	ld.global.nc.f32 	%f1493, [%rd14+356];
	mul.f32 	%f1494, %f1314, %f1493;
	fma.rn.f32 	%f2277, %f1303, %f2277, %f1494;
	ld.global.nc.f32 	%f1495, [%rd14+360];
	mul.f32 	%f1496, %f1314, %f1495;
	fma.rn.f32 	%f2276, %f1303, %f2276, %f1496;
	ld.global.nc.f32 	%f1497, [%rd14+364];
	mul.f32 	%f1498, %f1314, %f1497;
	fma.rn.f32 	%f2275, %f1303, %f2275, %f1498;
	ld.global.nc.f32 	%f1499, [%rd14+368];
	mul.f32 	%f1500, %f1314, %f1499;
	fma.rn.f32 	%f2274, %f1303, %f2274, %f1500;
	ld.global.nc.f32 	%f1501, [%rd14+372];
	mul.f32 	%f1502, %f1314, %f1501;
	fma.rn.f32 	%f2273, %f1303, %f2273, %f1502;
	ld.global.nc.f32 	%f1503, [%rd14+376];
	mul.f32 	%f1504, %f1314, %f1503;
	fma.rn.f32 	%f2272, %f1303, %f2272, %f1504;
	ld.global.nc.f32 	%f1505, [%rd14+380];
	mul.f32 	%f1506, %f1314, %f1505;
	fma.rn.f32 	%f2271, %f1303, %f2271, %f1506;
	ld.global.nc.f32 	%f1507, [%rd14+384];
	mul.f32 	%f1508, %f1314, %f1507;
	fma.rn.f32 	%f2270, %f1303, %f2270, %f1508;
	ld.global.nc.f32 	%f1509, [%rd14+388];
	mul.f32 	%f1510, %f1314, %f1509;
	fma.rn.f32 	%f2269, %f1303, %f2269, %f1510;
	ld.global.nc.f32 	%f1511, [%rd14+392];
	mul.f32 	%f1512, %f1314, %f1511;
	fma.rn.f32 	%f2268, %f1303, %f2268, %f1512;
	ld.global.nc.f32 	%f1513, [%rd14+396];
	mul.f32 	%f1514, %f1314, %f1513;
	fma.rn.f32 	%f2267, %f1303, %f2267, %f1514;
	ld.global.nc.f32 	%f1515, [%rd14+400];
	mul.f32 	%f1516, %f1314, %f1515;
	fma.rn.f32 	%f2266, %f1303, %f2266, %f1516;
	ld.global.nc.f32 	%f1517, [%rd14+404];
	mul.f32 	%f1518, %f1314, %f1517;
	fma.rn.f32 	%f2265, %f1303, %f2265, %f1518;
	ld.global.nc.f32 	%f1519, [%rd14+408];
	mul.f32 	%f1520, %f1314, %f1519;
	fma.rn.f32 	%f2264, %f1303, %f2264, %f1520;
	ld.global.nc.f32 	%f1521, [%rd14+412];
	mul.f32 	%f1522, %f1314, %f1521;
	fma.rn.f32 	%f2263, %f1303, %f2263, %f1522;
	ld.global.nc.f32 	%f1523, [%rd14+416];
	mul.f32 	%f1524, %f1314, %f1523;
	fma.rn.f32 	%f2262, %f1303, %f2262, %f1524;
	ld.global.nc.f32 	%f1525, [%rd14+420];
	mul.f32 	%f1526, %f1314, %f1525;
	fma.rn.f32 	%f2261, %f1303, %f2261, %f1526;
	ld.global.nc.f32 	%f1527, [%rd14+424];
	mul.f32 	%f1528, %f1314, %f1527;
	fma.rn.f32 	%f2260, %f1303, %f2260, %f1528;
	ld.global.nc.f32 	%f1529, [%rd14+428];
	mul.f32 	%f1530, %f1314, %f1529;
	fma.rn.f32 	%f2259, %f1303, %f2259, %f1530;
	ld.global.nc.f32 	%f1531, [%rd14+432];
	mul.f32 	%f1532, %f1314, %f1531;
	fma.rn.f32 	%f2258, %f1303, %f2258, %f1532;
	ld.global.nc.f32 	%f1533, [%rd14+436];
	mul.f32 	%f1534, %f1314, %f1533;
	fma.rn.f32 	%f2257, %f1303, %f2257, %f1534;
	ld.global.nc.f32 	%f1535, [%rd14+440];
	mul.f32 	%f1536, %f1314, %f1535;
	fma.rn.f32 	%f2256, %f1303, %f2256, %f1536;
	ld.global.nc.f32 	%f1537, [%rd14+444];
	mul.f32 	%f1538, %f1314, %f1537;
	fma.rn.f32 	%f2255, %f1303, %f2255, %f1538;
	ld.global.nc.f32 	%f1539, [%rd14+448];
	mul.f32 	%f1540, %f1314, %f1539;
	fma.rn.f32 	%f2254, %f1303, %f2254, %f1540;
	ld.global.nc.f32 	%f1541, [%rd14+452];
	mul.f32 	%f1542, %f1314, %f1541;
	fma.rn.f32 	%f2253, %f1303, %f2253, %f1542;
	ld.global.nc.f32 	%f1543, [%rd14+456];
	mul.f32 	%f1544, %f1314, %f1543;
	fma.rn.f32 	%f2252, %f1303, %f2252, %f1544;
	ld.global.nc.f32 	%f1545, [%rd14+460];
	mul.f32 	%f1546, %f1314, %f1545;
	fma.rn.f32 	%f2251, %f1303, %f2251, %f1546;
	ld.global.nc.f32 	%f1547, [%rd14+464];
	mul.f32 	%f1548, %f1314, %f1547;
	fma.rn.f32 	%f2250, %f1303, %f2250, %f1548;
	ld.global.nc.f32 	%f1549, [%rd14+468];
	mul.f32 	%f1550, %f1314, %f1549;
	fma.rn.f32 	%f2249, %f1303, %f2249, %f1550;
	ld.global.nc.f32 	%f1551, [%rd14+472];
	mul.f32 	%f1552, %f1314, %f1551;
	fma.rn.f32 	%f2248, %f1303, %f2248, %f1552;
	ld.global.nc.f32 	%f1553, [%rd14+476];
	mul.f32 	%f1554, %f1314, %f1553;
	fma.rn.f32 	%f2247, %f1303, %f2247, %f1554;
	ld.global.nc.f32 	%f1555, [%rd14+480];
	mul.f32 	%f1556, %f1314, %f1555;
	fma.rn.f32 	%f2246, %f1303, %f2246, %f1556;
	ld.global.nc.f32 	%f1557, [%rd14+484];
	mul.f32 	%f1558, %f1314, %f1557;
	fma.rn.f32 	%f2245, %f1303, %f2245, %f1558;
	ld.global.nc.f32 	%f1559, [%rd14+488];
	mul.f32 	%f1560, %f1314, %f1559;
	fma.rn.f32 	%f2244, %f1303, %f2244, %f1560;
	ld.global.nc.f32 	%f1561, [%rd14+492];
	mul.f32 	%f1562, %f1314, %f1561;
	fma.rn.f32 	%f2243, %f1303, %f2243, %f1562;
	ld.global.nc.f32 	%f1563, [%rd14+496];
	mul.f32 	%f1564, %f1314, %f1563;
	fma.rn.f32 	%f2242, %f1303, %f2242, %f1564;
	ld.global.nc.f32 	%f1565, [%rd14+500];
	mul.f32 	%f1566, %f1314, %f1565;
	fma.rn.f32 	%f2241, %f1303, %f2241, %f1566;
	ld.global.nc.f32 	%f1567, [%rd14+504];
	mul.f32 	%f1568, %f1314, %f1567;
	fma.rn.f32 	%f2240, %f1303, %f2240, %f1568;
	ld.global.nc.f32 	%f1569, [%rd14+508];
	mul.f32 	%f1570, %f1314, %f1569;
	fma.rn.f32 	%f2239, %f1303, %f2239, %f1570;
	add.s32 	%r32, %r32, 1;
	add.s32 	%r31, %r31, 128;
	setp.ne.s32 	%p3, %r32, 1;
	mov.f32 	%f2237, %f259;
	@%p3 bra 	$L__BB3_3;
$L__BB3_4:
	ld.param.u32 	%r29, [_Z19attention_rankR_mlpPKfS0_S0_S0_S0_Pfiif_param_7];
	rcp.rn.f32 	%f1572, %f2367;
	mul.f32 	%f518, %f1572, %f2366;
	mul.f32 	%f519, %f1572, %f2365;
	mul.f32 	%f520, %f1572, %f2364;
	mul.f32 	%f521, %f1572, %f2363;
	mul.f32 	%f522, %f1572, %f2362;
	mul.f32 	%f523, %f1572, %f2361;
	mul.f32 	%f524, %f1572, %f2360;
	mul.f32 	%f525, %f1572, %f2359;
	mul.f32 	%f526, %f1572, %f2358;
	mul.f32 	%f527, %f1572, %f2357;
	mul.f32 	%f528, %f1572, %f2356;
	mul.f32 	%f529, %f1572, %f2355;
	mul.f32 	%f530, %f1572, %f2354;
	mul.f32 	%f531, %f1572, %f2353;
	mul.f32 	%f532, %f1572, %f2352;
	mul.f32 	%f533, %f1572, %f2351;
	mul.f32 	%f534, %f1572, %f2350;
	mul.f32 	%f535, %f1572, %f2349;
	mul.f32 	%f536, %f1572, %f2348;
	mul.f32 	%f537, %f1572, %f2347;
	mul.f32 	%f538, %f1572, %f2346;
	mul.f32 	%f539, %f1572, %f2345;
	mul.f32 	%f540, %f1572, %f2344;
	mul.f32 	%f541, %f1572, %f2343;
	mul.f32 	%f542, %f1572, %f2342;
	mul.f32 	%f543, %f1572, %f2341;
	mul.f32 	%f544, %f1572, %f2340;
	mul.f32 	%f545, %f1572, %f2339;
	mul.f32 	%f546, %f1572, %f2338;
	mul.f32 	%f547, %f1572, %f2337;
	mul.f32 	%f548, %f1572, %f2336;
	mul.f32 	%f549, %f1572, %f2335;
	mul.f32 	%f550, %f1572, %f2334;
	mul.f32 	%f551, %f1572, %f2333;
	mul.f32 	%f552, %f1572, %f2332;
	mul.f32 	%f553, %f1572, %f2331;
	mul.f32 	%f554, %f1572, %f2330;
	mul.f32 	%f555, %f1572, %f2329;
	mul.f32 	%f556, %f1572, %f2328;
	mul.f32 	%f557, %f1572, %f2327;
	mul.f32 	%f558, %f1572, %f2326;
	mul.f32 	%f559, %f1572, %f2325;
	mul.f32 	%f560, %f1572, %f2324;
	mul.f32 	%f561, %f1572, %f2323;
	mul.f32 	%f562, %f1572, %f2322;
	mul.f32 	%f563, %f1572, %f2321;
	mul.f32 	%f564, %f1572, %f2320;
	mul.f32 	%f565, %f1572, %f2319;
	mul.f32 	%f566, %f1572, %f2318;
	mul.f32 	%f567, %f1572, %f2317;
	mul.f32 	%f568, %f1572, %f2316;
	mul.f32 	%f569, %f1572, %f2315;
	mul.f32 	%f570, %f1572, %f2314;
	mul.f32 	%f571, %f1572, %f2313;
	mul.f32 	%f572, %f1572, %f2312;
	mul.f32 	%f573, %f1572, %f2311;
	mul.f32 	%f574, %f1572, %f2310;
	mul.f32 	%f575, %f1572, %f2309;
	mul.f32 	%f576, %f1572, %f2308;
	mul.f32 	%f577, %f1572, %f2307;
	mul.f32 	%f578, %f1572, %f2306;
	mul.f32 	%f579, %f1572, %f2305;
	mul.f32 	%f580, %f1572, %f2304;
	mul.f32 	%f581, %f1572, %f2303;
	mul.f32 	%f582, %f1572, %f2302;
	mul.f32 	%f583, %f1572, %f2301;
	mul.f32 	%f584, %f1572, %f2300;
	mul.f32 	%f585, %f1572, %f2299;
	mul.f32 	%f586, %f1572, %f2298;
	mul.f32 	%f587, %f1572, %f2297;
	mul.f32 	%f588, %f1572, %f2296;
	mul.f32 	%f589, %f1572, %f2295;
	mul.f32 	%f590, %f1572, %f2294;
	mul.f32 	%f591, %f1572, %f2293;
	mul.f32 	%f592, %f1572, %f2292;
	mul.f32 	%f593, %f1572, %f2291;
	mul.f32 	%f594, %f1572, %f2290;
	mul.f32 	%f595, %f1572, %f2289;
	mul.f32 	%f596, %f1572, %f2288;
	mul.f32 	%f597, %f1572, %f2287;
	mul.f32 	%f598, %f1572, %f2286;
	mul.f32 	%f599, %f1572, %f2285;
	mul.f32 	%f600, %f1572, %f2284;
	mul.f32 	%f601, %f1572, %f2283;
	mul.f32 	%f602, %f1572, %f2282;
	mul.f32 	%f603, %f1572, %f2281;
	mul.f32 	%f604, %f1572, %f2280;
	mul.f32 	%f605, %f1572, %f2279;
	mul.f32 	%f606, %f1572, %f2278;
	mul.f32 	%f607, %f1572, %f2277;
	mul.f32 	%f608, %f1572, %f2276;
	mul.f32 	%f609, %f1572, %f2275;
	mul.f32 	%f610, %f1572, %f2274;
	mul.f32 	%f611, %f1572, %f2273;
	mul.f32 	%f612, %f1572, %f2272;
	mul.f32 	%f613, %f1572, %f2271;
	mul.f32 	%f614, %f1572, %f2270;
	mul.f32 	%f615, %f1572, %f2269;
	mul.f32 	%f616, %f1572, %f2268;
	mul.f32 	%f617, %f1572, %f2267;
	mul.f32 	%f618, %f1572, %f2266;
	mul.f32 	%f619, %f1572, %f2265;
	mul.f32 	%f620, %f1572, %f2264;
	mul.f32 	%f621, %f1572, %f2263;
	mul.f32 	%f622, %f1572, %f2262;
	mul.f32 	%f623, %f1572, %f2261;
	mul.f32 	%f624, %f1572, %f2260;
	mul.f32 	%f625, %f1572, %f2259;
	mul.f32 	%f626, %f1572, %f2258;
	mul.f32 	%f627, %f1572, %f2257;
	mul.f32 	%f628, %f1572, %f2256;
	mul.f32 	%f629, %f1572, %f2255;
	mul.f32 	%f630, %f1572, %f2254;
	mul.f32 	%f631, %f1572, %f2253;
	mul.f32 	%f632, %f1572, %f2252;
	mul.f32 	%f633, %f1572, %f2251;
	mul.f32 	%f634, %f1572, %f2250;
	mul.f32 	%f635, %f1572, %f2249;
	mul.f32 	%f636, %f1572, %f2248;
	mul.f32 	%f637, %f1572, %f2247;
	mul.f32 	%f638, %f1572, %f2246;
	mul.f32 	%f639, %f1572, %f2245;
	mul.f32 	%f640, %f1572, %f2244;
	mul.f32 	%f641, %f1572, %f2243;
	mul.f32 	%f642, %f1572, %f2242;
	mul.f32 	%f643, %f1572, %f2241;
	mul.f32 	%f644, %f1572, %f2240;
	mul.f32 	%f645, %f1572, %f2239;
	setp.lt.s32 	%p4, %r29, 1;
	mov.f32 	%f2496, 0f00000000;
	mov.f32 	%f2497, %f2496;
	mov.f32 	%f2498, %f2496;
	mov.f32 	%f2499, %f2496;
	mov.f32 	%f2500, %f2496;
	mov.f32 	%f2501, %f2496;
	mov.f32 	%f2502, %f2496;
	mov.f32 	%f2503, %f2496;
	mov.f32 	%f2504, %f2496;
	mov.f32 	%f2505, %f2496;
	mov.f32 	%f2506, %f2496;
	mov.f32 	%f2507, %f2496;
	mov.f32 	%f2508, %f2496;
	mov.f32 	%f2509, %f2496;
	mov.f32 	%f2510, %f2496;
	mov.f32 	%f2511, %f2496;
	mov.f32 	%f2512, %f2496;
	mov.f32 	%f2513, %f2496;
	mov.f32 	%f2514, %f2496;
	mov.f32 	%f2515, %f2496;
	mov.f32 	%f2516, %f2496;
	mov.f32 	%f2517, %f2496;
	mov.f32 	%f2518, %f2496;
	mov.f32 	%f2519, %f2496;
	mov.f32 	%f2520, %f2496;
	mov.f32 	%f2521, %f2496;
	mov.f32 	%f2522, %f2496;
	mov.f32 	%f2523, %f2496;
	mov.f32 	%f2524, %f2496;
	mov.f32 	%f2525, %f2496;
	mov.f32 	%f2526, %f2496;
	mov.f32 	%f2527, %f2496;
	mov.f32 	%f2528, %f2496;
	mov.f32 	%f2529, %f2496;
	mov.f32 	%f2530, %f2496;
	mov.f32 	%f2531, %f2496;
	mov.f32 	%f2532, %f2496;
	mov.f32 	%f2533, %f2496;
	mov.f32 	%f2534, %f2496;
	mov.f32 	%f2535, %f2496;
	mov.f32 	%f2536, %f2496;
	mov.f32 	%f2537, %f2496;
	mov.f32 	%f2538, %f2496;
	mov.f32 	%f2539, %f2496;
	mov.f32 	%f2540, %f2496;
	mov.f32 	%f2541, %f2496;
	mov.f32 	%f2542, %f2496;
	mov.f32 	%f2543, %f2496;
	mov.f32 	%f2544, %f2496;
	mov.f32 	%f2545, %f2496;
	mov.f32 	%f2546, %f2496;
	mov.f32 	%f2547, %f2496;
	mov.f32 	%f2548, %f2496;
	mov.f32 	%f2549, %f2496;
	mov.f32 	%f2550, %f2496;
	mov.f32 	%f2551, %f2496;
	mov.f32 	%f2552, %f2496;
	mov.f32 	%f2553, %f2496;
	mov.f32 	%f2554, %f2496;
	mov.f32 	%f2555, %f2496;
	mov.f32 	%f2556, %f2496;
	mov.f32 	%f2557, %f2496;
	mov.f32 	%f2558, %f2496;
	mov.f32 	%f2559, %f2496;
	mov.f32 	%f2560, %f2496;
	mov.f32 	%f2561, %f2496;
	mov.f32 	%f2562, %f2496;
	mov.f32 	%f2563, %f2496;
	mov.f32 	%f2564, %f2496;
	mov.f32 	%f2565, %f2496;
	mov.f32 	%f2566, %f2496;
	mov.f32 	%f2567, %f2496;
	mov.f32 	%f2568, %f2496;
	mov.f32 	%f2569, %f2496;
	mov.f32 	%f2570, %f2496;
	mov.f32 	%f2571, %f2496;
	mov.f32 	%f2572, %f2496;
	mov.f32 	%f2573, %f2496;
	mov.f32 	%f2574, %f2496;
	mov.f32 	%f2575, %f2496;
	mov.f32 	%f2576, %f2496;
	mov.f32 	%f2577, %f2496;
	mov.f32 	%f2578, %f2496;
	mov.f32 	%f2579, %f2496;
	mov.f32 	%f2580, %f2496;
	mov.f32 	%f2581, %f2496;
	mov.f32 	%f2582, %f2496;
	mov.f32 	%f2583, %f2496;
	mov.f32 	%f2584, %f2496;
	mov.f32 	%f2585, %f2496;
	mov.f32 	%f2586, %f2496;
	mov.f32 	%f2587, %f2496;
	mov.f32 	%f2588, %f2496;
	mov.f32 	%f2589, %f2496;
	mov.f32 	%f2590, %f2496;
	mov.f32 	%f2591, %f2496;
	mov.f32 	%f2592, %f2496;
	mov.f32 	%f2593, %f2496;
	mov.f32 	%f2594, %f2496;
	mov.f32 	%f2595, %f2496;
	mov.f32 	%f2596, %f2496;
	mov.f32 	%f2597, %f2496;
	mov.f32 	%f2598, %f2496;
	mov.f32 	%f2599, %f2496;
	mov.f32 	%f2600, %f2496;
	mov.f32 	%f2601, %f2496;
	mov.f32 	%f2602, %f2496;
	mov.f32 	%f2603, %f2496;
	mov.f32 	%f2604, %f2496;
	mov.f32 	%f2605, %f2496;
	mov.f32 	%f2606, %f2496;
	mov.f32 	%f2607, %f2496;
	mov.f32 	%f2608, %f2496;
	mov.f32 	%f2609, %f2496;
	mov.f32 	%f2610, %f2496;
	mov.f32 	%f2611, %f2496;
	mov.f32 	%f2612, %f2496;
	mov.f32 	%f2613, %f2496;
	mov.f32 	%f2614, %f2496;
	mov.f32 	%f2615, %f2496;
	mov.f32 	%f2616, %f2496;
	mov.f32 	%f2617, %f2496;
	mov.f32 	%f2618, %f2496;
	mov.f32 	%f2619, %f2496;
	mov.f32 	%f2620, %f2496;
	mov.f32 	%f2621, %f2496;
	mov.f32 	%f2622, %f2496;
	mov.f32 	%f2623, %f2496;
	@%p4 bra 	$L__BB3_7;
	ld.param.u32 	%r30, [_Z19attention_rankR_mlpPKfS0_S0_S0_S0_Pfiif_param_7];
	neg.s32 	%r34, %r30;
	mov.f32 	%f2496, 0f00000000;
	mov.b32 	%r33, 0;
$L__BB3_6:
	ld.param.u64 	%rd26, [_Z19attention_rankR_mlpPKfS0_S0_S0_S0_Pfiif_param_4];
	ld.param.u64 	%rd25, [_Z19attention_rankR_mlpPKfS0_S0_S0_S0_Pfiif_param_3];
	cvta.to.global.u64 	%rd15, %rd25;
	mul.wide.u32 	%rd16, %r33, 4;
	add.s64 	%rd17, %rd15, %rd16;
	ld.global.nc.f32 	%f1574, [%rd17];
	fma.rn.f32 	%f1575, %f518, %f1574, 0f00000000;
	ld.global.nc.f32 	%f1576, [%rd17+4];
	fma.rn.f32 	%f1577, %f519, %f1576, %f1575;
	ld.global.nc.f32 	%f1578, [%rd17+8];
	fma.rn.f32 	%f1579, %f520, %f1578, %f1577;
	ld.global.nc.f32 	%f1580, [%rd17+12];
	fma.rn.f32 	%f1581, %f521, %f1580, %f1579;
	ld.global.nc.f32 	%f1582, [%rd17+16];
	fma.rn.f32 	%f1583, %f522, %f1582, %f1581;
	ld.global.nc.f32 	%f1584, [%rd17+20];
	fma.rn.f32 	%f1585, %f523, %f1584, %f1583;
	ld.global.nc.f32 	%f1586, [%rd17+24];
	fma.rn.f32 	%f1587, %f524, %f1586, %f1585;
	ld.global.nc.f32 	%f1588, [%rd17+28];
	fma.rn.f32 	%f1589, %f525, %f1588, %f1587;
	ld.global.nc.f32 	%f1590, [%rd17+32];
	fma.rn.f32 	%f1591, %f526, %f1590, %f1589;
	ld.global.nc.f32 	%f1592, [%rd17+36];
	fma.rn.f32 	%f1593, %f527, %f1592, %f1591;
	ld.global.nc.f32 	%f1594, [%rd17+40];
	fma.rn.f32 	%f1595, %f528, %f1594, %f1593;
	ld.global.nc.f32 	%f1596, [%rd17+44];
	fma.rn.f32 	%f1597, %f529, %f1596, %f1595;
	ld.global.nc.f32 	%f1598, [%rd17+48];
	fma.rn.f32 	%f1599, %f530, %f1598, %f1597;
	ld.global.nc.f32 	%f1600, [%rd17+52];
	fma.rn.f32 	%f1601, %f531, %f1600, %f1599;
	ld.global.nc.f32 	%f1602, [%rd17+56];
	fma.rn.f32 	%f1603, %f532, %f1602, %f1601;
	ld.global.nc.f32 	%f1604, [%rd17+60];
	fma.rn.f32 	%f1605, %f533, %f1604, %f1603;
	ld.global.nc.f32 	%f1606, [%rd17+64];
	fma.rn.f32 	%f1607, %f534, %f1606, %f1605;
	ld.global.nc.f32 	%f1608, [%rd17+68];
	fma.rn.f32 	%f1609, %f535, %f1608, %f1607;
	ld.global.nc.f32 	%f1610, [%rd17+72];
	fma.rn.f32 	%f1611, %f536, %f1610, %f1609;
	ld.global.nc.f32 	%f1612, [%rd17+76];
	fma.rn.f32 	%f1613, %f537, %f1612, %f1611;
	ld.global.nc.f32 	%f1614, [%rd17+80];
	fma.rn.f32 	%f1615, %f538, %f1614, %f1613;
	ld.global.nc.f32 	%f1616, [%rd17+84];
	fma.rn.f32 	%f1617, %f539, %f1616, %f1615;
	ld.global.nc.f32 	%f1618, [%rd17+88];
	fma.rn.f32 	%f1619, %f540, %f1618, %f1617;
	ld.global.nc.f32 	%f1620, [%rd17+92];
	fma.rn.f32 	%f1621, %f541, %f1620, %f1619;
	ld.global.nc.f32 	%f1622, [%rd17+96];
	fma.rn.f32 	%f1623, %f542, %f1622, %f1621;
	ld.global.nc.f32 	%f1624, [%rd17+100];
	fma.rn.f32 	%f1625, %f543, %f1624, %f1623;
	ld.global.nc.f32 	%f1626, [%rd17+104];
	fma.rn.f32 	%f1627, %f544, %f1626, %f1625;
	ld.global.nc.f32 	%f1628, [%rd17+108];
	fma.rn.f32 	%f1629, %f545, %f1628, %f1627;
	ld.global.nc.f32 	%f1630, [%rd17+112];
	fma.rn.f32 	%f1631, %f546, %f1630, %f1629;
	ld.global.nc.f32 	%f1632, [%rd17+116];
	fma.rn.f32 	%f1633, %f547, %f1632, %f1631;
	ld.global.nc.f32 	%f1634, [%rd17+120];
	fma.rn.f32 	%f1635, %f548, %f1634, %f1633;
	ld.global.nc.f32 	%f1636, [%rd17+124];
	fma.rn.f32 	%f1637, %f549, %f1636, %f1635;
	ld.global.nc.f32 	%f1638, [%rd17+128];
	fma.rn.f32 	%f1639, %f550, %f1638, %f1637;
	ld.global.nc.f32 	%f1640, [%rd17+132];
	fma.rn.f32 	%f1641, %f551, %f1640, %f1639;
	ld.global.nc.f32 	%f1642, [%rd17+136];
	fma.rn.f32 	%f1643, %f552, %f1642, %f1641;
	ld.global.nc.f32 	%f1644, [%rd17+140];
	fma.rn.f32 	%f1645, %f553, %f1644, %f1643;
	ld.global.nc.f32 	%f1646, [%rd17+144];
	fma.rn.f32 	%f1647, %f554, %f1646, %f1645;
	ld.global.nc.f32 	%f1648, [%rd17+148];
	fma.rn.f32 	%f1649, %f555, %f1648, %f1647;
	ld.global.nc.f32 	%f1650, [%rd17+152];
	fma.rn.f32 	%f1651, %f556, %f1650, %f1649;
	ld.global.nc.f32 	%f1652, [%rd17+156];
	fma.rn.f32 	%f1653, %f557, %f1652, %f1651;
	ld.global.nc.f32 	%f1654, [%rd17+160];
	fma.rn.f32 	%f1655, %f558, %f1654, %f1653;
	ld.global.nc.f32 	%f1656, [%rd17+164];
	fma.rn.f32 	%f1657, %f559, %f1656, %f1655;
	ld.global.nc.f32 	%f1658, [%rd17+168];
	fma.rn.f32 	%f1659, %f560, %f1658, %f1657;
	ld.global.nc.f32 	%f1660, [%rd17+172];
	fma.rn.f32 	%f1661, %f561, %f1660, %f1659;
	ld.global.nc.f32 	%f1662, [%rd17+176];
	fma.rn.f32 	%f1663, %f562, %f1662, %f1661;
	ld.global.nc.f32 	%f1664, [%rd17+180];
	fma.rn.f32 	%f1665, %f563, %f1664, %f1663;
	ld.global.nc.f32 	%f1666, [%rd17+184];
	fma.rn.f32 	%f1667, %f564, %f1666, %f1665;
	ld.global.nc.f32 	%f1668, [%rd17+188];
	fma.rn.f32 	%f1669, %f565, %f1668, %f1667;
	ld.global.nc.f32 	%f1670, [%rd17+192];
	fma.rn.f32 	%f1671, %f566, %f1670, %f1669;
	ld.global.nc.f32 	%f1672, [%rd17+196];
	fma.rn.f32 	%f1673, %f567, %f1672, %f1671;
	ld.global.nc.f32 	%f1674, [%rd17+200];
	fma.rn.f32 	%f1675, %f568, %f1674, %f1673;
	ld.global.nc.f32 	%f1676, [%rd17+204];
	fma.rn.f32 	%f1677, %f569, %f1676, %f1675;
	ld.global.nc.f32 	%f1678, [%rd17+208];
	fma.rn.f32 	%f1679, %f570, %f1678, %f1677;
	ld.global.nc.f32 	%f1680, [%rd17+212];
	fma.rn.f32 	%f1681, %f571, %f1680, %f1679;
	ld.global.nc.f32 	%f1682, [%rd17+216];
	fma.rn.f32 	%f1683, %f572, %f1682, %f1681;
	ld.global.nc.f32 	%f1684, [%rd17+220];
	fma.rn.f32 	%f1685, %f573, %f1684, %f1683;
	ld.global.nc.f32 	%f1686, [%rd17+224];
	fma.rn.f32 	%f1687, %f574, %f1686, %f1685;
	ld.global.nc.f32 	%f1688, [%rd17+228];
	fma.rn.f32 	%f1689, %f575, %f1688, %f1687;
	ld.global.nc.f32 	%f1690, [%rd17+232];
	fma.rn.f32 	%f1691, %f576, %f1690, %f1689;
	ld.global.nc.f32 	%f1692, [%rd17+236];
	fma.rn.f32 	%f1693, %f577, %f1692, %f1691;
	ld.global.nc.f32 	%f1694, [%rd17+240];
	fma.rn.f32 	%f1695, %f578, %f1694, %f1693;
	ld.global.nc.f32 	%f1696, [%rd17+244];
	fma.rn.f32 	%f1697, %f579, %f1696, %f1695;
	ld.global.nc.f32 	%f1698, [%rd17+248];
	fma.rn.f32 	%f1699, %f580, %f1698, %f1697;
	ld.global.nc.f32 	%f1700, [%rd17+252];
	fma.rn.f32 	%f1701, %f581, %f1700, %f1699;
	ld.global.nc.f32 	%f1702, [%rd17+256];
	fma.rn.f32 	%f1703, %f582, %f1702, %f1701;
	ld.global.nc.f32 	%f1704, [%rd17+260];
	fma.rn.f32 	%f1705, %f583, %f1704, %f1703;
	ld.global.nc.f32 	%f1706, [%rd17+264];
	fma.rn.f32 	%f1707, %f584, %f1706, %f1705;
	ld.global.nc.f32 	%f1708, [%rd17+268];
	fma.rn.f32 	%f1709, %f585, %f1708, %f1707;
	ld.global.nc.f32 	%f1710, [%rd17+272];
	fma.rn.f32 	%f1711, %f586, %f1710, %f1709;
	ld.global.nc.f32 	%f1712, [%rd17+276];
	fma.rn.f32 	%f1713, %f587, %f1712, %f1711;
	ld.global.nc.f32 	%f1714, [%rd17+280];
	fma.rn.f32 	%f1715, %f588, %f1714, %f1713;
	ld.global.nc.f32 	%f1716, [%rd17+284];
	fma.rn.f32 	%f1717, %f589, %f1716, %f1715;
	ld.global.nc.f32 	%f1718, [%rd17+288];
	fma.rn.f32 	%f1719, %f590, %f1718, %f1717;
	ld.global.nc.f32 	%f1720, [%rd17+292];
	fma.rn.f32 	%f1721, %f591, %f1720, %f1719;
	ld.global.nc.f32 	%f1722, [%rd17+296];
	fma.rn.f32 	%f1723, %f592, %f1722, %f1721;
	ld.global.nc.f32 	%f1724, [%rd17+300];
	fma.rn.f32 	%f1725, %f593, %f1724, %f1723;
	ld.global.nc.f32 	%f1726, [%rd17+304];
	fma.rn.f32 	%f1727, %f594, %f1726, %f1725;
	ld.global.nc.f32 	%f1728, [%rd17+308];
	fma.rn.f32 	%f1729, %f595, %f1728, %f1727;
	ld.global.nc.f32 	%f1730, [%rd17+312];
	fma.rn.f32 	%f1731, %f596, %f1730, %f1729;
	ld.global.nc.f32 	%f1732, [%rd17+316];
	fma.rn.f32 	%f1733, %f597, %f1732, %f1731;
	ld.global.nc.f32 	%f1734, [%rd17+320];
	fma.rn.f32 	%f1735, %f598, %f1734, %f1733;
	ld.global.nc.f32 	%f1736, [%rd17+324];
	fma.rn.f32 	%f1737, %f599, %f1736, %f1735;
	ld.global.nc.f32 	%f1738, [%rd17+328];
	fma.rn.f32 	%f1739, %f600, %f1738, %f1737;
	ld.global.nc.f32 	%f1740, [%rd17+332];
	fma.rn.f32 	%f1741, %f601, %f1740, %f1739;
	ld.global.nc.f32 	%f1742, [%rd17+336];
	fma.rn.f32 	%f1743, %f602, %f1742, %f1741;
	ld.global.nc.f32 	%f1744, [%rd17+340];
	fma.rn.f32 	%f1745, %f603, %f1744, %f1743;
	ld.global.nc.f32 	%f1746, [%rd17+344];
	fma.rn.f32 	%f1747, %f604, %f1746, %f1745;
	ld.global.nc.f32 	%f1748, [%rd17+348];
	fma.rn.f32 	%f1749, %f605, %f1748, %f1747;
	ld.global.nc.f32 	%f1750, [%rd17+352];
	fma.rn.f32 	%f1751, %f606, %f1750, %f1749;
	ld.global.nc.f32 	%f1752, [%rd17+356];
	fma.rn.f32 	%f1753, %f607, %f1752, %f1751;
	ld.global.nc.f32 	%f1754, [%rd17+360];
	fma.rn.f32 	%f1755, %f608, %f1754, %f1753;
	ld.global.nc.f32 	%f1756, [%rd17+364];
	fma.rn.f32 	%f1757, %f609, %f1756, %f1755;
	ld.global.nc.f32 	%f1758, [%rd17+368];
	fma.rn.f32 	%f1759, %f610, %f1758, %f1757;
	ld.global.nc.f32 	%f1760, [%rd17+372];
	fma.rn.f32 	%f1761, %f611, %f1760, %f1759;
	ld.global.nc.f32 	%f1762, [%rd17+376];
	fma.rn.f32 	%f1763, %f612, %f1762, %f1761;
	ld.global.nc.f32 	%f1764, [%rd17+380];
	fma.rn.f32 	%f1765, %f613, %f1764, %f1763;
	ld.global.nc.f32 	%f1766, [%rd17+384];
	fma.rn.f32 	%f1767, %f614, %f1766, %f1765;
	ld.global.nc.f32 	%f1768, [%rd17+388];
	fma.rn.f32 	%f1769, %f615, %f1768, %f1767;
	ld.global.nc.f32 	%f1770, [%rd17+392];
	fma.rn.f32 	%f1771, %f616, %f1770, %f1769;
	ld.global.nc.f32 	%f1772, [%rd17+396];
	fma.rn.f32 	%f1773, %f617, %f1772, %f1771;
	ld.global.nc.f32 	%f1774, [%rd17+400];
	fma.rn.f32 	%f1775, %f618, %f1774, %f1773;
	ld.global.nc.f32 	%f1776, [%rd17+404];
	fma.rn.f32 	%f1777, %f619, %f1776, %f1775;
	ld.global.nc.f32 	%f1778, [%rd17+408];
	fma.rn.f32 	%f1779, %f620, %f1778, %f1777;
	ld.global.nc.f32 	%f1780, [%rd17+412];
	fma.rn.f32 	%f1781, %f621, %f1780, %f1779;
	ld.global.nc.f32 	%f1782, [%rd17+416];
	fma.rn.f32 	%f1783, %f622, %f1782, %f1781;
	ld.global.nc.f32 	%f1784, [%rd17+420];
	fma.rn.f32 	%f1785, %f623, %f1784, %f1783;
	ld.global.nc.f32 	%f1786, [%rd17+424];
	fma.rn.f32 	%f1787, %f624, %f1786, %f1785;
	ld.global.nc.f32 	%f1788, [%rd17+428];
	fma.rn.f32 	%f1789, %f625, %f1788, %f1787;
	ld.global.nc.f32 	%f1790, [%rd17+432];
	fma.rn.f32 	%f1791, %f626, %f1790, %f1789;
	ld.global.nc.f32 	%f1792, [%rd17+436];
	fma.rn.f32 	%f1793, %f627, %f1792, %f1791;
	ld.global.nc.f32 	%f1794, [%rd17+440];
	fma.rn.f32 	%f1795, %f628, %f1794, %f1793;
	ld.global.nc.f32 	%f1796, [%rd17+444];
	fma.rn.f32 	%f1797, %f629, %f1796, %f1795;
	ld.global.nc.f32 	%f1798, [%rd17+448];
	fma.rn.f32 	%f1799, %f630, %f1798, %f1797;
	ld.global.nc.f32 	%f1800, [%rd17+452];
	fma.rn.f32 	%f1801, %f631, %f1800, %f1799;
	ld.global.nc.f32 	%f1802, [%rd17+456];
	fma.rn.f32 	%f1803, %f632, %f1802, %f1801;
	ld.global.nc.f32 	%f1804, [%rd17+460];
	fma.rn.f32 	%f1805, %f633, %f1804, %f1803;
	ld.global.nc.f32 	%f1806, [%rd17+464];
	fma.rn.f32 	%f1807, %f634, %f1806, %f1805;
	ld.global.nc.f32 	%f1808, [%rd17+468];
	fma.rn.f32 	%f1809, %f635, %f1808, %f1807;
	ld.global.nc.f32 	%f1810, [%rd17+472];
	fma.rn.f32 	%f1811, %f636, %f1810, %f1809;
	ld.global.nc.f32 	%f1812, [%rd17+476];
	fma.rn.f32 	%f1813, %f637, %f1812, %f1811;
	ld.global.nc.f32 	%f1814, [%rd17+480];
	fma.rn.f32 	%f1815, %f638, %f1814, %f1813;
	ld.global.nc.f32 	%f1816, [%rd17+484];
	fma.rn.f32 	%f1817, %f639, %f1816, %f1815;
	ld.global.nc.f32 	%f1818, [%rd17+488];
	fma.rn.f32 	%f1819, %f640, %f1818, %f1817;
	ld.global.nc.f32 	%f1820, [%rd17+492];
	fma.rn.f32 	%f1821, %f641, %f1820, %f1819;
	ld.global.nc.f32 	%f1822, [%rd17+496];
	fma.rn.f32 	%f1823, %f642, %f1822, %f1821;
	ld.global.nc.f32 	%f1824, [%rd17+500];
	fma.rn.f32 	%f1825, %f643, %f1824, %f1823;
	ld.global.nc.f32 	%f1826, [%rd17+504];
	fma.rn.f32 	%f1827, %f644, %f1826, %f1825;
	ld.global.nc.f32 	%f1828, [%rd17+508];
	fma.rn.f32 	%f1829, %f645, %f1828, %f1827;
	mul.f32 	%f1830, %f1829, 0f3F000000;
	mul.f32 	%f1831, %f1829, 0f3D372713;
	mul.f32 	%f1832, %f1829, %f1831;
	fma.rn.f32 	%f1833, %f1829, %f1832, %f1829;
	mul.f32 	%f1834, %f1833, 0f3F4C422A;
	abs.f32 	%f1835, %f1834;
	mul.f32 	%f1836, %f1835, 0f4038AA3B;
	ex2.approx.ftz.f32 	%f1837, %f1836;
	add.f32 	%f1838, %f1837, 0f3F800000;
	rcp.approx.ftz.f32 	%f1839, %f1838;
	fma.rn.f32 	%f1840, %f1839, 0fC0000000, 0f3F800000;
	setp.ge.f32 	%p5, %f1835, 0f41102CB4;
	selp.f32 	%f1841, 0f3F800000, %f1840, %p5;
	copysign.f32 	%f1842, %f1834, %f1841;
	mul.f32 	%f1843, %f1834, %f1834;
	fma.rn.f32 	%f1844, %f1843, 0f3C80F082, 0fBD563CAE;
	fma.rn.f32 	%f1845, %f1844, %f1843, 0f3E085941;
	fma.rn.f32 	%f1846, %f1845, %f1843, 0fBEAAA9ED;
	fma.rn.f32 	%f1847, %f1846, %f1843, 0f00000000;
	fma.rn.f32 	%f1848, %f1847, %f1834, %f1834;
	setp.ge.f32 	%p6, %f1835, 0f3F19999A;
	selp.f32 	%f1849, %f1842, %f1848, %p6;
	add.f32 	%f1850, %f1849, 0f3F800000;
	mul.f32 	%f1851, %f1830, %f1850;
	cvta.to.global.u64 	%rd18, %rd26;
	add.s64 	%rd19, %rd18, %rd16;
	ld.global.nc.f32 	%f1852, [%rd19];
	fma.rn.f32 	%f2623, %f1851, %f1852, %f2623;
	ld.global.nc.f32 	%f1853, [%rd19+4];
	fma.rn.f32 	%f2622, %f1851, %f1853, %f2622;
	ld.global.nc.f32 	%f1854, [%rd19+8];
	fma.rn.f32 	%f2621, %f1851, %f1854, %f2621;
	ld.global.nc.f32 	%f1855, [%rd19+12];
	fma.rn.f32 	%f2620, %f1851, %f1855, %f2620;
	ld.global.nc.f32 	%f1856, [%rd19+16];
	fma.rn.f32 	%f2619, %f1851, %f1856, %f2619;
	ld.global.nc.f32 	%f1857, [%rd19+20];
	fma.rn.f32 	%f2618, %f1851, %f1857, %f2618;
	ld.global.nc.f32 	%f1858, [%rd19+24];
	fma.rn.f32 	%f2617, %f1851, %f1858, %f2617;
	ld.global.nc.f32 	%f1859, [%rd19+28];
	fma.rn.f32 	%f2616, %f1851, %f1859, %f2616;
	ld.global.nc.f32 	%f1860, [%rd19+32];
	fma.rn.f32 	%f2615, %f1851, %f1860, %f2615;
	ld.global.nc.f32 	%f1861, [%rd19+36];
	fma.rn.f32 	%f2614, %f1851, %f1861, %f2614;
	ld.global.nc.f32 	%f1862, [%rd19+40];
	fma.rn.f32 	%f2613, %f1851, %f1862, %f2613;
	ld.global.nc.f32 	%f1863, [%rd19+44];
	fma.rn.f32 	%f2612, %f1851, %f1863, %f2612;
	ld.global.nc.f32 	%f1864, [%rd19+48];
	fma.rn.f32 	%f2611, %f1851, %f1864, %f2611;
	ld.global.nc.f32 	%f1865, [%rd19+52];
	fma.rn.f32 	%f2610, %f1851, %f1865, %f2610;
	ld.global.nc.f32 	%f1866, [%rd19+56];
	fma.rn.f32 	%f2609, %f1851, %f1866, %f2609;
	ld.global.nc.f32 	%f1867, [%rd19+60];
	fma.rn.f32 	%f2608, %f1851, %f1867, %f2608;
	ld.global.nc.f32 	%f1868, [%rd19+64];
	fma.rn.f32 	%f2607, %f1851, %f1868, %f2607;
	ld.global.nc.f32 	%f1869, [%rd19+68];
	fma.rn.f32 	%f2606, %f1851, %f1869, %f2606;
	ld.global.nc.f32 	%f1870, [%rd19+72];
	fma.rn.f32 	%f2605, %f1851, %f1870, %f2605;
	ld.global.nc.f32 	%f1871, [%rd19+76];
	fma.rn.f32 	%f2604, %f1851, %f1871, %f2604;
	ld.global.nc.f32 	%f1872, [%rd19+80];
	fma.rn.f32 	%f2603, %f1851, %f1872, %f2603;
	ld.global.nc.f32 	%f1873, [%rd19+84];
	fma.rn.f32 	%f2602, %f1851, %f1873, %f2602;
	ld.global.nc.f32 	%f1874, [%rd19+88];
	fma.rn.f32 	%f2601, %f1851, %f1874, %f2601;
	ld.global.nc.f32 	%f1875, [%rd19+92];
	fma.rn.f32 	%f2600, %f1851, %f1875, %f2600;
	ld.global.nc.f32 	%f1876, [%rd19+96];
	fma.rn.f32 	%f2599, %f1851, %f1876, %f2599;
	ld.global.nc.f32 	%f1877, [%rd19+100];
	fma.rn.f32 	%f2598, %f1851, %f1877, %f2598;
	ld.global.nc.f32 	%f1878, [%rd19+104];
	fma.rn.f32 	%f2597, %f1851, %f1878, %f2597;
	ld.global.nc.f32 	%f1879, [%rd19+108];
	fma.rn.f32 	%f2596, %f1851, %f1879, %f2596;
	ld.global.nc.f32 	%f1880, [%rd19+112];
	fma.rn.f32 	%f2595, %f1851, %f1880, %f2595;
	ld.global.nc.f32 	%f1881, [%rd19+116];
	fma.rn.f32 	%f2594, %f1851, %f1881, %f2594;
	ld.global.nc.f32 	%f1882, [%rd19+120];
	fma.rn.f32 	%f2593, %f1851, %f1882, %f2593;
	ld.global.nc.f32 	%f1883, [%rd19+124];
	fma.rn.f32 	%f2592, %f1851, %f1883, %f2592;
	ld.global.nc.f32 	%f1884, [%rd19+128];
	fma.rn.f32 	%f2591, %f1851, %f1884, %f2591;
	ld.global.nc.f32 	%f1885, [%rd19+132];
	fma.rn.f32 	%f2590, %f1851, %f1885, %f2590;
	ld.global.nc.f32 	%f1886, [%rd19+136];
	fma.rn.f32 	%f2589, %f1851, %f1886, %f2589;
	ld.global.nc.f32 	%f1887, [%rd19+140];
	fma.rn.f32 	%f2588, %f1851, %f1887, %f2588;
	ld.global.nc.f32 	%f1888, [%rd19+144];
	fma.rn.f32 	%f2587, %f1851, %f1888, %f2587;
	ld.global.nc.f32 	%f1889, [%rd19+148];
	fma.rn.f32 	%f2586, %f1851, %f1889, %f2586;
	ld.global.nc.f32 	%f1890, [%rd19+152];
	fma.rn.f32 	%f2585, %f1851, %f1890, %f2585;
	ld.global.nc.f32 	%f1891, [%rd19+156];
	fma.rn.f32 	%f2584, %f1851, %f1891, %f2584;
	ld.global.nc.f32 	%f1892, [%rd19+160];
	fma.rn.f32 	%f2583, %f1851, %f1892, %f2583;
	ld.global.nc.f32 	%f1893, [%rd19+164];
	fma.rn.f32 	%f2582, %f1851, %f1893, %f2582;
	ld.global.nc.f32 	%f1894, [%rd19+168];
	fma.rn.f32 	%f2581, %f1851, %f1894, %f2581;
	ld.global.nc.f32 	%f1895, [%rd19+172];
	fma.rn.f32 	%f2580, %f1851, %f1895, %f2580;
	ld.global.nc.f32 	%f1896, [%rd19+176];
	fma.rn.f32 	%f2579, %f1851, %f1896, %f2579;
	ld.global.nc.f32 	%f1897, [%rd19+180];
	fma.rn.f32 	%f2578, %f1851, %f1897, %f2578;
	ld.global.nc.f32 	%f1898, [%rd19+184];
	fma.rn.f32 	%f2577, %f1851, %f1898, %f2577;
	ld.global.nc.f32 	%f1899, [%rd19+188];
	fma.rn.f32 	%f2576, %f1851, %f1899, %f2576;
	ld.global.nc.f32 	%f1900, [%rd19+192];
	fma.rn.f32 	%f2575, %f1851, %f1900, %f2575;
	ld.global.nc.f32 	%f1901, [%rd19+196];
	fma.rn.f32 	%f2574, %f1851, %f1901, %f2574;
	ld.global.nc.f32 	%f1902, [%rd19+200];
	fma.rn.f32 	%f2573, %f1851, %f1902, %f2573;
	ld.global.nc.f32 	%f1903, [%rd19+204];
	fma.rn.f32 	%f2572, %f1851, %f1903, %f2572;
	ld.global.nc.f32 	%f1904, [%rd19+208];
	fma.rn.f32 	%f2571, %f1851, %f1904, %f2571;
	ld.global.nc.f32 	%f1905, [%rd19+212];
	fma.rn.f32 	%f2570, %f1851, %f1905, %f2570;
	ld.global.nc.f32 	%f1906, [%rd19+216];
	fma.rn.f32 	%f2569, %f1851, %f1906, %f2569;
	ld.global.nc.f32 	%f1907, [%rd19+220];
	fma.rn.f32 	%f2568, %f1851, %f1907, %f2568;
	ld.global.nc.f32 	%f1908, [%rd19+224];
	fma.rn.f32 	%f2567, %f1851, %f1908, %f2567;
	ld.global.nc.f32 	%f1909, [%rd19+228];
	fma.rn.f32 	%f2566, %f1851, %f1909, %f2566;
	ld.global.nc.f32 	%f1910, [%rd19+232];
	fma.rn.f32 	%f2565, %f1851, %f1910, %f2565;
	ld.global.nc.f32 	%f1911, [%rd19+236];
	fma.rn.f32 	%f2564, %f1851, %f1911, %f2564;
	ld.global.nc.f32 	%f1912, [%rd19+240];
	fma.rn.f32 	%f2563, %f1851, %f1912, %f2563;
	ld.global.nc.f32 	%f1913, [%rd19+244];
	fma.rn.f32 	%f2562, %f1851, %f1913, %f2562;
	ld.global.nc.f32 	%f1914, [%rd19+248];
	fma.rn.f32 	%f2561, %f1851, %f1914, %f2561;
	ld.global.nc.f32 	%f1915, [%rd19+252];
	fma.rn.f32 	%f2560, %f1851, %f1915, %f2560;
	ld.global.nc.f32 	%f1916, [%rd19+256];
	fma.rn.f32 	%f2559, %f1851, %f1916, %f2559;
	ld.global.nc.f32 	%f1917, [%rd19+260];
	fma.rn.f32 	%f2558, %f1851, %f1917, %f2558;
	ld.global.nc.f32 	%f1918, [%rd19+264];
	fma.rn.f32 	%f2557, %f1851, %f1918, %f2557;
	ld.global.nc.f32 	%f1919, [%rd19+268];
	fma.rn.f32 	%f2556, %f1851, %f1919, %f2556;
	ld.global.nc.f32 	%f1920, [%rd19+272];
	fma.rn.f32 	%f2555, %f1851, %f1920, %f2555;
	ld.global.nc.f32 	%f1921, [%rd19+276];
	fma.rn.f32 	%f2554, %f1851, %f1921, %f2554;
	ld.global.nc.f32 	%f1922, [%rd19+280];
	fma.rn.f32 	%f2553, %f1851, %f1922, %f2553;
	ld.global.nc.f32 	%f1923, [%rd19+284];
	fma.rn.f32 	%f2552, %f1851, %f1923, %f2552;
	ld.global.nc.f32 	%f1924, [%rd19+288];
	fma.rn.f32 	%f2551, %f1851, %f1924, %f2551;
	ld.global.nc.f32 	%f1925, [%rd19+292];
	fma.rn.f32 	%f2550, %f1851, %f1925, %f2550;
	ld.global.nc.f32 	%f1926, [%rd19+296];
	fma.rn.f32 	%f2549, %f1851, %f1926, %f2549;
	ld.global.nc.f32 	%f1927, [%rd19+300];
	fma.rn.f32 	%f2548, %f1851, %f1927, %f2548;
	ld.global.nc.f32 	%f1928, [%rd19+304];
	fma.rn.f32 	%f2547, %f1851, %f1928, %f2547;
	ld.global.nc.f32 	%f1929, [%rd19+308];
	fma.rn.f32 	%f2546, %f1851, %f1929, %f2546;
	ld.global.nc.f32 	%f1930, [%rd19+312];
	fma.rn.f32 	%f2545, %f1851, %f1930, %f2545;
	ld.global.nc.f32 	%f1931, [%rd19+316];
	fma.rn.f32 	%f2544, %f1851, %f1931, %f2544;
	ld.global.nc.f32 	%f1932, [%rd19+320];
	fma.rn.f32 	%f2543, %f1851, %f1932, %f2543;
	ld.global.nc.f32 	%f1933, [%rd19+324];
	fma.rn.f32 	%f2542, %f1851, %f1933, %f2542;
	ld.global.nc.f32 	%f1934, [%rd19+328];
	fma.rn.f32 	%f2541, %f1851, %f1934, %f2541;
	ld.global.nc.f32 	%f1935, [%rd19+332];
	fma.rn.f32 	%f2540, %f1851, %f1935, %f2540;
	ld.global.nc.f32 	%f1936, [%rd19+336];
	fma.rn.f32 	%f2539, %f1851, %f1936, %f2539;
	ld.global.nc.f32 	%f1937, [%rd19+340];
	fma.rn.f32 	%f2538, %f1851, %f1937, %f2538;
	ld.global.nc.f32 	%f1938, [%rd19+344];
	fma.rn.f32 	%f2537, %f1851, %f1938, %f2537;
	ld.global.nc.f32 	%f1939, [%rd19+348];
	fma.rn.f32 	%f2536, %f1851, %f1939, %f2536;
	ld.global.nc.f32 	%f1940, [%rd19+352];
	fma.rn.f32 	%f2535, %f1851, %f1940, %f2535;
	ld.global.nc.f32 	%f1941, [%rd19+356];
	fma.rn.f32 	%f2534, %f1851, %f1941, %f2534;
	ld.global.nc.f32 	%f1942, [%rd19+360];
	fma.rn.f32 	%f2533, %f1851, %f1942, %f2533;
	ld.global.nc.f32 	%f1943, [%rd19+364];
	fma.rn.f32 	%f2532, %f1851, %f1943, %f2532;
	ld.global.nc.f32 	%f1944, [%rd19+368];
	fma.rn.f32 	%f2531, %f1851, %f1944, %f2531;
	ld.global.nc.f32 	%f1945, [%rd19+372];
	fma.rn.f32 	%f2530, %f1851, %f1945, %f2530;
	ld.global.nc.f32 	%f1946, [%rd19+376];
	fma.rn.f32 	%f2529, %f1851, %f1946, %f2529;
	ld.global.nc.f32 	%f1947, [%rd19+380];
	fma.rn.f32 	%f2528, %f1851, %f1947, %f2528;
	ld.global.nc.f32 	%f1948, [%rd19+384];
	fma.rn.f32 	%f2527, %f1851, %f1948, %f2527;
	ld.global.nc.f32 	%f1949, [%rd19+388];
	fma.rn.f32 	%f2526, %f1851, %f1949, %f2526;
	ld.global.nc.f32 	%f1950, [%rd19+392];
	fma.rn.f32 	%f2525, %f1851, %f1950, %f2525;
	ld.global.nc.f32 	%f1951, [%rd19+396];
	fma.rn.f32 	%f2524, %f1851, %f1951, %f2524;
	ld.global.nc.f32 	%f1952, [%rd19+400];
	fma.rn.f32 	%f2523, %f1851, %f1952, %f2523;
	ld.global.nc.f32 	%f1953, [%rd19+404];
	fma.rn.f32 	%f2522, %f1851, %f1953, %f2522;
	ld.global.nc.f32 	%f1954, [%rd19+408];
	fma.rn.f32 	%f2521, %f1851, %f1954, %f2521;
	ld.global.nc.f32 	%f1955, [%rd19+412];
	fma.rn.f32 	%f2520, %f1851, %f1955, %f2520;
	ld.global.nc.f32 	%f1956, [%rd19+416];
	fma.rn.f32 	%f2519, %f1851, %f1956, %f2519;
	ld.global.nc.f32 	%f1957, [%rd19+420];
	fma.rn.f32 	%f2518, %f1851, %f1957, %f2518;
	ld.global.nc.f32 	%f1958, [%rd19+424];
	fma.rn.f32 	%f2517, %f1851, %f1958, %f2517;
	ld.global.nc.f32 	%f1959, [%rd19+428];
	fma.rn.f32 	%f2516, %f1851, %f1959, %f2516;
	ld.global.nc.f32 	%f1960, [%rd19+432];
	fma.rn.f32 	%f2515, %f1851, %f1960, %f2515;
	ld.global.nc.f32 	%f1961, [%rd19+436];
	fma.rn.f32 	%f2514, %f1851, %f1961, %f2514;
	ld.global.nc.f32 	%f1962, [%rd19+440];
	fma.rn.f32 	%f2513, %f1851, %f1962, %f2513;
	ld.global.nc.f32 	%f1963, [%rd19+444];
	fma.rn.f32 	%f2512, %f1851, %f1963, %f2512;
	ld.global.nc.f32 	%f1964, [%rd19+448];
	fma.rn.f32 	%f2511, %f1851, %f1964, %f2511;
	ld.global.nc.f32 	%f1965, [%rd19+452];
	fma.rn.f32 	%f2510, %f1851, %f1965, %f2510;
	ld.global.nc.f32 	%f1966, [%rd19+456];
	fma.rn.f32 	%f2509, %f1851, %f1966, %f2509;
	ld.global.nc.f32 	%f1967, [%rd19+460];
	fma.rn.f32 	%f2508, %f1851, %f1967, %f2508;
	ld.global.nc.f32 	%f1968, [%rd19+464];
	fma.rn.f32 	%f2507, %f1851, %f1968, %f2507;
	ld.global.nc.f32 	%f1969, [%rd19+468];
	fma.rn.f32 	%f2506, %f1851, %f1969, %f2506;
	ld.global.nc.f32 	%f1970, [%rd19+472];
	fma.rn.f32 	%f2505, %f1851, %f1970, %f2505;
	ld.global.nc.f32 	%f1971, [%rd19+476];
	fma.rn.f32 	%f2504, %f1851, %f1971, %f2504;
	ld.global.nc.f32 	%f1972, [%rd19+480];
	fma.rn.f32 	%f2503, %f1851, %f1972, %f2503;
	ld.global.nc.f32 	%f1973, [%rd19+484];
	fma.rn.f32 	%f2502, %f1851, %f1973, %f2502;
	ld.global.nc.f32 	%f1974, [%rd19+488];
	fma.rn.f32 	%f2501, %f1851, %f1974, %f2501;
	ld.global.nc.f32 	%f1975, [%rd19+492];
	fma.rn.f32 	%f2500, %f1851, %f1975, %f2500;
	ld.global.nc.f32 	%f1976, [%rd19+496];
	fma.rn.f32 	%f2499, %f1851, %f1976, %f2499;
	ld.global.nc.f32 	%f1977, [%rd19+500];
	fma.rn.f32 	%f2498, %f1851, %f1977, %f2498;
	ld.global.nc.f32 	%f1978, [%rd19+504];
	fma.rn.f32 	%f2497, %f1851, %f1978, %f2497;
	ld.global.nc.f32 	%f1979, [%rd19+508];
	fma.rn.f32 	%f2496, %f1851, %f1979, %f2496;
	add.s32 	%r34, %r34, 1;
	setp.ne.s32 	%p7, %r34, 0;
	add.s32 	%r33, %r33, 128;
	@%p7 bra 	$L__BB3_6;
$L__BB3_7:
	ld.param.u64 	%rd27, [_Z19attention_rankR_mlpPKfS0_S0_S0_S0_Pfiif_param_5];
	mov.u32 	%r24, %ctaid.x;
	mov.u32 	%r25, %ntid.x;
	mov.u32 	%r26, %tid.x;
	mad.lo.s32 	%r27, %r24, %r25, %r26;
	shl.b32 	%r28, %r27, 7;
	add.f32 	%f1980, %f518, %f2623;
	cvta.to.global.u64 	%rd20, %rd27;
	mul.wide.s32 	%rd21, %r28, 4;
	add.s64 	%rd22, %rd20, %rd21;
	st.global.f32 	[%rd22], %f1980;
	add.f32 	%f1981, %f519, %f2622;
	st.global.f32 	[%rd22+4], %f1981;
	add.f32 	%f1982, %f520, %f2621;
	st.global.f32 	[%rd22+8], %f1982;
	add.f32 	%f1983, %f521, %f2620;
	st.global.f32 	[%rd22+12], %f1983;
	add.f32 	%f1984, %f522, %f2619;
	st.global.f32 	[%rd22+16], %f1984;
	add.f32 	%f1985, %f523, %f2618;
	st.global.f32 	[%rd22+20], %f1985;
	add.f32 	%f1986, %f524, %f2617;
	st.global.f32 	[%rd22+24], %f1986;
	add.f32 	%f1987, %f525, %f2616;
	st.global.f32 	[%rd22+28], %f1987;
	add.f32 	%f1988, %f526, %f2615;
	st.global.f32 	[%rd22+32], %f1988;
	add.f32 	%f1989, %f527, %f2614;
	st.global.f32 	[%rd22+36], %f1989;
	add.f32 	%f1990, %f528, %f2613;
	st.global.f32 	[%rd22+40], %f1990;
	add.f32 	%f1991, %f529, %f2612;
	st.global.f32 	[%rd22+44], %f1991;
	add.f32 	%f1992, %f530, %f2611;
	st.global.f32 	[%rd22+48], %f1992;
	add.f32 	%f1993, %f531, %f2610;
	st.global.f32 	[%rd22+52], %f1993;
	add.f32 	%f1994, %f532, %f2609;
	st.global.f32 	[%rd22+56], %f1994;
	add.f32 	%f1995, %f533, %f2608;
	st.global.f32 	[%rd22+60], %f1995;
	add.f32 	%f1996, %f534, %f2607;
	st.global.f32 	[%rd22+64], %f1996;
	add.f32 	%f1997, %f535, %f2606;
	st.global.f32 	[%rd22+68], %f1997;
	add.f32 	%f1998, %f536, %f2605;
	st.global.f32 	[%rd22+72], %f1998;
	add.f32 	%f1999, %f537, %f2604;
	st.global.f32 	[%rd22+76], %f1999;
	add.f32 	%f2000, %f538, %f2603;
	st.global.f32 	[%rd22+80], %f2000;
	add.f32 	%f2001, %f539, %f2602;
	st.global.f32 	[%rd22+84], %f2001;
	add.f32 	%f2002, %f540, %f2601;
	st.global.f32 	[%rd22+88], %f2002;
	add.f32 	%f2003, %f541, %f2600;
	st.global.f32 	[%rd22+92], %f2003;
	add.f32 	%f2004, %f542, %f2599;
	st.global.f32 	[%rd22+96], %f2004;
	add.f32 	%f2005, %f543, %f2598;
	st.global.f32 	[%rd22+100], %f2005;
	add.f32 	%f2006, %f544, %f2597;
	st.global.f32 	[%rd22+104], %f2006;
	add.f32 	%f2007, %f545, %f2596;
	st.global.f32 	[%rd22+108], %f2007;
	add.f32 	%f2008, %f546, %f2595;
	st.global.f32 	[%rd22+112], %f2008;
	add.f32 	%f2009, %f547, %f2594;
	st.global.f32 	[%rd22+116], %f2009;
	add.f32 	%f2010, %f548, %f2593;
	st.global.f32 	[%rd22+120], %f2010;
	add.f32 	%f2011, %f549, %f2592;
	st.global.f32 	[%rd22+124], %f2011;
	add.f32 	%f2012, %f550, %f2591;
	st.global.f32 	[%rd22+128], %f2012;
	add.f32 	%f2013, %f551, %f2590;
	st.global.f32 	[%rd22+132], %f2013;
	add.f32 	%f2014, %f552, %f2589;
	st.global.f32 	[%rd22+136], %f2014;
	add.f32 	%f2015, %f553, %f2588;
	st.global.f32 	[%rd22+140], %f2015;
	add.f32 	%f2016, %f554, %f2587;
	st.global.f32 	[%rd22+144], %f2016;
	add.f32 	%f2017, %f555, %f2586;
	st.global.f32 	[%rd22+148], %f2017;
	add.f32 	%f2018, %f556, %f2585;
	st.global.f32 	[%rd22+152], %f2018;
	add.f32 	%f2019, %f557, %f2584;
	st.global.f32 	[%rd22+156], %f2019;
	add.f32 	%f2020, %f558, %f2583;
	st.global.f32 	[%rd22+160], %f2020;
	add.f32 	%f2021, %f559, %f2582;
	st.global.f32 	[%rd22+164], %f2021;
	add.f32 	%f2022, %f560, %f2581;
	st.global.f32 	[%rd22+168], %f2022;
	add.f32 	%f2023, %f561, %f2580;
	st.global.f32 	[%rd22+172], %f2023;
	add.f32 	%f2024, %f562, %f2579;
	st.global.f32 	[%rd22+176], %f2024;
	add.f32 	%f2025, %f563, %f2578;
	st.global.f32 	[%rd22+180], %f2025;
	add.f32 	%f2026, %f564, %f2577;
	st.global.f32 	[%rd22+184], %f2026;
	add.f32 	%f2027, %f565, %f2576;
	st.global.f32 	[%rd22+188], %f2027;
	add.f32 	%f2028, %f566, %f2575;
	st.global.f32 	[%rd22+192], %f2028;
	add.f32 	%f2029, %f567, %f2574;
	st.global.f32 	[%rd22+196], %f2029;
	add.f32 	%f2030, %f568, %f2573;
	st.global.f32 	[%rd22+200], %f2030;
	add.f32 	%f2031, %f569, %f2572;
	st.global.f32 	[%rd22+204], %f2031;
	add.f32 	%f2032, %f570, %f2571;
	st.global.f32 	[%rd22+208], %f2032;
	add.f32 	%f2033, %f571, %f2570;
	st.global.f32 	[%rd22+212], %f2033;
	add.f32 	%f2034, %f572, %f2569;
	st.global.f32 	[%rd22+216], %f2034;
	add.f32 	%f2035, %f573, %f2568;
	st.global.f32 	[%rd22+220], %f2035;
	add.f32 	%f2036, %f574, %f2567;
	st.global.f32 	[%rd22+224], %f2036;
	add.f32 	%f2037, %f575, %f2566;
	st.global.f32 	[%rd22+228], %f2037;
	add.f32 	%f2038, %f576, %f2565;
	st.global.f32 	[%rd22+232], %f2038;
	add.f32 	%f2039, %f577, %f2564;
	st.global.f32 	[%rd22+236], %f2039;
	add.f32 	%f2040, %f578, %f2563;
	st.global.f32 	[%rd22+240], %f2040;
	add.f32 	%f2041, %f579, %f2562;
	st.global.f32 	[%rd22+244], %f2041;
	add.f32 	%f2042, %f580, %f2561;
	st.global.f32 	[%rd22+248], %f2042;
	add.f32 	%f2043, %f581, %f2560;
	st.global.f32 	[%rd22+252], %f2043;
	add.f32 	%f2044, %f582, %f2559;
	st.global.f32 	[%rd22+256], %f2044;
	add.f32 	%f2045, %f583, %f2558;
	st.global.f32 	[%rd22+260], %f2045;
	add.f32 	%f2046, %f584, %f2557;
	st.global.f32 	[%rd22+264], %f2046;
	add.f32 	%f2047, %f585, %f2556;
	st.global.f32 	[%rd22+268], %f2047;
	add.f32 	%f2048, %f586, %f2555;
	st.global.f32 	[%rd22+272], %f2048;
	add.f32 	%f2049, %f587, %f2554;
	st.global.f32 	[%rd22+276], %f2049;
	add.f32 	%f2050, %f588, %f2553;
	st.global.f32 	[%rd22+280], %f2050;
	add.f32 	%f2051, %f589, %f2552;
	st.global.f32 	[%rd22+284], %f2051;
	add.f32 	%f2052, %f590, %f2551;
	st.global.f32 	[%rd22+288], %f2052;
	add.f32 	%f2053, %f591, %f2550;
	st.global.f32 	[%rd22+292], %f2053;
	add.f32 	%f2054, %f592, %f2549;
	st.global.f32 	[%rd22+296], %f2054;
	add.f32 	%f2055, %f593, %f2548;
	st.global.f32 	[%rd22+300], %f2055;
	add.f32 	%f2056, %f594, %f2547;
	st.global.f32 	[%rd22+304], %f2056;
	add.f32 	%f2057, %f595, %f2546;
	st.global.f32 	[%rd22+308], %f2057;
	add.f32 	%f2058, %f596, %f2545;
	st.global.f32 	[%rd22+312], %f2058;
	add.f32 	%f2059, %f597, %f2544;
	st.global.f32 	[%rd22+316], %f2059;
	add.f32 	%f2060, %f598, %f2543;
	st.global.f32 	[%rd22+320], %f2060;
	add.f32 	%f2061, %f599, %f2542;
	st.global.f32 	[%rd22+324], %f2061;
	add.f32 	%f2062, %f600, %f2541;
	st.global.f32 	[%rd22+328], %f2062;
	add.f32 	%f2063, %f601, %f2540;
	st.global.f32 	[%rd22+332], %f2063;
	add.f32 	%f2064, %f602, %f2539;
	st.global.f32 	[%rd22+336], %f2064;
	add.f32 	%f2065, %f603, %f2538;
	st.global.f32 	[%rd22+340], %f2065;
	add.f32 	%f2066, %f604, %f2537;
	st.global.f32 	[%rd22+344], %f2066;
	add.f32 	%f2067, %f605, %f2536;
	st.global.f32 	[%rd22+348], %f2067;
	add.f32 	%f2068, %f606, %f2535;
	st.global.f32 	[%rd22+352], %f2068;
	add.f32 	%f2069, %f607, %f2534;
	st.global.f32 	[%rd22+356], %f2069;
	add.f32 	%f2070, %f608, %f2533;
	st.global.f32 	[%rd22+360], %f2070;
	add.f32 	%f2071, %f609, %f2532;
	st.global.f32 	[%rd22+364], %f2071;
	add.f32 	%f2072, %f610, %f2531;
	st.global.f32 	[%rd22+368], %f2072;
	add.f32 	%f2073, %f611, %f2530;
	st.global.f32 	[%rd22+372], %f2073;
	add.f32 	%f2074, %f612, %f2529;
	st.global.f32 	[%rd22+376], %f2074;
	add.f32 	%f2075, %f613, %f2528;
	st.global.f32 	[%rd22+380], %f2075;
	add.f32 	%f2076, %f614, %f2527;
	st.global.f32 	[%rd22+384], %f2076;
	add.f32 	%f2077, %f615, %f2526;
	st.global.f32 	[%rd22+388], %f2077;
	add.f32 	%f2078, %f616, %f2525;
	st.global.f32 	[%rd22+392], %f2078;
	add.f32 	%f2079, %f617, %f2524;
	st.global.f32 	[%rd22+396], %f2079;
	add.f32 	%f2080, %f618, %f2523;
	st.global.f32 	[%rd22+400], %f2080;
	add.f32 	%f2081, %f619, %f2522;
	st.global.f32 	[%rd22+404], %f2081;
	add.f32 	%f2082, %f620, %f2521;
	st.global.f32 	[%rd22+408], %f2082;
	add.f32 	%f2083, %f621, %f2520;
	st.global.f32 	[%rd22+412], %f2083;
	add.f32 	%f2084, %f622, %f2519;
	st.global.f32 	[%rd22+416], %f2084;
	add.f32 	%f2085, %f623, %f2518;
	st.global.f32 	[%rd22+420], %f2085;
	add.f32 	%f2086, %f624, %f2517;
	st.global.f32 	[%rd22+424], %f2086;
	add.f32 	%f2087, %f625, %f2516;
	st.global.f32 	[%rd22+428], %f2087;
	add.f32 	%f2088, %f626, %f2515;
	st.global.f32 	[%rd22+432], %f2088;
	add.f32 	%f2089, %f627, %f2514;
	st.global.f32 	[%rd22+436], %f2089;
	add.f32 	%f2090, %f628, %f2513;
	st.global.f32 	[%rd22+440], %f2090;
	add.f32 	%f2091, %f629, %f2512;
	st.global.f32 	[%rd22+444], %f2091;
	add.f32 	%f2092, %f630, %f2511;
	st.global.f32 	[%rd22+448], %f2092;
	add.f32 	%f2093, %f631, %f2510;
	st.global.f32 	[%rd22+452], %f2093;
	add.f32 	%f2094, %f632, %f2509;
	st.global.f32 	[%rd22+456], %f2094;
	add.f32 	%f2095, %f633, %f2508;
	st.global.f32 	[%rd22+460], %f2095;
	add.f32 	%f2096, %f634, %f2507;
	st.global.f32 	[%rd22+464], %f2096;
	add.f32 	%f2097, %f635, %f2506;
	st.global.f32 	[%rd22+468], %f2097;
	add.f32 	%f2098, %f636, %f2505;
	st.global.f32 	[%rd22+472], %f2098;
	add.f32 	%f2099, %f637, %f2504;
	st.global.f32 	[%rd22+476], %f2099;
	add.f32 	%f2100, %f638, %f2503;
	st.global.f32 	[%rd22+480], %f2100;
	add.f32 	%f2101, %f639, %f2502;
	st.global.f32 	[%rd22+484], %f2101;
	add.f32 	%f2102, %f640, %f2501;
	st.global.f32 	[%rd22+488], %f2102;
	add.f32 	%f2103, %f641, %f2500;
	st.global.f32 	[%rd22+492], %f2103;
	add.f32 	%f2104, %f642, %f2499;
	st.global.f32 	[%rd22+496], %f2104;
	add.f32 	%f2105, %f643, %f2498;
	st.global.f32 	[%rd22+500], %f2105;
	add.f32 	%f2106, %f644, %f2497;
	st.global.f32 	[%rd22+504], %f2106;
	add.f32 	%f2107, %f645, %f2496;
	st.global.f32 	[%rd22+508], %f2107;
$L__BB3_8:
	ret;

}
	// .globl	_Z17traditional_layerPKfS0_S0_S0_S0_Pfiif
.visible .entry _Z17traditional_layerPKfS0_S0_S0_S0_Pfiif(
	.param .u64 .ptr .align 1 _Z17traditional_layerPKfS0_S0_S0_S0_Pfiif_param_0,
	.param .u64 .ptr .align 1 _Z17traditional_layerPKfS0_S0_S0_S0_Pfiif_param_1,
	.param .u64 .ptr .align 1 _Z17traditional_layerPKfS0_S0_S0_S0_Pfiif_param_2,
	.param .u64 .ptr .align 1 _Z17traditional_layerPKfS0_S0_S0_S0_Pfiif_param_3,
	.param .u64 .ptr .align 1 _Z17traditional_layerPKfS0_S0_S0_S0_Pfiif_param_4,
	.param .u64 .ptr .align 1 _Z17traditional_layerPKfS0_S0_S0_S0_Pfiif_param_5,
	.param .u32 _Z17traditional_layerPKfS0_S0_S0_S0_Pfiif_param_6,
	.param .u32 _Z17traditional_layerPKfS0_S0_S0_S0_Pfiif_param_7,
	.param .f32 _Z17traditional_layerPKfS0_S0_S0_S0_Pfiif_param_8
)
{
	.reg .pred 	%p<8>;
	.reg .b32 	%r<542>;
	.reg .b32 	%f<2624>;
	.reg .b64 	%rd<286>;

	ld.param.u64 	%rd5, [_Z17traditional_layerPKfS0_S0_S0_S0_Pfiif_param_0];
	ld.param.u32 	%r393, [_Z17traditional_layerPKfS0_S0_S0_S0_Pfiif_param_6];
	mov.u32 	%r394, %ctaid.x;
	mov.u32 	%r395, %ntid.x;
	mov.u32 	%r396, %tid.x;
	mad.lo.s32 	%r1, %r394, %r395, %r396;
	setp.ge.s32 	%p1, %r1, %r393;
	@%p1 bra 	$L__BB4_8;
	cvta.to.global.u64 	%rd11, %rd5;
	shl.b32 	%r397, %r1, 7;
	mul.wide.s32 	%rd12, %r397, 4;
	add.s64 	%rd1, %rd11, %rd12;
	setp.lt.s32 	%p2, %r1, 0;
	mov.f32 	%f2239, 0f00000000;
	mov.f32 	%f2240, %f2239;
	mov.f32 	%f2241, %f2239;
	mov.f32 	%f2242, %f2239;
	mov.f32 	%f2243, %f2239;
	mov.f32 	%f2244, %f2239;
	mov.f32 	%f2245, %f2239;
	mov.f32 	%f2246, %f2239;
	mov.f32 	%f2247, %f2239;
	mov.f32 	%f2248, %f2239;
	mov.f32 	%f2249, %f2239;
	mov.f32 	%f2250, %f2239;
	mov.f32 	%f2251, %f2239;
	mov.f32 	%f2252, %f2239;
	mov.f32 	%f2253, %f2239;
	mov.f32 	%f2254, %f2239;
	mov.f32 	%f2255, %f2239;
	mov.f32 	%f2256, %f2239;
	mov.f32 	%f2257, %f2239;
	mov.f32 	%f2258, %f2239;
	mov.f32 	%f2259, %f2239;
	mov.f32 	%f2260, %f2239;
	mov.f32 	%f2261, %f2239;
	mov.f32 	%f2262, %f2239;
	mov.f32 	%f2263, %f2239;
	mov.f32 	%f2264, %f2239;
	mov.f32 	%f2265, %f2239;
	mov.f32 	%f2266, %f2239;
	mov.f32 	%f2267, %f2239;
	mov.f32 	%f2268, %f2239;
	mov.f32 	%f2269, %f2239;
	mov.f32 	%f2270, %f2239;
	mov.f32 	%f2271, %f2239;
	mov.f32 	%f2272, %f2239;
	mov.f32 	%f2273, %f2239;
	mov.f32 	%f2274, %f2239;
	mov.f32 	%f2275, %f2239;
	mov.f32 	%f2276, %f2239;
	mov.f32 	%f2277, %f2239;
	mov.f32 	%f2278, %f2239;
	mov.f32 	%f2279, %f2239;
	mov.f32 	%f2280, %f2239;
	mov.f32 	%f2281, %f2239;
	mov.f32 	%f2282, %f2239;
	mov.f32 	%f2283, %f2239;
	mov.f32 	%f2284, %f2239;
	mov.f32 	%f2285, %f2239;
	mov.f32 	%f2286, %f2239;
	mov.f32 	%f2287, %f2239;
	mov.f32 	%f2288, %f2239;
	mov.f32 	%f2289, %f2239;
	mov.f32 	%f2290, %f2239;
	mov.f32 	%f2291, %f2239;
	mov.f32 	%f2292, %f2239;
	mov.f32 	%f2293, %f2239;
	mov.f32 	%f2294, %f2239;
	mov.f32 	%f2295, %f2239;
	mov.f32 	%f2296, %f2239;
	mov.f32 	%f2297, %f2239;
	mov.f32 	%f2298, %f2239;
	mov.f32 	%f2299, %f2239;
	mov.f32 	%f2300, %f2239;
	mov.f32 	%f2301, %f2239;
	mov.f32 	%f2302, %f2239;
	mov.f32 	%f2303, %f2239;
	mov.f32 	%f2304, %f2239;
	mov.f32 	%f2305, %f2239;
	mov.f32 	%f2306, %f2239;
	mov.f32 	%f2307, %f2239;
	mov.f32 	%f2308, %f2239;
	mov.f32 	%f2309, %f2239;
	mov.f32 	%f2310, %f2239;
	mov.f32 	%f2311, %f2239;
	mov.f32 	%f2312, %f2239;
	mov.f32 	%f2313, %f2239;
	mov.f32 	%f2314, %f2239;
	mov.f32 	%f2315, %f2239;
	mov.f32 	%f2316, %f2239;
	mov.f32 	%f2317, %f2239;
	mov.f32 	%f2318, %f2239;
	mov.f32 	%f2319, %f2239;
	mov.f32 	%f2320, %f2239;
	mov.f32 	%f2321, %f2239;
	mov.f32 	%f2322, %f2239;
	mov.f32 	%f2323, %f2239;
	mov.f32 	%f2324, %f2239;
	mov.f32 	%f2325, %f2239;
	mov.f32 	%f2326, %f2239;
	mov.f32 	%f2327, %f2239;
	mov.f32 	%f2328, %f2239;
	mov.f32 	%f2329, %f2239;
	mov.f32 	%f2330, %f2239;
	mov.f32 	%f2331, %f2239;
	mov.f32 	%f2332, %f2239;
	mov.f32 	%f2333, %f2239;
	mov.f32 	%f2334, %f2239;
	mov.f32 	%f2335, %f2239;
	mov.f32 	%f2336, %f2239;
	mov.f32 	%f2337, %f2239;
	mov.f32 	%f2338, %f2239;
	mov.f32 	%f2339, %f2239;
	mov.f32 	%f2340, %f2239;
	mov.f32 	%f2341, %f2239;
	mov.f32 	%f2342, %f2239;
	mov.f32 	%f2343, %f2239;
	mov.f32 	%f2344, %f2239;
	mov.f32 	%f2345, %f2239;
	mov.f32 	%f2346, %f2239;
	mov.f32 	%f2347, %f2239;
	mov.f32 	%f2348, %f2239;
	mov.f32 	%f2349, %f2239;
	mov.f32 	%f2350, %f2239;
	mov.f32 	%f2351, %f2239;
	mov.f32 	%f2352, %f2239;
	mov.f32 	%f2353, %f2239;
	mov.f32 	%f2354, %f2239;
	mov.f32 	%f2355, %f2239;
	mov.f32 	%f2356, %f2239;
	mov.f32 	%f2357, %f2239;
	mov.f32 	%f2358, %f2239;
	mov.f32 	%f2359, %f2239;
	mov.f32 	%f2360, %f2239;
	mov.f32 	%f2361, %f2239;
	mov.f32 	%f2362, %f2239;
	mov.f32 	%f2363, %f2239;
	mov.f32 	%f2364, %f2239;
	mov.f32 	%f2365, %f2239;
	mov.f32 	%f2366, %f2239;
	mov.f32 	%f2367, %f2239;
	@%p2 bra 	$L__BB4_4;
	ld.global.nc.f32 	%f1, [%rd1];
	ld.global.nc.f32 	%f2, [%rd1+4];
	ld.global.nc.f32 	%f3, [%rd1+8];
	ld.global.nc.f32 	%f4, [%rd1+12];
	ld.global.nc.f32 	%f5, [%rd1+16];
	ld.global.nc.f32 	%f6, [%rd1+20];
	ld.global.nc.f32 	%f7, [%rd1+24];
	ld.global.nc.f32 	%f8, [%rd1+28];
	ld.global.nc.f32 	%f9, [%rd1+32];
	ld.global.nc.f32 	%f10, [%rd1+36];
	ld.global.nc.f32 	%f11, [%rd1+40];
	ld.global.nc.f32 	%f12, [%rd1+44];
	ld.global.nc.f32 	%f13, [%rd1+48];
	ld.global.nc.f32 	%f14, [%rd1+52];
	ld.global.nc.f32 	%f15, [%rd1+56];
	ld.global.nc.f32 	%f16, [%rd1+60];
	ld.global.nc.f32 	%f17, [%rd1+64];
	ld.global.nc.f32 	%f18, [%rd1+68];
	ld.global.nc.f32 	%f19, [%rd1+72];
	ld.global.nc.f32 	%f20, [%rd1+76];
	ld.global.nc.f32 	%f21, [%rd1+80];
	ld.global.nc.f32 	%f22, [%rd1+84];
	ld.global.nc.f32 	%f23, [%rd1+88];
	ld.global.nc.f32 	%f24, [%rd1+92];
	ld.global.nc.f32 	%f25, [%rd1+96];
	ld.global.nc.f32 	%f26, [%rd1+100];
	ld.global.nc.f32 	%f27, [%rd1+104];
	ld.global.nc.f32 	%f28, [%rd1+108];
	ld.global.nc.f32 	%f29, [%rd1+112];
	ld.global.nc.f32 	%f30, [%rd1+116];
	ld.global.nc.f32 	%f31, [%rd1+120];
	ld.global.nc.f32 	%f32, [%rd1+124];
	ld.global.nc.f32 	%f33, [%rd1+128];
	ld.global.nc.f32 	%f34, [%rd1+132];
	ld.global.nc.f32 	%f35, [%rd1+136];
	ld.global.nc.f32 	%f36, [%rd1+140];
	ld.global.nc.f32 	%f37, [%rd1+144];
	ld.global.nc.f32 	%f38, [%rd1+148];
	ld.global.nc.f32 	%f39, [%rd1+152];
	ld.global.nc.f32 	%f40, [%rd1+156];
	ld.global.nc.f32 	%f41, [%rd1+160];
	ld.global.nc.f32 	%f42, [%rd1+164];
	ld.global.nc.f32 	%f43, [%rd1+168];
	ld.global.nc.f32 	%f44, [%rd1+172];
	ld.global.nc.f32 	%f45, [%rd1+176];
	ld.global.nc.f32 	%f46, [%rd1+180];
	ld.global.nc.f32 	%f47, [%rd1+184];
	ld.global.nc.f32 	%f48, [%rd1+188];
	ld.global.nc.f32 	%f49, [%rd1+192];
	ld.global.nc.f32 	%f50, [%rd1+196];
	ld.global.nc.f32 	%f51, [%rd1+200];
	ld.global.nc.f32 	%f52, [%rd1+204];
	ld.global.nc.f32 	%f53, [%rd1+208];
	ld.global.nc.f32 	%f54, [%rd1+212];
	ld.global.nc.f32 	%f55, [%rd1+216];
	ld.global.nc.f32 	%f56, [%rd1+220];
	ld.global.nc.f32 	%f57, [%rd1+224];
	ld.global.nc.f32 	%f58, [%rd1+228];
	ld.global.nc.f32 	%f59, [%rd1+232];
	ld.global.nc.f32 	%f60, [%rd1+236];
	ld.global.nc.f32 	%f61, [%rd1+240];
	ld.global.nc.f32 	%f62, [%rd1+244];
	ld.global.nc.f32 	%f63, [%rd1+248];
	ld.global.nc.f32 	%f64, [%rd1+252];
	ld.global.nc.f32 	%f65, [%rd1+256];
	ld.global.nc.f32 	%f66, [%rd1+260];
	ld.global.nc.f32 	%f67, [%rd1+264];
	ld.global.nc.f32 	%f68, [%rd1+268];
	ld.global.nc.f32 	%f69, [%rd1+272];
	ld.global.nc.f32 	%f70, [%rd1+276];
	ld.global.nc.f32 	%f71, [%rd1+280];
	ld.global.nc.f32 	%f72, [%rd1+284];
	ld.global.nc.f32 	%f73, [%rd1+288];
	ld.global.nc.f32 	%f74, [%rd1+292];
	ld.global.nc.f32 	%f75, [%rd1+296];
	ld.global.nc.f32 	%f76, [%rd1+300];
	ld.global.nc.f32 	%f77, [%rd1+304];
	ld.global.nc.f32 	%f78, [%rd1+308];
	ld.global.nc.f32 	%f79, [%rd1+312];
	ld.global.nc.f32 	%f80, [%rd1+316];
	ld.global.nc.f32 	%f81, [%rd1+320];
	ld.global.nc.f32 	%f82, [%rd1+324];
	ld.global.nc.f32 	%f83, [%rd1+328];
	ld.global.nc.f32 	%f84, [%rd1+332];
	ld.global.nc.f32 	%f85, [%rd1+336];
	ld.global.nc.f32 	%f86, [%rd1+340];
	ld.global.nc.f32 	%f87, [%rd1+344];
	ld.global.nc.f32 	%f88, [%rd1+348];
	ld.global.nc.f32 	%f89, [%rd1+352];
	ld.global.nc.f32 	%f90, [%rd1+356];
	ld.global.nc.f32 	%f91, [%rd1+360];
	ld.global.nc.f32 	%f92, [%rd1+364];
	ld.global.nc.f32 	%f93, [%rd1+368];
	ld.global.nc.f32 	%f94, [%rd1+372];
	ld.global.nc.f32 	%f95, [%rd1+376];
	ld.global.nc.f32 	%f96, [%rd1+380];
	ld.global.nc.f32 	%f97, [%rd1+384];
	ld.global.nc.f32 	%f98, [%rd1+388];
	ld.global.nc.f32 	%f99, [%rd1+392];
	ld.global.nc.f32 	%f100, [%rd1+396];
	ld.global.nc.f32 	%f101, [%rd1+400];
	ld.global.nc.f32 	%f102, [%rd1+404];
	ld.global.nc.f32 	%f103, [%rd1+408];
	ld.global.nc.f32 	%f104, [%rd1+412];
	ld.global.nc.f32 	%f105, [%rd1+416];
	ld.global.nc.f32 	%f106, [%rd1+420];
	ld.global.nc.f32 	%f107, [%rd1+424];
	ld.global.nc.f32 	%f108, [%rd1+428];
	ld.global.nc.f32 	%f109, [%rd1+432];
	ld.global.nc.f32 	%f110, [%rd1+436];
	ld.global.nc.f32 	%f111, [%rd1+440];
	ld.global.nc.f32 	%f112, [%rd1+444];
	ld.global.nc.f32 	%f113, [%rd1+448];
	ld.global.nc.f32 	%f114, [%rd1+452];
	ld.global.nc.f32 	%f115, [%rd1+456];
	ld.global.nc.f32 	%f116, [%rd1+460];
	ld.global.nc.f32 	%f117, [%rd1+464];
	ld.global.nc.f32 	%f118, [%rd1+468];
	ld.global.nc.f32 	%f119, [%rd1+472];
	ld.global.nc.f32 	%f120, [%rd1+476];
	ld.global.nc.f32 	%f121, [%rd1+480];
	ld.global.nc.f32 	%f122, [%rd1+484];
	ld.global.nc.f32 	%f123, [%rd1+488];
	ld.global.nc.f32 	%f124, [%rd1+492];
	ld.global.nc.f32 	%f125, [%rd1+496];
	ld.global.nc.f32 	%f126, [%rd1+500];
	ld.global.nc.f32 	%f127, [%rd1+504];
	ld.global.nc.f32 	%f128, [%rd1+508];
	neg.s32 	%r412, %r1;
	mov.f32 	%f2237, 0fF149F2CA;
	mov.f32 	%f2239, 0f00000000;
	mov.b32 	%r411, 0;
$L__BB4_3:
	ld.param.f32 	%f2108, [_Z17traditional_layerPKfS0_S0_S0_S0_Pfiif_param_8];
	ld.param.u64 	%rd280, [_Z17traditional_layerPKfS0_S0_S0_S0_Pfiif_param_2];
	ld.param.u64 	%rd279, [_Z17traditional_layerPKfS0_S0_S0_S0_Pfiif_param_1];
	cvta.to.global.u64 	%rd13, %rd279;
	mul.wide.u32 	%rd14, %r411, 4;
	add.s64 	%rd15, %rd13, %rd14;
	ld.global.nc.f32 	%f1034, [%rd15];
	fma.rn.f32 	%f1035, %f1, %f1034, 0f00000000;
	ld.global.nc.f32 	%f1036, [%rd15+4];
	fma.rn.f32 	%f1037, %f2, %f1036, %f1035;
	ld.global.nc.f32 	%f1038, [%rd15+8];
	fma.rn.f32 	%f1039, %f3, %f1038, %f1037;
	ld.global.nc.f32 	%f1040, [%rd15+12];
	fma.rn.f32 	%f1041, %f4, %f1040, %f1039;
	ld.global.nc.f32 	%f1042, [%rd15+16];
	fma.rn.f32 	%f1043, %f5, %f1042, %f1041;
	ld.global.nc.f32 	%f1044, [%rd15+20];
	fma.rn.f32 	%f1045, %f6, %f1044, %f1043;
	ld.global.nc.f32 	%f1046, [%rd15+24];
	fma.rn.f32 	%f1047, %f7, %f1046, %f1045;
	ld.global.nc.f32 	%f1048, [%rd15+28];
	fma.rn.f32 	%f1049, %f8, %f1048, %f1047;
	ld.global.nc.f32 	%f1050, [%rd15+32];
	fma.rn.f32 	%f1051, %f9, %f1050, %f1049;
	ld.global.nc.f32 	%f1052, [%rd15+36];
	fma.rn.f32 	%f1053, %f10, %f1052, %f1051;
	ld.global.nc.f32 	%f1054, [%rd15+40];
	fma.rn.f32 	%f1055, %f11, %f1054, %f1053;
	ld.global.nc.f32 	%f1056, [%rd15+44];
	fma.rn.f32 	%f1057, %f12, %f1056, %f1055;
	ld.global.nc.f32 	%f1058, [%rd15+48];
	fma.rn.f32 	%f1059, %f13, %f1058, %f1057;
	ld.global.nc.f32 	%f1060, [%rd15+52];
	fma.rn.f32 	%f1061, %f14, %f1060, %f1059;
	ld.global.nc.f32 	%f1062, [%rd15+56];
	fma.rn.f32 	%f1063, %f15, %f1062, %f1061;
	ld.global.nc.f32 	%f1064, [%rd15+60];
	fma.rn.f32 	%f1065, %f16, %f1064, %f1063;
	ld.global.nc.f32 	%f1066, [%rd15+64];
	fma.rn.f32 	%f1067, %f17, %f1066, %f1065;
	ld.global.nc.f32 	%f1068, [%rd15+68];
	fma.rn.f32 	%f1069, %f18, %f1068, %f1067;
	ld.global.nc.f32 	%f1070, [%rd15+72];
	fma.rn.f32 	%f1071, %f19, %f1070, %f1069;
	ld.global.nc.f32 	%f1072, [%rd15+76];
	fma.rn.f32 	%f1073, %f20, %f1072, %f1071;
	ld.global.nc.f32 	%f1074, [%rd15+80];
	fma.rn.f32 	%f1075, %f21, %f1074, %f1073;
	ld.global.nc.f32 	%f1076, [%rd15+84];
	fma.rn.f32 	%f1077, %f22, %f1076, %f1075;
	ld.global.nc.f32 	%f1078, [%rd15+88];
	fma.rn.f32 	%f1079, %f23, %f1078, %f1077;
	ld.global.nc.f32 	%f1080, [%rd15+92];
	fma.rn.f32 	%f1081, %f24, %f1080, %f1079;
	ld.global.nc.f32 	%f1082, [%rd15+96];
	fma.rn.f32 	%f1083, %f25, %f1082, %f1081;
	ld.global.nc.f32 	%f1084, [%rd15+100];
	fma.rn.f32 	%f1085, %f26, %f1084, %f1083;
	ld.global.nc.f32 	%f1086, [%rd15+104];
	fma.rn.f32 	%f1087, %f27, %f1086, %f1085;
	ld.global.nc.f32 	%f1088, [%rd15+108];
	fma.rn.f32 	%f1089, %f28, %f1088, %f1087;
	ld.global.nc.f32 	%f1090, [%rd15+112];
	fma.rn.f32 	%f1091, %f29, %f1090, %f1089;
	ld.global.nc.f32 	%f1092, [%rd15+116];
	fma.rn.f32 	%f1093, %f30, %f1092, %f1091;
	ld.global.nc.f32 	%f1094, [%rd15+120];
	fma.rn.f32 	%f1095, %f31, %f1094, %f1093;
	ld.global.nc.f32 	%f1096, [%rd15+124];
	fma.rn.f32 	%f1097, %f32, %f1096, %f1095;
	ld.global.nc.f32 	%f1098, [%rd15+128];
	fma.rn.f32 	%f1099, %f33, %f1098, %f1097;
	ld.global.nc.f32 	%f1100, [%rd15+132];
	fma.rn.f32 	%f1101, %f34, %f1100, %f1099;
	ld.global.nc.f32 	%f1102, [%rd15+136];
	fma.rn.f32 	%f1103, %f35, %f1102, %f1101;
	ld.global.nc.f32 	%f1104, [%rd15+140];
	fma.rn.f32 	%f1105, %f36, %f1104, %f1103;
	ld.global.nc.f32 	%f1106, [%rd15+144];
	fma.rn.f32 	%f1107, %f37, %f1106, %f1105;
	ld.global.nc.f32 	%f1108, [%rd15+148];
	fma.rn.f32 	%f1109, %f38, %f1108, %f1107;
	ld.global.nc.f32 	%f1110, [%rd15+152];
	fma.rn.f32 	%f1111, %f39, %f1110, %f1109;
	ld.global.nc.f32 	%f1112, [%rd15+156];
	fma.rn.f32 	%f1113, %f40, %f1112, %f1111;
	ld.global.nc.f32 	%f1114, [%rd15+160];
	fma.rn.f32 	%f1115, %f41, %f1114, %f1113;
	ld.global.nc.f32 	%f1116, [%rd15+164];
	fma.rn.f32 	%f1117, %f42, %f1116, %f1115;
	ld.global.nc.f32 	%f1118, [%rd15+168];
	fma.rn.f32 	%f1119, %f43, %f1118, %f1117;
	ld.global.nc.f32 	%f1120, [%rd15+172];
	fma.rn.f32 	%f1121, %f44, %f1120, %f1119;
	ld.global.nc.f32 	%f1122, [%rd15+176];
	fma.rn.f32 	%f1123, %f45, %f1122, %f1121;
	ld.global.nc.f32 	%f1124, [%rd15+180];
	fma.rn.f32 	%f1125, %f46, %f1124, %f1123;
	ld.global.nc.f32 	%f1126, [%rd15+184];
	fma.rn.f32 	%f1127, %f47, %f1126, %f1125;
	ld.global.nc.f32 	%f1128, [%rd15+188];
	fma.rn.f32 	%f1129, %f48, %f1128, %f1127;
	ld.global.nc.f32 	%f1130, [%rd15+192];
	fma.rn.f32 	%f1131, %f49, %f1130, %f1129;
	ld.global.nc.f32 	%f1132, [%rd15+196];
	fma.rn.f32 	%f1133, %f50, %f1132, %f1131;
	ld.global.nc.f32 	%f1134, [%rd15+200];
	fma.rn.f32 	%f1135, %f51, %f1134, %f1133;
	ld.global.nc.f32 	%f1136, [%rd15+204];
	fma.rn.f32 	%f1137, %f52, %f1136, %f1135;
	ld.global.nc.f32 	%f1138, [%rd15+208];
	fma.rn.f32 	%f1139, %f53, %f1138, %f1137;
	ld.global.nc.f32 	%f1140, [%rd15+212];
	fma.rn.f32 	%f1141, %f54, %f1140, %f1139;
	ld.global.nc.f32 	%f1142, [%rd15+216];
	fma.rn.f32 	%f1143, %f55, %f1142, %f1141;
	ld.global.nc.f32 	%f1144, [%rd15+220];
	fma.rn.f32 	%f1145, %f56, %f1144, %f1143;
	ld.global.nc.f32 	%f1146, [%rd15+224];
	fma.rn.f32 	%f1147, %f57, %f1146, %f1145;
	ld.global.nc.f32 	%f1148, [%rd15+228];
	fma.rn.f32 	%f1149, %f58, %f1148, %f1147;
	ld.global.nc.f32 	%f1150, [%rd15+232];
	fma.rn.f32 	%f1151, %f59, %f1150, %f1149;
	ld.global.nc.f32 	%f1152, [%rd15+236];
	fma.rn.f32 	%f1153, %f60, %f1152, %f1151;
	ld.global.nc.f32 	%f1154, [%rd15+240];
	fma.rn.f32 	%f1155, %f61, %f1154, %f1153;
	ld.global.nc.f32 	%f1156, [%rd15+244];
	fma.rn.f32 	%f1157, %f62, %f1156, %f1155;
	ld.global.nc.f32 	%f1158, [%rd15+248];
	fma.rn.f32 	%f1159, %f63, %f1158, %f1157;
	ld.global.nc.f32 	%f1160, [%rd15+252];
	fma.rn.f32 	%f1161, %f64, %f1160, %f1159;
	ld.global.nc.f32 	%f1162, [%rd15+256];
	fma.rn.f32 	%f1163, %f65, %f1162, %f1161;
	ld.global.nc.f32 	%f1164, [%rd15+260];
	fma.rn.f32 	%f1165, %f66, %f1164, %f1163;
	ld.global.nc.f32 	%f1166, [%rd15+264];
	fma.rn.f32 	%f1167, %f67, %f1166, %f1165;
	ld.global.nc.f32 	%f1168, [%rd15+268];
	fma.rn.f32 	%f1169, %f68, %f1168, %f1167;
	ld.global.nc.f32 	%f1170, [%rd15+272];
	fma.rn.f32 	%f1171, %f69, %f1170, %f1169;
	ld.global.nc.f32 	%f1172, [%rd15+276];
	fma.rn.f32 	%f1173, %f70, %f1172, %f1171;
	ld.global.nc.f32 	%f1174, [%rd15+280];
	fma.rn.f32 	%f1175, %f71, %f1174, %f1173;
	ld.global.nc.f32 	%f1176, [%rd15+284];
	fma.rn.f32 	%f1177, %f72, %f1176, %f1175;
	ld.global.nc.f32 	%f1178, [%rd15+288];
	fma.rn.f32 	%f1179, %f73, %f1178, %f1177;
	ld.global.nc.f32 	%f1180, [%rd15+292];
	fma.rn.f32 	%f1181, %f74, %f1180, %f1179;
	ld.global.nc.f32 	%f1182, [%rd15+296];
	fma.rn.f32 	%f1183, %f75, %f1182, %f1181;
	ld.global.nc.f32 	%f1184, [%rd15+300];
	fma.rn.f32 	%f1185, %f76, %f1184, %f1183;
	ld.global.nc.f32 	%f1186, [%rd15+304];
	fma.rn.f32 	%f1187, %f77, %f1186, %f1185;
	ld.global.nc.f32 	%f1188, [%rd15+308];
	fma.rn.f32 	%f1189, %f78, %f1188, %f1187;
	ld.global.nc.f32 	%f1190, [%rd15+312];
	fma.rn.f32 	%f1191, %f79, %f1190, %f1189;
	ld.global.nc.f32 	%f1192, [%rd15+316];
	fma.rn.f32 	%f1193, %f80, %f1192, %f1191;
	ld.global.nc.f32 	%f1194, [%rd15+320];
	fma.rn.f32 	%f1195, %f81, %f1194, %f1193;
	ld.global.nc.f32 	%f1196, [%rd15+324];
	fma.rn.f32 	%f1197, %f82, %f1196, %f1195;
	ld.global.nc.f32 	%f1198, [%rd15+328];
	fma.rn.f32 	%f1199, %f83, %f1198, %f1197;
	ld.global.nc.f32 	%f1200, [%rd15+332];
	fma.rn.f32 	%f1201, %f84, %f1200, %f1199;
	ld.global.nc.f32 	%f1202, [%rd15+336];
	fma.rn.f32 	%f1203, %f85, %f1202, %f1201;
	ld.global.nc.f32 	%f1204, [%rd15+340];
	fma.rn.f32 	%f1205, %f86, %f1204, %f1203;
	ld.global.nc.f32 	%f1206, [%rd15+344];
	fma.rn.f32 	%f1207, %f87, %f1206, %f1205;
	ld.global.nc.f32 	%f1208, [%rd15+348];
	fma.rn.f32 	%f1209, %f88, %f1208, %f1207;
	ld.global.nc.f32 	%f1210, [%rd15+352];
	fma.rn.f32 	%f1211, %f89, %f1210, %f1209;
	ld.global.nc.f32 	%f1212, [%rd15+356];
	fma.rn.f32 	%f1213, %f90, %f1212, %f1211;
	ld.global.nc.f32 	%f1214, [%rd15+360];
	fma.rn.f32 	%f1215, %f91, %f1214, %f1213;
	ld.global.nc.f32 	%f1216, [%rd15+364];
	fma.rn.f32 	%f1217, %f92, %f1216, %f1215;
	ld.global.nc.f32 	%f1218, [%rd15+368];
	fma.rn.f32 	%f1219, %f93, %f1218, %f1217;
	ld.global.nc.f32 	%f1220, [%rd15+372];
	fma.rn.f32 	%f1221, %f94, %f1220, %f1219;
	ld.global.nc.f32 	%f1222, [%rd15+376];
	fma.rn.f32 	%f1223, %f95, %f1222, %f1221;
	ld.global.nc.f32 	%f1224, [%rd15+380];
	fma.rn.f32 	%f1225, %f96, %f1224, %f1223;
	ld.global.nc.f32 	%f1226, [%rd15+384];
	fma.rn.f32 	%f1227, %f97, %f1226, %f1225;
	ld.global.nc.f32 	%f1228, [%rd15+388];
	fma.rn.f32 	%f1229, %f98, %f1228, %f1227;
	ld.global.nc.f32 	%f1230, [%rd15+392];
	fma.rn.f32 	%f1231, %f99, %f1230, %f1229;
	ld.global.nc.f32 	%f1232, [%rd15+396];
	fma.rn.f32 	%f1233, %f100, %f1232, %f1231;
	ld.global.nc.f32 	%f1234, [%rd15+400];
	fma.rn.f32 	%f1235, %f101, %f1234, %f1233;
	ld.global.nc.f32 	%f1236, [%rd15+404];
	fma.rn.f32 	%f1237, %f102, %f1236, %f1235;
	ld.global.nc.f32 	%f1238, [%rd15+408];
	fma.rn.f32 	%f1239, %f103, %f1238, %f1237;
	ld.global.nc.f32 	%f1240, [%rd15+412];
	fma.rn.f32 	%f1241, %f104, %f1240, %f1239;
	ld.global.nc.f32 	%f1242, [%rd15+416];
	fma.rn.f32 	%f1243, %f105, %f1242, %f1241;
	ld.global.nc.f32 	%f1244, [%rd15+420];
	fma.rn.f32 	%f1245, %f106, %f1244, %f1243;
	ld.global.nc.f32 	%f1246, [%rd15+424];
	fma.rn.f32 	%f1247, %f107, %f1246, %f1245;
	ld.global.nc.f32 	%f1248, [%rd15+428];
	fma.rn.f32 	%f1249, %f108, %f1248, %f1247;
	ld.global.nc.f32 	%f1250, [%rd15+432];
	fma.rn.f32 	%f1251, %f109, %f1250, %f1249;
	ld.global.nc.f32 	%f1252, [%rd15+436];
	fma.rn.f32 	%f1253, %f110, %f1252, %f1251;
	ld.global.nc.f32 	%f1254, [%rd15+440];
	fma.rn.f32 	%f1255, %f111, %f1254, %f1253;
	ld.global.nc.f32 	%f1256, [%rd15+444];
	fma.rn.f32 	%f1257, %f112, %f1256, %f1255;
	ld.global.nc.f32 	%f1258, [%rd15+448];
	fma.rn.f32 	%f1259, %f113, %f1258, %f1257;
	ld.global.nc.f32 	%f1260, [%rd15+452];
	fma.rn.f32 	%f1261, %f114, %f1260, %f1259;
	ld.global.nc.f32 	%f1262, [%rd15+456];
	fma.rn.f32 	%f1263, %f115, %f1262, %f1261;
	ld.global.nc.f32 	%f1264, [%rd15+460];
	fma.rn.f32 	%f1265, %f116, %f1264, %f1263;
	ld.global.nc.f32 	%f1266, [%rd15+464];
	fma.rn.f32 	%f1267, %f117, %f1266, %f1265;
	ld.global.nc.f32 	%f1268, [%rd15+468];
	fma.rn.f32 	%f1269, %f118, %f1268, %f1267;
	ld.global.nc.f32 	%f1270, [%rd15+472];
	fma.rn.f32 	%f1271, %f119, %f1270, %f1269;
	ld.global.nc.f32 	%f1272, [%rd15+476];
	fma.rn.f32 	%f1273, %f120, %f1272, %f1271;
	ld.global.nc.f32 	%f1274, [%rd15+480];
	fma.rn.f32 	%f1275, %f121, %f1274, %f1273;
	ld.global.nc.f32 	%f1276, [%rd15+484];
	fma.rn.f32 	%f1277, %f122, %f1276, %f1275;
	ld.global.nc.f32 	%f1278, [%rd15+488];
	fma.rn.f32 	%f1279, %f123, %f1278, %f1277;
	ld.global.nc.f32 	%f1280, [%rd15+492];
	fma.rn.f32 	%f1281, %f124, %f1280, %f1279;
	ld.global.nc.f32 	%f1282, [%rd15+496];
	fma.rn.f32 	%f1283, %f125, %f1282, %f1281;
	ld.global.nc.f32 	%f1284, [%rd15+500];
	fma.rn.f32 	%f1285, %f126, %f1284, %f1283;
	ld.global.nc.f32 	%f1286, [%rd15+504];
	fma.rn.f32 	%f1287, %f127, %f1286, %f1285;
	ld.global.nc.f32 	%f1288, [%rd15+508];
	fma.rn.f32 	%f1289, %f128, %f1288, %f1287;
	mul.f32 	%f1290, %f2108, %f1289;
	max.f32 	%f259, %f2237, %f1290;
	sub.f32 	%f1291, %f2237, %f259;
	fma.rn.f32 	%f1292, %f1291, 0f3BBB989D, 0f3F000000;
	cvt.sat.f32.f32 	%f1293, %f1292;
	mov.f32 	%f1294, 0f4B400001;
	mov.f32 	%f1295, 0f437C0000;
	fma.rm.f32 	%f1296, %f1293, %f1295, %f1294;
	add.f32 	%f1297, %f1296, 0fCB40007F;
	neg.f32 	%f1298, %f1297;
	fma.rn.f32 	%f1299, %f1291, 0f3FB8AA3B, %f1298;
	fma.rn.f32 	%f1300, %f1291, 0f32A57060, %f1299;
	mov.b32 	%r399, %f1296;
	shl.b32 	%r400, %r399, 23;
	mov.b32 	%f1301, %r400;
	ex2.approx.ftz.f32 	%f1302, %f1300;
	mul.f32 	%f1303, %f1302, %f1301;
	sub.f32 	%f1304, %f1290, %f259;
	fma.rn.f32 	%f1305, %f1304, 0f3BBB989D, 0f3F000000;
	cvt.sat.f32.f32 	%f1306, %f1305;
	fma.rm.f32 	%f1307, %f1306, %f1295, %f1294;
	add.f32 	%f1308, %f1307, 0fCB40007F;
	neg.f32 	%f1309, %f1308;
	fma.rn.f32 	%f1310, %f1304, 0f3FB8AA3B, %f1309;
	fma.rn.f32 	%f1311, %f1304, 0f32A57060, %f1310;
	mov.b32 	%r401, %f1307;
	shl.b32 	%r402, %r401, 23;
	mov.b32 	%f1312, %r402;
	ex2.approx.ftz.f32 	%f1313, %f1311;
	mul.f32 	%f1314, %f1313, %f1312;
	fma.rn.f32 	%f2367, %f2367, %f1303, %f1314;
	cvta.to.global.u64 	%rd16, %rd280;
	add.s64 	%rd17, %rd16, %rd14;
	ld.global.nc.f32 	%f1315, [%rd17];
	mul.f32 	%f1316, %f1314, %f1315;
	fma.rn.f32 	%f2366, %f1303, %f2366, %f1316;
	ld.global.nc.f32 	%f1317, [%rd17+4];
	mul.f32 	%f1318, %f1314, %f1317;
	fma.rn.f32 	%f2365, %f1303, %f2365, %f1318;
	ld.global.nc.f32 	%f1319, [%rd17+8];
	mul.f32 	%f1320, %f1314, %f1319;
	fma.rn.f32 	%f2364, %f1303, %f2364, %f1320;
	ld.global.nc.f32 	%f1321, [%rd17+12];
	mul.f32 	%f1322, %f1314, %f1321;
	fma.rn.f32 	%f2363, %f1303, %f2363, %f1322;
	ld.global.nc.f32 	%f1323, [%rd17+16];
	mul.f32 	%f1324, %f1314, %f1323;
	fma.rn.f32 	%f2362, %f1303, %f2362, %f1324;
	ld.global.nc.f32 	%f1325, [%rd17+20];
	mul.f32 	%f1326, %f1314, %f1325;
	fma.rn.f32 	%f2361, %f1303, %f2361, %f1326;
	ld.global.nc.f32 	%f1327, [%rd17+24];
	mul.f32 	%f1328, %f1314, %f1327;
	fma.rn.f32 	%f2360, %f1303, %f2360, %f1328;
	ld.global.nc.f32 	%f1329, [%rd17+28];
	mul.f32 	%f1330, %f1314, %f1329;
	fma.rn.f32 	%f2359, %f1303, %f2359, %f1330;
	ld.global.nc.f32 	%f1331, [%rd17+32];
	mul.f32 	%f1332, %f1314, %f1331;
	fma.rn.f32 	%f2358, %f1303, %f2358, %f1332;
	ld.global.nc.f32 	%f1333, [%rd17+36];
	mul.f32 	%f1334, %f1314, %f1333;
	fma.rn.f32 	%f2357, %f1303, %f2357, %f1334;
	ld.global.nc.f32 	%f1335, [%rd17+40];
	mul.f32 	%f1336, %f1314, %f1335;
	fma.rn.f32 	%f2356, %f1303, %f2356, %f1336;
	ld.global.nc.f32 	%f1337, [%rd17+44];
	mul.f32 	%f1338, %f1314, %f1337;
	fma.rn.f32 	%f2355, %f1303, %f2355, %f1338;
	ld.global.nc.f32 	%f1339, [%rd17+48];
	mul.f32 	%f1340, %f1314, %f1339;
	fma.rn.f32 	%f2354, %f1303, %f2354, %f1340;
	ld.global.nc.f32 	%f1341, [%rd17+52];
	mul.f32 	%f1342, %f1314, %f1341;
	fma.rn.f32 	%f2353, %f1303, %f2353, %f1342;
	ld.global.nc.f32 	%f1343, [%rd17+56];
	mul.f32 	%f1344, %f1314, %f1343;
	fma.rn.f32 	%f2352, %f1303, %f2352, %f1344;
	ld.global.nc.f32 	%f1345, [%rd17+60];
	mul.f32 	%f1346, %f1314, %f1345;
	fma.rn.f32 	%f2351, %f1303, %f2351, %f1346;
	ld.global.nc.f32 	%f1347, [%rd17+64];
	mul.f32 	%f1348, %f1314, %f1347;
	fma.rn.f32 	%f2350, %f1303, %f2350, %f1348;
	ld.global.nc.f32 	%f1349, [%rd17+68];
	mul.f32 	%f1350, %f1314, %f1349;
	fma.rn.f32 	%f2349, %f1303, %f2349, %f1350;
	ld.global.nc.f32 	%f1351, [%rd17+72];
	mul.f32 	%f1352, %f1314, %f1351;
	fma.rn.f32 	%f2348, %f1303, %f2348, %f1352;
	ld.global.nc.f32 	%f1353, [%rd17+76];
	mul.f32 	%f1354, %f1314, %f1353;
	fma.rn.f32 	%f2347, %f1303, %f2347, %f1354;
	ld.global.nc.f32 	%f1355, [%rd17+80];
	mul.f32 	%f1356, %f1314, %f1355;
	fma.rn.f32 	%f2346, %f1303, %f2346, %f1356;
	ld.global.nc.f32 	%f1357, [%rd17+84];
	mul.f32 	%f1358, %f1314, %f1357;
	fma.rn.f32 	%f2345, %f1303, %f2345, %f1358;
	ld.global.nc.f32 	%f1359, [%rd17+88];
	mul.f32 	%f1360, %f1314, %f1359;
	fma.rn.f32 	%f2344, %f1303, %f2344, %f1360;
	ld.global.nc.f32 	%f1361, [%rd17+92];
	mul.f32 	%f1362, %f1314, %f1361;
	fma.rn.f32 	%f2343, %f1303, %f2343, %f1362;
	ld.global.nc.f32 	%f1363, [%rd17+96];
	mul.f32 	%f1364, %f1314, %f1363;
	fma.rn.f32 	%f2342, %f1303, %f2342, %f1364;
	ld.global.nc.f32 	%f1365, [%rd17+100];
	mul.f32 	%f1366, %f1314, %f1365;
	fma.rn.f32 	%f2341, %f1303, %f2341, %f1366;
	ld.global.nc.f32 	%f1367, [%rd17+104];
	mul.f32 	%f1368, %f1314, %f1367;
	fma.rn.f32 	%f2340, %f1303, %f2340, %f1368;
	ld.global.nc.f32 	%f1369, [%rd17+108];
	mul.f32 	%f1370, %f1314, %f1369;
	fma.rn.f32 	%f2339, %f1303, %f2339, %f1370;
	ld.global.nc.f32 	%f1371, [%rd17+112];
	mul.f32 	%f1372, %f1314, %f1371;
	fma.rn.f32 	%f2338, %f1303, %f2338, %f1372;
	ld.global.nc.f32 	%f1373, [%rd17+116];
	mul.f32 	%f1374, %f1314, %f1373;
	fma.rn.f32 	%f2337, %f1303, %f2337, %f1374;
	ld.global.nc.f32 	%f1375, [%rd17+120];
	mul.f32 	%f1376, %f1314, %f1375;
	fma.rn.f32 	%f2336, %f1303, %f2336, %f1376;
	ld.global.nc.f32 	%f1377, [%rd17+124];
	mul.f32 	%f1378, %f1314, %f1377;
	fma.rn.f32 	%f2335, %f1303, %f2335, %f1378;
	ld.global.nc.f32 	%f1379, [%rd17+128];
	mul.f32 	%f1380, %f1314, %f1379;
	fma.rn.f32 	%f2334, %f1303, %f2334, %f1380;
	ld.global.nc.f32 	%f1381, [%rd17+132];
	mul.f32 	%f1382, %f1314, %f1381;
	fma.rn.f32 	%f2333, %f1303, %f2333, %f1382;
	ld.global.nc.f32 	%f1383, [%rd17+136];
	mul.f32 	%f1384, %f1314, %f1383;
	fma.rn.f32 	%f2332, %f1303, %f2332, %f1384;
	ld.global.nc.f32 	%f1385, [%rd17+140];
	mul.f32 	%f1386, %f1314, %f1385;
	fma.rn.f32 	%f2331, %f1303, %f2331, %f1386;
	ld.global.nc.f32 	%f1387, [%rd17+144];
	mul.f32 	%f1388, %f1314, %f1387;
	fma.rn.f32 	%f2330, %f1303, %f2330, %f1388;
	ld.global.nc.f32 	%f1389, [%rd17+148];
	mul.f32 	%f1390, %f1314, %f1389;
	fma.rn.f32 	%f2329, %f1303, %f2329, %f1390;
	ld.global.nc.f32 	%f1391, [%rd17+152];
	mul.f32 	%f1392, %f1314, %f1391;
	fma.rn.f32 	%f2328, %f1303, %f2328, %f1392;
	ld.global.nc.f32 	%f1393, [%rd17+156];
	mul.f32 	%f1394, %f1314, %f1393;
	fma.rn.f32 	%f2327, %f1303, %f2327, %f1394;
	ld.global.nc.f32 	%f1395, [%rd17+160];
	mul.f32 	%f1396, %f1314, %f1395;
	fma.rn.f32 	%f2326, %f1303, %f2326, %f1396;
	ld.global.nc.f32 	%f1397, [%rd17+164];
	mul.f32 	%f1398, %f1314, %f1397;
	fma.rn.f32 	%f2325, %f1303, %f2325, %f1398;
	ld.global.nc.f32 	%f1399, [%rd17+168];
	mul.f32 	%f1400, %f1314, %f1399;
	fma.rn.f32 	%f2324, %f1303, %f2324, %f1400;
	ld.global.nc.f32 	%f1401, [%rd17+172];
	mul.f32 	%f1402, %f1314, %f1401;
	fma.rn.f32 	%f2323, %f1303, %f2323, %f1402;
	ld.global.nc.f32 	%f1403, [%rd17+176];
	mul.f32 	%f1404, %f1314, %f1403;
	fma.rn.f32 	%f2322, %f1303, %f2322, %f1404;
	ld.global.nc.f32 	%f1405, [%rd17+180];
	mul.f32 	%f1406, %f1314, %f1405;
	fma.rn.f32 	%f2321, %f1303, %f2321, %f1406;
	ld.global.nc.f32 	%f1407, [%rd17+184];
	mul.f32 	%f1408, %f1314, %f1407;
	fma.rn.f32 	%f2320, %f1303, %f2320, %f1408;
	ld.global.nc.f32 	%f1409, [%rd17+188];
	mul.f32 	%f1410, %f1314, %f1409;
	fma.rn.f32 	%f2319, %f1303, %f2319, %f1410;
	ld.global.nc.f32 	%f1411, [%rd17+192];
	mul.f32 	%f1412, %f1314, %f1411;
	fma.rn.f32 	%f2318, %f1303, %f2318, %f1412;
	ld.global.nc.f32 	%f1413, [%rd17+196];
	mul.f32 	%f1414, %f1314, %f1413;
	fma.rn.f32 	%f2317, %f1303, %f2317, %f1414;
	ld.global.nc.f32 	%f1415, [%rd17+200];
	mul.f32 	%f1416, %f1314, %f1415;
	fma.rn.f32 	%f2316, %f1303, %f2316, %f1416;
	ld.global.nc.f32 	%f1417, [%rd17+204];
	mul.f32 	%f1418, %f1314, %f1417;
	fma.rn.f32 	%f2315, %f1303, %f2315, %f1418;
	ld.global.nc.f32 	%f1419, [%rd17+208];
	mul.f32 	%f1420, %f1314, %f1419;
	fma.rn.f32 	%f2314, %f1303, %f2314, %f1420;
	ld.global.nc.f32 	%f1421, [%rd17+212];
	mul.f32 	%f1422, %f1314, %f1421;
	fma.rn.f32 	%f2313, %f1303, %f2313, %f1422;
	ld.global.nc.f32 	%f1423, [%rd17+216];
	mul.f32 	%f1424, %f1314, %f1423;
	fma.rn.f32 	%f2312, %f1303, %f2312, %f1424;
	ld.global.nc.f32 	%f1425, [%rd17+220];
	mul.f32 	%f1426, %f1314, %f1425;
	fma.rn.f32 	%f2311, %f1303, %f2311, %f1426;
	ld.global.nc.f32 	%f1427, [%rd17+224];
	mul.f32 	%f1428, %f1314, %f1427;
	fma.rn.f32 	%f2310, %f1303, %f2310, %f1428;
	ld.global.nc.f32 	%f1429, [%rd17+228];
	mul.f32 	%f1430, %f1314, %f1429;
	fma.rn.f32 	%f2309, %f1303, %f2309, %f1430;
	ld.global.nc.f32 	%f1431, [%rd17+232];
	mul.f32 	%f1432, %f1314, %f1431;
	fma.rn.f32 	%f2308, %f1303, %f2308, %f1432;
	ld.global.nc.f32 	%f1433, [%rd17+236];
	mul.f32 	%f1434, %f1314, %f1433;
	fma.rn.f32 	%f2307, %f1303, %f2307, %f1434;
	ld.global.nc.f32 	%f1435, [%rd17+240];
	mul.f32 	%f1436, %f1314, %f1435;
	fma.rn.f32 	%f2306, %f1303, %f2306, %f1436;
	ld.global.nc.f32 	%f1437, [%rd17+244];
	mul.f32 	%f1438, %f1314, %f1437;
	fma.rn.f32 	%f2305, %f1303, %f2305, %f1438;
	ld.global.nc.f32 	%f1439, [%rd17+248];
	mul.f32 	%f1440, %f1314, %f1439;
	fma.rn.f32 	%f2304, %f1303, %f2304, %f1440;
	ld.global.nc.f32 	%f1441, [%rd17+252];
	mul.f32 	%f1442, %f1314, %f1441;
	fma.rn.f32 	%f2303, %f1303, %f2303, %f1442;
	ld.global.nc.f32 	%f1443, [%rd17+256];
	mul.f32 	%f1444, %f1314, %f1443;
	fma.rn.f32 	%f2302, %f1303, %f2302, %f1444;
	ld.global.nc.f32 	%f1445, [%rd17+260];
	mul.f32 	%f1446, %f1314, %f1445;
	fma.rn.f32 	%f2301, %f1303, %f2301, %f1446;
	ld.global.nc.f32 	%f1447, [%rd17+264];
	mul.f32 	%f1448, %f1314, %f1447;
	fma.rn.f32 	%f2300, %f1303, %f2300, %f1448;
	ld.global.nc.f32 	%f1449, [%rd17+268];
	mul.f32 	%f1450, %f1314, %f1449;
	fma.rn.f32 	%f2299, %f1303, %f2299, %f1450;
	ld.global.nc.f32 	%f1451, [%rd17+272];
	mul.f32 	%f1452, %f1314, %f1451;
	fma.rn.f32 	%f2298, %f1303, %f2298, %f1452;
	ld.global.nc.f32 	%f1453, [%rd17+276];
	mul.f32 	%f1454, %f1314, %f1453;
	fma.rn.f32 	%f2297, %f1303, %f2297, %f1454;
	ld.global.nc.f32 	%f1455, [%rd17+280];
	mul.f32 	%f1456, %f1314, %f1455;
	fma.rn.f32 	%f2296, %f1303, %f2296, %f1456;
	ld.global.nc.f32 	%f1457, [%rd17+284];
	mul.f32 	%f1458, %f1314, %f1457;
	fma.rn.f32 	%f2295, %f1303, %f2295, %f1458;
	ld.global.nc.f32 	%f1459, [%rd17+288];
	mul.f32 	%f1460, %f1314, %f1459;
	fma.rn.f32 	%f2294, %f1303, %f2294, %f1460;
	ld.global.nc.f32 	%f1461, [%rd17+292];
	mul.f32 	%f1462, %f1314, %f1461;
	fma.rn.f32 	%f2293, %f1303, %f2293, %f1462;
	ld.global.nc.f32 	%f1463, [%rd17+296];
	mul.f32 	%f1464, %f1314, %f1463;
	fma.rn.f32 	%f2292, %f1303, %f2292, %f1464;
	ld.global.nc.f32 	%f1465, [%rd17+300];
	mul.f32 	%f1466, %f1314, %f1465;
	fma.rn.f32 	%f2291, %f1303, %f2291, %f1466;
	ld.global.nc.f32 	%f1467, [%rd17+304];
	mul.f32 	%f1468, %f1314, %f1467;
	fma.rn.f32 	%f2290, %f1303, %f2290, %f1468;
	ld.global.nc.f32 	%f1469, [%rd17+308];
	mul.f32 	%f1470, %f1314, %f1469;
	fma.rn.f32 	%f2289, %f1303, %f2289, %f1470;
	ld.global.nc.f32 	%f1471, [%rd17+312];
	mul.f32 	%f1472, %f1314, %f1471;
	fma.rn.f32 	%f2288, %f1303, %f2288, %f1472;
	ld.global.nc.f32 	%f1473, [%rd17+316];
	mul.f32 	%f1474, %f1314, %f1473;
	fma.rn.f32 	%f2287, %f1303, %f2287, %f1474;
	ld.global.nc.f32 	%f1475, [%rd17+320];
	mul.f32 	%f1476, %f1314, %f1475;
	fma.rn.f32 	%f2286, %f1303, %f2286, %f1476;
	ld.global.nc.f32 	%f1477, [%rd17+324];
	mul.f32 	%f1478, %f1314, %f1477;
	fma.rn.f32 	%f2285, %f1303, %f2285, %f1478;
	ld.global.nc.f32 	%f1479, [%rd17+328];
	mul.f32 	%f1480, %f1314, %f1479;
	fma.rn.f32 	%f2284, %f1303, %f2284, %f1480;
	ld.global.nc.f32 	%f1481, [%rd17+332];
	mul.f32 	%f1482, %f1314, %f1481;
	fma.rn.f32 	%f2283, %f1303, %f2283, %f1482;
	ld.global.nc.f32 	%f1483, [%rd17+336];
	mul.f32 	%f1484, %f1314, %f1483;
	fma.rn.f32 	%f2282, %f1303, %f2282, %f1484;
	ld.global.nc.f32 	%f1485, [%rd17+340];
	mul.f32 	%f1486, %f1314, %f1485;
	fma.rn.f32 	%f2281, %f1303, %f2281, %f1486;
	ld.global.nc.f32 	%f1487, [%rd17+344];
	mul.f32 	%f1488, %f1314, %f1487;
	fma.rn.f32 	%f2280, %f1303, %f2280, %f1488;
	ld.global.nc.f32 	%f1489, [%rd17+348];
	mul.f32 	%f1490, %f1314, %f1489;
	fma.rn.f32 	%f2279, %f1303, %f2279, %f1490;
	ld.global.nc.f32 	%f1491, [%rd17+352];
	mul.f32 	%f1492, %f1314, %f1491;
	fma.rn.f32 	%f2278, %f1303, %f2278, %f1492;
	ld.global.nc.f32 	%f1493, [%rd17+356];
	mul.f32 	%f1494, %f1314, %f1493;
	fma.rn.f32 	%f2277, %f1303, %f2277, %f1494;
	ld.global.nc.f32 	%f1495, [%rd17+360];
	mul.f32 	%f1496, %f1314, %f1495;
	fma.rn.f32 	%f2276, %f1303, %f2276, %f1496;
	ld.global.nc.f32 	%f1497, [%rd17+364];
	mul.f32 	%f1498, %f1314, %f1497;
	fma.rn.f32 	%f2275, %f1303, %f2275, %f1498;
	ld.global.nc.f32 	%f1499, [%rd17+368];
	mul.f32 	%f1500, %f1314, %f1499;
	fma.rn.f32 	%f2274, %f1303, %f2274, %f1500;
	ld.global.nc.f32 	%f1501, [%rd17+372];
	mul.f32 	%f1502, %f1314, %f1501;
	fma.rn.f32 	%f2273, %f1303, %f2273, %f1502;
	ld.global.nc.f32 	%f1503, [%rd17+376];
	mul.f32 	%f1504, %f1314, %f1503;
	fma.rn.f32 	%f2272, %f1303, %f2272, %f1504;
	ld.global.nc.f32 	%f1505, [%rd17+380];
	mul.f32 	%f1506, %f1314, %f1505;
	fma.rn.f32 	%f2271, %f1303, %f2271, %f1506;
	ld.global.nc.f32 	%f1507, [%rd17+384];
	mul.f32 	%f1508, %f1314, %f1507;
	fma.rn.f32 	%f2270, %f1303, %f2270, %f1508;
	ld.global.nc.f32 	%f1509, [%rd17+388];
	mul.f32 	%f1510, %f1314, %f1509;
	fma.rn.f32 	%f2269, %f1303, %f2269, %f1510;
	ld.global.nc.f32 	%f1511, [%rd17+392];
	mul.f32 	%f1512, %f1314, %f1511;
	fma.rn.f32 	%f2268, %f1303, %f2268, %f1512;
	ld.global.nc.f32 	%f1513, [%rd17+396];
	mul.f32 	%f1514, %f1314, %f1513;
	fma.rn.f32 	%f2267, %f1303, %f2267, %f1514;
	ld.global.nc.f32 	%f1515, [%rd17+400];
	mul.f32 	%f1516, %f1314, %f1515;
	fma.rn.f32 	%f2266, %f1303, %f2266, %f1516;
	ld.global.nc.f32 	%f1517, [%rd17+404];
	mul.f32 	%f1518, %f1314, %f1517;
	fma.rn.f32 	%f2265, %f1303, %f2265, %f1518;
	ld.global.nc.f32 	%f1519, [%rd17+408];
	mul.f32 	%f1520, %f1314, %f1519;
	fma.rn.f32 	%f2264, %f1303, %f2264, %f1520;
	ld.global.nc.f32 	%f1521, [%rd17+412];
	mul.f32 	%f1522, %f1314, %f1521;
	fma.rn.f32 	%f2263, %f1303, %f2263, %f1522;
	ld.global.nc.f32 	%f1523, [%rd17+416];
	mul.f32 	%f1524, %f1314, %f1523;
	fma.rn.f32 	%f2262, %f1303, %f2262, %f1524;
	ld.global.nc.f32 	%f1525, [%rd17+420];
	mul.f32 	%f1526, %f1314, %f1525;
	fma.rn.f32 	%f2261, %f1303, %f2261, %f1526;
	ld.global.nc.f32 	%f1527, [%rd17+424];
	mul.f32 	%f1528, %f1314, %f1527;
	fma.rn.f32 	%f2260, %f1303, %f2260, %f1528;
	ld.global.nc.f32 	%f1529, [%rd17+428];
	mul.f32 	%f1530, %f1314, %f1529;
	fma.rn.f32 	%f2259, %f1303, %f2259, %f1530;
	ld.global.nc.f32 	%f1531, [%rd17+432];
	mul.f32 	%f1532, %f1314, %f1531;
	fma.rn.f32 	%f2258, %f1303, %f2258, %f1532;
	ld.global.nc.f32 	%f1533, [%rd17+436];
	mul.f32 	%f1534, %f1314, %f1533;
	fma.rn.f32 	%f2257, %f1303, %f2257, %f1534;
	ld.global.nc.f32 	%f1535, [%rd17+440];
	mul.f32 	%f1536, %f1314, %f1535;
	fma.rn.f32 	%f2256, %f1303, %f2256, %f1536;
	ld.global.nc.f32 	%f1537, [%rd17+444];
	mul.f32 	%f1538, %f1314, %f1537;
	fma.rn.f32 	%f2255, %f1303, %f2255, %f1538;
	ld.global.nc.f32 	%f1539, [%rd17+448];
	mul.f32 	%f1540, %f1314, %f1539;
	fma.rn.f32 	%f2254, %f1303, %f2254, %f1540;
	ld.global.nc.f32 	%f1541, [%rd17+452];
	mul.f32 	%f1542, %f1314, %f1541;
	fma.rn.f32 	%f2253, %f1303, %f2253, %f1542;
	ld.global.nc.f32 	%f1543, [%rd17+456];
	mul.f32 	%f1544, %f1314, %f1543;
	fma.rn.f32 	%f2252, %f1303, %f2252, %f1544;
	ld.global.nc.f32 	%f1545, [%rd17+460];
	mul.f32 	%f1546, %f1314, %f1545;
	fma.rn.f32 	%f2251, %f1303, %f2251, %f1546;
	ld.global.nc.f32 	%f1547, [%rd17+464];
	mul.f32 	%f1548, %f1314, %f1547;
	fma.rn.f32 	%f2250, %f1303, %f2250, %f1548;
	ld.global.nc.f32 	%f1549, [%rd17+468];
	mul.f32 	%f1550, %f1314, %f1549;
	fma.rn.f32 	%f2249, %f1303, %f2249, %f1550;
	ld.global.nc.f32 	%f1551, [%rd17+472];
	mul.f32 	%f1552, %f1314, %f1551;
	fma.rn.f32 	%f2248, %f1303, %f2248, %f1552;
	ld.global.nc.f32 	%f1553, [%rd17+476];
	mul.f32 	%f1554, %f1314, %f1553;
	fma.rn.f32 	%f2247, %f1303, %f2247, %f1554;
	ld.global.nc.f32 	%f1555, [%rd17+480];
	mul.f32 	%f1556, %f1314, %f1555;
	fma.rn.f32 	%f2246, %f1303, %f2246, %f1556;
	ld.global.nc.f32 	%f1557, [%rd17+484];
	mul.f32 	%f1558, %f1314, %f1557;
	fma.rn.f32 	%f2245, %f1303, %f2245, %f1558;
	ld.global.nc.f32 	%f1559, [%rd17+488];
	mul.f32 	%f1560, %f1314, %f1559;
	fma.rn.f32 	%f2244, %f1303, %f2244, %f1560;
	ld.global.nc.f32 	%f1561, [%rd17+492];
	mul.f32 	%f1562, %f1314, %f1561;
	fma.rn.f32 	%f2243, %f1303, %f2243, %f1562;
	ld.global.nc.f32 	%f1563, [%rd17+496];
	mul.f32 	%f1564, %f1314, %f1563;
	fma.rn.f32 	%f2242, %f1303, %f2242, %f1564;
	ld.global.nc.f32 	%f1565, [%rd17+500];
	mul.f32 	%f1566, %f1314, %f1565;
	fma.rn.f32 	%f2241, %f1303, %f2241, %f1566;
	ld.global.nc.f32 	%f1567, [%rd17+504];
	mul.f32 	%f1568, %f1314, %f1567;
	fma.rn.f32 	%f2240, %f1303, %f2240, %f1568;
	ld.global.nc.f32 	%f1569, [%rd17+508];
	mul.f32 	%f1570, %f1314, %f1569;
	fma.rn.f32 	%f2239, %f1303, %f2239, %f1570;
	add.s32 	%r412, %r412, 1;
	add.s32 	%r411, %r411, 128;
	setp.ne.s32 	%p3, %r412, 1;
	mov.f32 	%f2237, %f259;
	@%p3 bra 	$L__BB4_3;
$L__BB4_4:
	ld.param.u32 	%r409, [_Z17traditional_layerPKfS0_S0_S0_S0_Pfiif_param_7];
	rcp.rn.f32 	%f1572, %f2367;
	mul.f32 	%f518, %f1572, %f2366;
	mul.f32 	%f519, %f1572, %f2365;
	mul.f32 	%f520, %f1572, %f2364;
	mul.f32 	%f521, %f1572, %f2363;
	mul.f32 	%f522, %f1572, %f2362;
	mul.f32 	%f523, %f1572, %f2361;
	mul.f32 	%f524, %f1572, %f2360;
	mul.f32 	%f525, %f1572, %f2359;
	mul.f32 	%f526, %f1572, %f2358;
	mul.f32 	%f527, %f1572, %f2357;
	mul.f32 	%f528, %f1572, %f2356;
	mul.f32 	%f529, %f1572, %f2355;
	mul.f32 	%f530, %f1572, %f2354;
	mul.f32 	%f531, %f1572, %f2353;
	mul.f32 	%f532, %f1572, %f2352;
	mul.f32 	%f533, %f1572, %f2351;
	mul.f32 	%f534, %f1572, %f2350;
	mul.f32 	%f535, %f1572, %f2349;
	mul.f32 	%f536, %f1572, %f2348;
	mul.f32 	%f537, %f1572, %f2347;
	mul.f32 	%f538, %f1572, %f2346;
	mul.f32 	%f539, %f1572, %f2345;
	mul.f32 	%f540, %f1572, %f2344;
	mul.f32 	%f541, %f1572, %f2343;
	mul.f32 	%f542, %f1572, %f2342;
	mul.f32 	%f543, %f1572, %f2341;
	mul.f32 	%f544, %f1572, %f2340;
	mul.f32 	%f545, %f1572, %f2339;
	mul.f32 	%f546, %f1572, %f2338;
	mul.f32 	%f547, %f1572, %f2337;
	mul.f32 	%f548, %f1572, %f2336;
	mul.f32 	%f549, %f1572, %f2335;
	mul.f32 	%f550, %f1572, %f2334;
	mul.f32 	%f551, %f1572, %f2333;
	mul.f32 	%f552, %f1572, %f2332;
	mul.f32 	%f553, %f1572, %f2331;
	mul.f32 	%f554, %f1572, %f2330;
	mul.f32 	%f555, %f1572, %f2329;
	mul.f32 	%f556, %f1572, %f2328;
	mul.f32 	%f557, %f1572, %f2327;
	mul.f32 	%f558, %f1572, %f2326;
	mul.f32 	%f559, %f1572, %f2325;
	mul.f32 	%f560, %f1572, %f2324;
	mul.f32 	%f561, %f1572, %f2323;
	mul.f32 	%f562, %f1572, %f2322;
	mul.f32 	%f563, %f1572, %f2321;
	mul.f32 	%f564, %f1572, %f2320;
	mul.f32 	%f565, %f1572, %f2319;
	mul.f32 	%f566, %f1572, %f2318;
	mul.f32 	%f567, %f1572, %f2317;
	mul.f32 	%f568, %f1572, %f2316;
	mul.f32 	%f569, %f1572, %f2315;
	mul.f32 	%f570, %f1572, %f2314;
	mul.f32 	%f571, %f1572, %f2313;
	mul.f32 	%f572, %f1572, %f2312;
	mul.f32 	%f573, %f1572, %f2311;
	mul.f32 	%f574, %f1572, %f2310;
	mul.f32 	%f575, %f1572, %f2309;
	mul.f32 	%f576, %f1572, %f2308;
	mul.f32 	%f577, %f1572, %f2307;
	mul.f32 	%f578, %f1572, %f2306;
	mul.f32 	%f579, %f1572, %f2305;
	mul.f32 	%f580, %f1572, %f2304;
	mul.f32 	%f581, %f1572, %f2303;
	mul.f32 	%f582, %f1572, %f2302;
	mul.f32 	%f583, %f1572, %f2301;
	mul.f32 	%f584, %f1572, %f2300;
	mul.f32 	%f585, %f1572, %f2299;
	mul.f32 	%f586, %f1572, %f2298;
	mul.f32 	%f587, %f1572, %f2297;
	mul.f32 	%f588, %f1572, %f2296;
	mul.f32 	%f589, %f1572, %f2295;
	mul.f32 	%f590, %f1572, %f2294;
	mul.f32 	%f591, %f1572, %f2293;
	mul.f32 	%f592, %f1572, %f2292;
	mul.f32 	%f593, %f1572, %f2291;
	mul.f32 	%f594, %f1572, %f2290;
	mul.f32 	%f595, %f1572, %f2289;
	mul.f32 	%f596, %f1572, %f2288;
	mul.f32 	%f597, %f1572, %f2287;
	mul.f32 	%f598, %f1572, %f2286;
	mul.f32 	%f599, %f1572, %f2285;
	mul.f32 	%f600, %f1572, %f2284;
	mul.f32 	%f601, %f1572, %f2283;
	mul.f32 	%f602, %f1572, %f2282;
	mul.f32 	%f603, %f1572, %f2281;
	mul.f32 	%f604, %f1572, %f2280;
	mul.f32 	%f605, %f1572, %f2279;
	mul.f32 	%f606, %f1572, %f2278;
	mul.f32 	%f607, %f1572, %f2277;
	mul.f32 	%f608, %f1572, %f2276;
	mul.f32 	%f609, %f1572, %f2275;
	mul.f32 	%f610, %f1572, %f2274;
	mul.f32 	%f611, %f1572, %f2273;
	mul.f32 	%f612, %f1572, %f2272;
	mul.f32 	%f613, %f1572, %f2271;
	mul.f32 	%f614, %f1572, %f2270;
	mul.f32 	%f615, %f1572, %f2269;
	mul.f32 	%f616, %f1572, %f2268;
	mul.f32 	%f617, %f1572, %f2267;
	mul.f32 	%f618, %f1572, %f2266;
	mul.f32 	%f619, %f1572, %f2265;
	mul.f32 	%f620, %f1572, %f2264;
	mul.f32 	%f621, %f1572, %f2263;
	mul.f32 	%f622, %f1572, %f2262;
	mul.f32 	%f623, %f1572, %f2261;
	mul.f32 	%f624, %f1572, %f2260;
	mul.f32 	%f625, %f1572, %f2259;
	mul.f32 	%f626, %f1572, %f2258;
	mul.f32 	%f627, %f1572, %f2257;
	mul.f32 	%f628, %f1572, %f2256;
	mul.f32 	%f629, %f1572, %f2255;
	mul.f32 	%f630, %f1572, %f2254;
	mul.f32 	%f631, %f1572, %f2253;
	mul.f32 	%f632, %f1572, %f2252;
	mul.f32 	%f633, %f1572, %f2251;
	mul.f32 	%f634, %f1572, %f2250;
	mul.f32 	%f635, %f1572, %f2249;
	mul.f32 	%f636, %f1572, %f2248;
	mul.f32 	%f637, %f1572, %f2247;
	mul.f32 	%f638, %f1572, %f2246;
	mul.f32 	%f639, %f1572, %f2245;
	mul.f32 	%f640, %f1572, %f2244;
	mul.f32 	%f641, %f1572, %f2243;
	mul.f32 	%f642, %f1572, %f2242;
	mul.f32 	%f643, %f1572, %f2241;
	mul.f32 	%f644, %f1572, %f2240;
	mul.f32 	%f645, %f1572, %f2239;
	setp.lt.s32 	%p4, %r409, 1;
	mov.f32 	%f2496, 0f00000000;
	mov.f32 	%f2497, %f2496;
	mov.f32 	%f2498, %f2496;
	mov.f32 	%f2499, %f2496;
	mov.f32 	%f2500, %f2496;
	mov.f32 	%f2501, %f2496;
	mov.f32 	%f2502, %f2496;
	mov.f32 	%f2503, %f2496;
	mov.f32 	%f2504, %f2496;
	mov.f32 	%f2505, %f2496;
	mov.f32 	%f2506, %f2496;
	mov.f32 	%f2507, %f2496;
	mov.f32 	%f2508, %f2496;
	mov.f32 	%f2509, %f2496;
	mov.f32 	%f2510, %f2496;
	mov.f32 	%f2511, %f2496;
	mov.f32 	%f2512, %f2496;
	mov.f32 	%f2513, %f2496;
	mov.f32 	%f2514, %f2496;
	mov.f32 	%f2515, %f2496;
	mov.f32 	%f2516, %f2496;
	mov.f32 	%f2517, %f2496;
	mov.f32 	%f2518, %f2496;
	mov.f32 	%f2519, %f2496;
	mov.f32 	%f2520, %f2496;
	mov.f32 	%f2521, %f2496;
	mov.f32 	%f2522, %f2496;
	mov.f32 	%f2523, %f2496;
	mov.f32 	%f2524, %f2496;
	mov.f32 	%f2525, %f2496;
	mov.f32 	%f2526, %f2496;
	mov.f32 	%f2527, %f2496;
	mov.f32 	%f2528, %f2496;
	mov.f32 	%f2529, %f2496;
	mov.f32 	%f2530, %f2496;
	mov.f32 	%f2531, %f2496;
	mov.f32 	%f2532, %f2496;
	mov.f32 	%f2533, %f2496;
	mov.f32 	%f2534, %f2496;
	mov.f32 	%f2535, %f2496;
	mov.f32 	%f2536, %f2496;
	mov.f32 	%f2537, %f2496;
	mov.f32 	%f2538, %f2496;
	mov.f32 	%f2539, %f2496;
	mov.f32 	%f2540, %f2496;
	mov.f32 	%f2541, %f2496;
	mov.f32 	%f2542, %f2496;
	mov.f32 	%f2543, %f2496;
	mov.f32 	%f2544, %f2496;
	mov.f32 	%f2545, %f2496;
	mov.f32 	%f2546, %f2496;
	mov.f32 	%f2547, %f2496;
	mov.f32 	%f2548, %f2496;
	mov.f32 	%f2549, %f2496;
	mov.f32 	%f2550, %f2496;
	mov.f32 	%f2551, %f2496;
	mov.f32 	%f2552, %f2496;
	mov.f32 	%f2553, %f2496;
	mov.f32 	%f2554, %f2496;
	mov.f32 	%f2555, %f2496;
	mov.f32 	%f2556, %f2496;
	mov.f32 	%f2557, %f2496;
	mov.f32 	%f2558, %f2496;
	mov.f32 	%f2559, %f2496;
	mov.f32 	%f2560, %f2496;
	mov.f32 	%f2561, %f2496;
	mov.f32 	%f2562, %f2496;
	mov.f32 	%f2563, %f2496;
	mov.f32 	%f2564, %f2496;
	mov.f32 	%f2565, %f2496;
	mov.f32 	%f2566, %f2496;
	mov.f32 	%f2567, %f2496;
	mov.f32 	%f2568, %f2496;
	mov.f32 	%f2569, %f2496;
	mov.f32 	%f2570, %f2496;
	mov.f32 	%f2571, %f2496;
	mov.f32 	%f2572, %f2496;
	mov.f32 	%f2573, %f2496;
	mov.f32 	%f2574, %f2496;
	mov.f32 	%f2575, %f2496;
	mov.f32 	%f2576, %f2496;
	mov.f32 	%f2577, %f2496;
	mov.f32 	%f2578, %f2496;
	mov.f32 	%f2579, %f2496;
	mov.f32 	%f2580, %f2496;
	mov.f32 	%f2581, %f2496;
	mov.f32 	%f2582, %f2496;
	mov.f32 	%f2583, %f2496;
	mov.f32 	%f2584, %f2496;
	mov.f32 	%f2585, %f2496;
	mov.f32 	%f2586, %f2496;
	mov.f32 	%f2587, %f2496;
	mov.f32 	%f2588, %f2496;
	mov.f32 	%f2589, %f2496;
	mov.f32 	%f2590, %f2496;
	mov.f32 	%f2591, %f2496;
	mov.f32 	%f2592, %f2496;
	mov.f32 	%f2593, %f2496;
	mov.f32 	%f2594, %f2496;
	mov.f32 	%f2595, %f2496;
	mov.f32 	%f2596, %f2496;
	mov.f32 	%f2597, %f2496;
	mov.f32 	%f2598, %f2496;
	mov.f32 	%f2599, %f2496;
	mov.f32 	%f2600, %f2496;
	mov.f32 	%f2601, %f2496;
	mov.f32 	%f2602, %f2496;
	mov.f32 	%f2603, %f2496;
	mov.f32 	%f2604, %f2496;
	mov.f32 	%f2605, %f2496;
	mov.f32 	%f2606, %f2496;
	mov.f32 	%f2607, %f2496;
	mov.f32 	%f2608, %f2496;
	mov.f32 	%f2609, %f2496;
	mov.f32 	%f2610, %f2496;
	mov.f32 	%f2611, %f2496;
	mov.f32 	%f2612, %f2496;
	mov.f32 	%f2613, %f2496;
	mov.f32 	%f2614, %f2496;
	mov.f32 	%f2615, %f2496;
	mov.f32 	%f2616, %f2496;
	mov.f32 	%f2617, %f2496;
	mov.f32 	%f2618, %f2496;
	mov.f32 	%f2619, %f2496;
	mov.f32 	%f2620, %f2496;
	mov.f32 	%f2621, %f2496;
	mov.f32 	%f2622, %f2496;
	mov.f32 	%f2623, %f2496;
	@%p4 bra 	$L__BB4_7;
	ld.param.u32 	%r415, [_Z17traditional_layerPKfS0_S0_S0_S0_Pfiif_param_7];
	ld.param.u64 	%rd281, [_Z17traditional_layerPKfS0_S0_S0_S0_Pfiif_param_3];
	cvta.to.global.u64 	%rd285, %rd281;
	shl.b32 	%r541, %r415, 1;
	mul.lo.s32 	%r540, %r415, 3;
	shl.b32 	%r539, %r415, 2;
	mul.lo.s32 	%r538, %r415, 5;
	mul.lo.s32 	%r537, %r415, 6;
	mul.lo.s32 	%r536, %r415, 7;
	shl.b32 	%r535, %r415, 3;
	mul.lo.s32 	%r534, %r415, 9;
	mul.lo.s32 	%r533, %r415, 10;
	mul.lo.s32 	%r532, %r415, 11;
	mul.lo.s32 	%r531, %r415, 12;
	mul.lo.s32 	%r530, %r415, 13;
	mul.lo.s32 	%r529, %r415, 14;
	mul.lo.s32 	%r528, %r415, 15;
	shl.b32 	%r527, %r415, 4;
	mul.lo.s32 	%r526, %r415, 17;
	mul.lo.s32 	%r525, %r415, 18;
	mul.lo.s32 	%r524, %r415, 19;
	mul.lo.s32 	%r523, %r415, 20;
	mul.lo.s32 	%r522, %r415, 21;
	mul.lo.s32 	%r521, %r415, 22;
	mul.lo.s32 	%r520, %r415, 23;
	mul.lo.s32 	%r519, %r415, 24;
	mul.lo.s32 	%r518, %r415, 25;
	mul.lo.s32 	%r517, %r415, 26;
	mul.lo.s32 	%r516, %r415, 27;
	mul.lo.s32 	%r515, %r415, 28;
	mul.lo.s32 	%r514, %r415, 29;
	mul.lo.s32 	%r513, %r415, 30;
	mul.lo.s32 	%r512, %r415, 31;
	shl.b32 	%r511, %r415, 5;
	mul.lo.s32 	%r510, %r415, 33;
	mul.lo.s32 	%r509, %r415, 34;
	mul.lo.s32 	%r508, %r415, 35;
	mul.lo.s32 	%r507, %r415, 36;
	mul.lo.s32 	%r506, %r415, 37;
	mul.lo.s32 	%r505, %r415, 38;
	mul.lo.s32 	%r504, %r415, 39;
	mul.lo.s32 	%r503, %r415, 40;
	mul.lo.s32 	%r502, %r415, 41;
	mul.lo.s32 	%r501, %r415, 42;
	mul.lo.s32 	%r500, %r415, 43;
	mul.lo.s32 	%r499, %r415, 44;
	mul.lo.s32 	%r498, %r415, 45;
	mul.lo.s32 	%r497, %r415, 46;
	mul.lo.s32 	%r496, %r415, 47;
	mul.lo.s32 	%r495, %r415, 48;
	mul.lo.s32 	%r494, %r415, 49;
	mul.lo.s32 	%r493, %r415, 50;
	mul.lo.s32 	%r492, %r415, 51;
	mul.lo.s32 	%r491, %r415, 52;
	mul.lo.s32 	%r490, %r415, 53;
	mul.lo.s32 	%r489, %r415, 54;
	mul.lo.s32 	%r488, %r415, 55;
	mul.lo.s32 	%r487, %r415, 56;
	mul.lo.s32 	%r486, %r415, 57;
	mul.lo.s32 	%r485, %r415, 58;
	mul.lo.s32 	%r484, %r415, 59;
	mul.lo.s32 	%r483, %r415, 60;
	mul.lo.s32 	%r482, %r415, 61;
	mul.lo.s32 	%r481, %r415, 62;
	mul.lo.s32 	%r480, %r415, 63;
	shl.b32 	%r479, %r415, 6;
	mul.lo.s32 	%r478, %r415, 65;
	mul.lo.s32 	%r477, %r415, 66;
	mul.lo.s32 	%r476, %r415, 67;
	mul.lo.s32 	%r475, %r415, 68;
	mul.lo.s32 	%r474, %r415, 69;
	mul.lo.s32 	%r473, %r415, 70;
	mul.lo.s32 	%r472, %r415, 71;
	mul.lo.s32 	%r471, %r415, 72;
	mul.lo.s32 	%r470, %r415, 73;
	mul.lo.s32 	%r469, %r415, 74;
	mul.lo.s32 	%r468, %r415, 75;
	mul.lo.s32 	%r467, %r415, 76;
	mul.lo.s32 	%r466, %r415, 77;
	mul.lo.s32 	%r465, %r415, 78;
	mul.lo.s32 	%r464, %r415, 79;
	mul.lo.s32 	%r463, %r415, 80;
	mul.lo.s32 	%r462, %r415, 81;
	mul.lo.s32 	%r461, %r415, 82;
	mul.lo.s32 	%r460, %r415, 83;
	mul.lo.s32 	%r459, %r415, 84;
	mul.lo.s32 	%r458, %r415, 85;
	mul.lo.s32 	%r457, %r415, 86;
	mul.lo.s32 	%r456, %r415, 87;
	mul.lo.s32 	%r455, %r415, 88;
	mul.lo.s32 	%r454, %r415, 89;
	mul.lo.s32 	%r453, %r415, 90;
	mul.lo.s32 	%r452, %r415, 91;
	mul.lo.s32 	%r451, %r415, 92;
	mul.lo.s32 	%r450, %r415, 93;
	mul.lo.s32 	%r449, %r415, 94;
	mul.lo.s32 	%r448, %r415, 95;
	mul.lo.s32 	%r447, %r415, 96;
	mul.lo.s32 	%r446, %r415, 97;
	mul.lo.s32 	%r445, %r415, 98;
	mul.lo.s32 	%r444, %r415, 99;
	mul.lo.s32 	%r443, %r415, 100;
	mul.lo.s32 	%r442, %r415, 101;
	mul.lo.s32 	%r441, %r415, 102;
	mul.lo.s32 	%r440, %r415, 103;
	mul.lo.s32 	%r439, %r415, 104;
	mul.lo.s32 	%r438, %r415, 105;
	mul.lo.s32 	%r437, %r415, 106;
	mul.lo.s32 	%r436, %r415, 107;
	mul.lo.s32 	%r435, %r415, 108;
	mul.lo.s32 	%r434, %r415, 109;
	mul.lo.s32 	%r433, %r415, 110;
	mul.lo.s32 	%r432, %r415, 111;
	mul.lo.s32 	%r431, %r415, 112;
	mul.lo.s32 	%r430, %r415, 113;
	mul.lo.s32 	%r429, %r415, 114;
	mul.lo.s32 	%r428, %r415, 115;
	mul.lo.s32 	%r427, %r415, 116;
	mul.lo.s32 	%r426, %r415, 117;
	mul.lo.s32 	%r425, %r415, 118;
	mul.lo.s32 	%r424, %r415, 119;
	mul.lo.s32 	%r423, %r415, 120;
	mul.lo.s32 	%r422, %r415, 121;
	mul.lo.s32 	%r421, %r415, 122;
	mul.lo.s32 	%r420, %r415, 123;
	mul.lo.s32 	%r419, %r415, 124;
	mul.lo.s32 	%r418, %r415, 125;
	mul.lo.s32 	%r417, %r415, 126;
	mul.lo.s32 	%r416, %r415, 127;
	neg.s32 	%r414, %r415;
	mov.f32 	%f2496, 0f00000000;
	mov.b32 	%r413, 0;
$L__BB4_6:
	ld.param.u64 	%rd283, [_Z17traditional_layerPKfS0_S0_S0_S0_Pfiif_param_4];
	ld.param.u64 	%rd282, [_Z17traditional_layerPKfS0_S0_S0_S0_Pfiif_param_3];
	ld.global.nc.f32 	%f1574, [%rd285];
	fma.rn.f32 	%f1575, %f518, %f1574, 0f00000000;
	cvta.to.global.u64 	%rd18, %rd282;
	mul.wide.u32 	%rd19, %r415, 4;
	add.s64 	%rd20, %rd18, %rd19;
	ld.global.nc.f32 	%f1576, [%rd20];
	fma.rn.f32 	%f1577, %f519, %f1576, %f1575;
	mul.wide.u32 	%rd21, %r541, 4;
	add.s64 	%rd22, %rd18, %rd21;
	ld.global.nc.f32 	%f1578, [%rd22];
	fma.rn.f32 	%f1579, %f520, %f1578, %f1577;
	mul.wide.u32 	%rd23, %r540, 4;
	add.s64 	%rd24, %rd18, %rd23;
	ld.global.nc.f32 	%f1580, [%rd24];
	fma.rn.f32 	%f1581, %f521, %f1580, %f1579;
	mul.wide.u32 	%rd25, %r539, 4;
	add.s64 	%rd26, %rd18, %rd25;
	ld.global.nc.f32 	%f1582, [%rd26];
	fma.rn.f32 	%f1583, %f522, %f1582, %f1581;
	mul.wide.u32 	%rd27, %r538, 4;
	add.s64 	%rd28, %rd18, %rd27;
	ld.global.nc.f32 	%f1584, [%rd28];
	fma.rn.f32 	%f1585, %f523, %f1584, %f1583;
	mul.wide.u32 	%rd29, %r537, 4;
	add.s64 	%rd30, %rd18, %rd29;
	ld.global.nc.f32 	%f1586, [%rd30];
	fma.rn.f32 	%f1587, %f524, %f1586, %f1585;
	mul.wide.u32 	%rd31, %r536, 4;
	add.s64 	%rd32, %rd18, %rd31;
	ld.global.nc.f32 	%f1588, [%rd32];
	fma.rn.f32 	%f1589, %f525, %f1588, %f1587;
	mul.wide.u32 	%rd33, %r535, 4;
	add.s64 	%rd34, %rd18, %rd33;
	ld.global.nc.f32 	%f1590, [%rd34];
	fma.rn.f32 	%f1591, %f526, %f1590, %f1589;
	mul.wide.u32 	%rd35, %r534, 4;
	add.s64 	%rd36, %rd18, %rd35;
	ld.global.nc.f32 	%f1592, [%rd36];
	fma.rn.f32 	%f1593, %f527, %f1592, %f1591;
	mul.wide.u32 	%rd37, %r533, 4;
	add.s64 	%rd38, %rd18, %rd37;
	ld.global.nc.f32 	%f1594, [%rd38];
	fma.rn.f32 	%f1595, %f528, %f1594, %f1593;
	mul.wide.u32 	%rd39, %r532, 4;
	add.s64 	%rd40, %rd18, %rd39;
	ld.global.nc.f32 	%f1596, [%rd40];
	fma.rn.f32 	%f1597, %f529, %f1596, %f1595;
	mul.wide.u32 	%rd41, %r531, 4;
	add.s64 	%rd42, %rd18, %rd41;
	ld.global.nc.f32 	%f1598, [%rd42];
	fma.rn.f32 	%f1599, %f530, %f1598, %f1597;
	mul.wide.u32 	%rd43, %r530, 4;
	add.s64 	%rd44, %rd18, %rd43;
	ld.global.nc.f32 	%f1600, [%rd44];
	fma.rn.f32 	%f1601, %f531, %f1600, %f1599;
	mul.wide.u32 	%rd45, %r529, 4;
	add.s64 	%rd46, %rd18, %rd45;
	ld.global.nc.f32 	%f1602, [%rd46];
	fma.rn.f32 	%f1603, %f532, %f1602, %f1601;
	mul.wide.u32 	%rd47, %r528, 4;
	add.s64 	%rd48, %rd18, %rd47;
	ld.global.nc.f32 	%f1604, [%rd48];
	fma.rn.f32 	%f1605, %f533, %f1604, %f1603;
	mul.wide.u32 	%rd49, %r527, 4;
	add.s64 	%rd50, %rd18, %rd49;
	ld.global.nc.f32 	%f1606, [%rd50];
	fma.rn.f32 	%f1607, %f534, %f1606, %f1605;
	mul.wide.u32 	%rd51, %r526, 4;
	add.s64 	%rd52, %rd18, %rd51;
	ld.global.nc.f32 	%f1608, [%rd52];
	fma.rn.f32 	%f1609, %f535, %f1608, %f1607;
	mul.wide.u32 	%rd53, %r525, 4;
	add.s64 	%rd54, %rd18, %rd53;
	ld.global.nc.f32 	%f1610, [%rd54];
	fma.rn.f32 	%f1611, %f536, %f1610, %f1609;
	mul.wide.u32 	%rd55, %r524, 4;
	add.s64 	%rd56, %rd18, %rd55;
	ld.global.nc.f32 	%f1612, [%rd56];
	fma.rn.f32 	%f1613, %f537, %f1612, %f1611;
	mul.wide.u32 	%rd57, %r523, 4;
	add.s64 	%rd58, %rd18, %rd57;
	ld.global.nc.f32 	%f1614, [%rd58];
	fma.rn.f32 	%f1615, %f538, %f1614, %f1613;
	mul.wide.u32 	%rd59, %r522, 4;
	add.s64 	%rd60, %rd18, %rd59;
	ld.global.nc.f32 	%f1616, [%rd60];
	fma.rn.f32 	%f1617, %f539, %f1616, %f1615;
	mul.wide.u32 	%rd61, %r521, 4;
	add.s64 	%rd62, %rd18, %rd61;
	ld.global.nc.f32 	%f1618, [%rd62];
	fma.rn.f32 	%f1619, %f540, %f1618, %f1617;
	mul.wide.u32 	%rd63, %r520, 4;
	add.s64 	%rd64, %rd18, %rd63;
	ld.global.nc.f32 	%f1620, [%rd64];
	fma.rn.f32 	%f1621, %f541, %f1620, %f1619;
	mul.wide.u32 	%rd65, %r519, 4;
	add.s64 	%rd66, %rd18, %rd65;
	ld.global.nc.f32 	%f1622, [%rd66];
	fma.rn.f32 	%f1623, %f542, %f1622, %f1621;
	mul.wide.u32 	%rd67, %r518, 4;
	add.s64 	%rd68, %rd18, %rd67;
	ld.global.nc.f32 	%f1624, [%rd68];
	fma.rn.f32 	%f1625, %f543, %f1624, %f1623;
	mul.wide.u32 	%rd69, %r517, 4;
	add.s64 	%rd70, %rd18, %rd69;
	ld.global.nc.f32 	%f1626, [%rd70];
	fma.rn.f32 	%f1627, %f544, %f1626, %f1625;
	mul.wide.u32 	%rd71, %r516, 4;
	add.s64 	%rd72, %rd18, %rd71;
	ld.global.nc.f32 	%f1628, [%rd72];
	fma.rn.f32 	%f1629, %f545, %f1628, %f1627;
	mul.wide.u32 	%rd73, %r515, 4;
	add.s64 	%rd74, %rd18, %rd73;
	ld.global.nc.f32 	%f1630, [%rd74];
	fma.rn.f32 	%f1631, %f546, %f1630, %f1629;
	mul.wide.u32 	%rd75, %r514, 4;
	add.s64 	%rd76, %rd18, %rd75;
	ld.global.nc.f32 	%f1632, [%rd76];
	fma.rn.f32 	%f1633, %f547, %f1632, %f1631;
	mul.wide.u32 	%rd77, %r513, 4;
	add.s64 	%rd78, %rd18, %rd77;
	ld.global.nc.f32 	%f1634, [%rd78];
	fma.rn.f32 	%f1635, %f548, %f1634, %f1633;
	mul.wide.u32 	%rd79, %r512, 4;
	add.s64 	%rd80, %rd18, %rd79;
	ld.global.nc.f32 	%f1636, [%rd80];
	fma.rn.f32 	%f1637, %f549, %f1636, %f1635;
	mul.wide.u32 	%rd81, %r511, 4;
	add.s64 	%rd82, %rd18, %rd81;
	ld.global.nc.f32 	%f1638, [%rd82];
	fma.rn.f32 	%f1639, %f550, %f1638, %f1637;
	mul.wide.u32 	%rd83, %r510, 4;
	add.s64 	%rd84, %rd18, %rd83;
	ld.global.nc.f32 	%f1640, [%rd84];
	fma.rn.f32 	%f1641, %f551, %f1640, %f1639;
	mul.wide.u32 	%rd85, %r509, 4;
	add.s64 	%rd86, %rd18, %rd85;
	ld.global.nc.f32 	%f1642, [%rd86];
	fma.rn.f32 	%f1643, %f552, %f1642, %f1641;
	mul.wide.u32 	%rd87, %r508, 4;
	add.s64 	%rd88, %rd18, %rd87;
	ld.global.nc.f32 	%f1644, [%rd88];
	fma.rn.f32 	%f1645, %f553, %f1644, %f1643;
	mul.wide.u32 	%rd89, %r507, 4;
	add.s64 	%rd90, %rd18, %rd89;
	ld.global.nc.f32 	%f1646, [%rd90];
	fma.rn.f32 	%f1647, %f554, %f1646, %f1645;
	mul.wide.u32 	%rd91, %r506, 4;
	add.s64 	%rd92, %rd18, %rd91;
	ld.global.nc.f32 	%f1648, [%rd92];
	fma.rn.f32 	%f1649, %f555, %f1648, %f1647;
	mul.wide.u32 	%rd93, %r505, 4;
	add.s64 	%rd94, %rd18, %rd93;
	ld.global.nc.f32 	%f1650, [%rd94];
	fma.rn.f32 	%f1651, %f556, %f1650, %f1649;
	mul.wide.u32 	%rd95, %r504, 4;
	add.s64 	%rd96, %rd18, %rd95;
	ld.global.nc.f32 	%f1652, [%rd96];
	fma.rn.f32 	%f1653, %f557, %f1652, %f1651;
	mul.wide.u32 	%rd97, %r503, 4;
	add.s64 	%rd98, %rd18, %rd97;
	ld.global.nc.f32 	%f1654, [%rd98];
	fma.rn.f32 	%f1655, %f558, %f1654, %f1653;
	mul.wide.u32 	%rd99, %r502, 4;
	add.s64 	%rd100, %rd18, %rd99;
	ld.global.nc.f32 	%f1656, [%rd100];
	fma.rn.f32 	%f1657, %f559, %f1656, %f1655;
	mul.wide.u32 	%rd101, %r501, 4;
	add.s64 	%rd102, %rd18, %rd101;
	ld.global.nc.f32 	%f1658, [%rd102];
	fma.rn.f32 	%f1659, %f560, %f1658, %f1657;
	mul.wide.u32 	%rd103, %r500, 4;
	add.s64 	%rd104, %rd18, %rd103;
	ld.global.nc.f32 	%f1660, [%rd104];
	fma.rn.f32 	%f1661, %f561, %f1660, %f1659;
	mul.wide.u32 	%rd105, %r499, 4;
	add.s64 	%rd106, %rd18, %rd105;
	ld.global.nc.f32 	%f1662, [%rd106];
	fma.rn.f32 	%f1663, %f562, %f1662, %f1661;
	mul.wide.u32 	%rd107, %r498, 4;
	add.s64 	%rd108, %rd18, %rd107;
	ld.global.nc.f32 	%f1664, [%rd108];
	fma.rn.f32 	%f1665, %f563, %f1664, %f1663;
	mul.wide.u32 	%rd109, %r497, 4;
	add.s64 	%rd110, %rd18, %rd109;
	ld.global.nc.f32 	%f1666, [%rd110];
	fma.rn.f32 	%f1667, %f564, %f1666, %f1665;
	mul.wide.u32 	%rd111, %r496, 4;
	add.s64 	%rd112, %rd18, %rd111;
	ld.global.nc.f32 	%f1668, [%rd112];
	fma.rn.f32 	%f1669, %f565, %f1668, %f1667;
	mul.wide.u32 	%rd113, %r495, 4;
	add.s64 	%rd114, %rd18, %rd113;
	ld.global.nc.f32 	%f1670, [%rd114];
	fma.rn.f32 	%f1671, %f566, %f1670, %f1669;
	mul.wide.u32 	%rd115, %r494, 4;
	add.s64 	%rd116, %rd18, %rd115;
	ld.global.nc.f32 	%f1672, [%rd116];
	fma.rn.f32 	%f1673, %f567, %f1672, %f1671;
	mul.wide.u32 	%rd117, %r493, 4;
	add.s64 	%rd118, %rd18, %rd117;
	ld.global.nc.f32 	%f1674, [%rd118];
	fma.rn.f32 	%f1675, %f568, %f1674, %f1673;
	mul.wide.u32 	%rd119, %r492, 4;
	add.s64 	%rd120, %rd18, %rd119;
	ld.global.nc.f32 	%f1676, [%rd120];
	fma.rn.f32 	%f1677, %f569, %f1676, %f1675;
	mul.wide.u32 	%rd121, %r491, 4;
	add.s64 	%rd122, %rd18, %rd121;
	ld.global.nc.f32 	%f1678, [%rd122];
	fma.rn.f32 	%f1679, %f570, %f1678, %f1677;
	mul.wide.u32 	%rd123, %r490, 4;
	add.s64 	%rd124, %rd18, %rd123;
	ld.global.nc.f32 	%f1680, [%rd124];
	fma.rn.f32 	%f1681, %f571, %f1680, %f1679;
	mul.wide.u32 	%rd125, %r489, 4;
	add.s64 	%rd126, %rd18, %rd125;
	ld.global.nc.f32 	%f1682, [%rd126];
	fma.rn.f32 	%f1683, %f572, %f1682, %f1681;
	mul.wide.u32 	%rd127, %r488, 4;
	add.s64 	%rd128, %rd18, %rd127;
	ld.global.nc.f32 	%f1684, [%rd128];
	fma.rn.f32 	%f1685, %f573, %f1684, %f1683;
	mul.wide.u32 	%rd129, %r487, 4;
	add.s64 	%rd130, %rd18, %rd129;
	ld.global.nc.f32 	%f1686, [%rd130];
	fma.rn.f32 	%f1687, %f574, %f1686, %f1685;
	mul.wide.u32 	%rd131, %r486, 4;
	add.s64 	%rd132, %rd18, %rd131;
	ld.global.nc.f32 	%f1688, [%rd132];
	fma.rn.f32 	%f1689, %f575, %f1688, %f1687;
	mul.wide.u32 	%rd133, %r485, 4;
	add.s64 	%rd134, %rd18, %rd133;
	ld.global.nc.f32 	%f1690, [%rd134];
	fma.rn.f32 	%f1691, %f576, %f1690, %f1689;
	mul.wide.u32 	%rd135, %r484, 4;
	add.s64 	%rd136, %rd18, %rd135;
	ld.global.nc.f32 	%f1692, [%rd136];
	fma.rn.f32 	%f1693, %f577, %f1692, %f1691;
	mul.wide.u32 	%rd137, %r483, 4;
	add.s64 	%rd138, %rd18, %rd137;
	ld.global.nc.f32 	%f1694, [%rd138];
	fma.rn.f32 	%f1695, %f578, %f1694, %f1693;
	mul.wide.u32 	%rd139, %r482, 4;
	add.s64 	%rd140, %rd18, %rd139;
	ld.global.nc.f32 	%f1696, [%rd140];
	fma.rn.f32 	%f1697, %f579, %f1696, %f1695;
	mul.wide.u32 	%rd141, %r481, 4;
	add.s64 	%rd142, %rd18, %rd141;
	ld.global.nc.f32 	%f1698, [%rd142];
	fma.rn.f32 	%f1699, %f580, %f1698, %f1697;
	mul.wide.u32 	%rd143, %r480, 4;
	add.s64 	%rd144, %rd18, %rd143;
	ld.global.nc.f32 	%f1700, [%rd144];
	fma.rn.f32 	%f1701, %f581, %f1700, %f1699;
	mul.wide.u32 	%rd145, %r479, 4;
	add.s64 	%rd146, %rd18, %rd145;
	ld.global.nc.f32 	%f1702, [%rd146];
	fma.rn.f32 	%f1703, %f582, %f1702, %f1701;
	mul.wide.u32 	%rd147, %r478, 4;
	add.s64 	%rd148, %rd18, %rd147;
	ld.global.nc.f32 	%f1704, [%rd148];
	fma.rn.f32 	%f1705, %f583, %f1704, %f1703;
	mul.wide.u32 	%rd149, %r477, 4;
	add.s64 	%rd150, %rd18, %rd149;
	ld.global.nc.f32 	%f1706, [%rd150];
	fma.rn.f32 	%f1707, %f584, %f1706, %f1705;
	mul.wide.u32 	%rd151, %r476, 4;
	add.s64 	%rd152, %rd18, %rd151;
	ld.global.nc.f32 	%f1708, [%rd152];
	fma.rn.f32 	%f1709, %f585, %f1708, %f1707;
	mul.wide.u32 	%rd153, %r475, 4;
	add.s64 	%rd154, %rd18, %rd153;
	ld.global.nc.f32 	%f1710, [%rd154];
	fma.rn.f32 	%f1711, %f586, %f1710, %f1709;
	mul.wide.u32 	%rd155, %r474, 4;
	add.s64 	%rd156, %rd18, %rd155;
	ld.global.nc.f32 	%f1712, [%rd156];
	fma.rn.f32 	%f1713, %f587, %f1712, %f1711;
	mul.wide.u32 	%rd157, %r473, 4;
	add.s64 	%rd158, %rd18, %rd157;
	ld.global.nc.f32 	%f1714, [%rd158];
	fma.rn.f32 	%f1715, %f588, %f1714, %f1713;
	mul.wide.u32 	%rd159, %r472, 4;
	add.s64 	%rd160, %rd18, %rd159;
	ld.global.nc.f32 	%f1716, [%rd160];
	fma.rn.f32 	%f1717, %f589, %f1716, %f1715;
	mul.wide.u32 	%rd161, %r471, 4;
	add.s64 	%rd162, %rd18, %rd161;
	ld.global.nc.f32 	%f1718, [%rd162];
	fma.rn.f32 	%f1719, %f590, %f1718, %f1717;
	mul.wide.u32 	%rd163, %r470, 4;
	add.s64 	%rd164, %rd18, %rd163;
	ld.global.nc.f32 	%f1720, [%rd164];
	fma.rn.f32 	%f1721, %f591, %f1720, %f1719;
	mul.wide.u32 	%rd165, %r469, 4;
	add.s64 	%rd166, %rd18, %rd165;
	ld.global.nc.f32 	%f1722, [%rd166];
	fma.rn.f32 	%f1723, %f592, %f1722, %f1721;
	mul.wide.u32 	%rd167, %r468, 4;
	add.s64 	%rd168, %rd18, %rd167;
	ld.global.nc.f32 	%f1724, [%rd168];
	fma.rn.f32 	%f1725, %f593, %f1724, %f1723;
	mul.wide.u32 	%rd169, %r467, 4;
	add.s64 	%rd170, %rd18, %rd169;
	ld.global.nc.f32 	%f1726, [%rd170];
	fma.rn.f32 	%f1727, %f594, %f1726, %f1725;
	mul.wide.u32 	%rd171, %r466, 4;
	add.s64 	%rd172, %rd18, %rd171;
	ld.global.nc.f32 	%f1728, [%rd172];
	fma.rn.f32 	%f1729, %f595, %f1728, %f1727;
	mul.wide.u32 	%rd173, %r465, 4;
	add.s64 	%rd174, %rd18, %rd173;
	ld.global.nc.f32 	%f1730, [%rd174];
	fma.rn.f32 	%f1731, %f596, %f1730, %f1729;
	mul.wide.u32 	%rd175, %r464, 4;
	add.s64 	%rd176, %rd18, %rd175;
	ld.global.nc.f32 	%f1732, [%rd176];
	fma.rn.f32 	%f1733, %f597, %f1732, %f1731;
	mul.wide.u32 	%rd177, %r463, 4;
	add.s64 	%rd178, %rd18, %rd177;
	ld.global.nc.f32 	%f1734, [%rd178];
	fma.rn.f32 	%f1735, %f598, %f1734, %f1733;
	mul.wide.u32 	%rd179, %r462, 4;
	add.s64 	%rd180, %rd18, %rd179;
	ld.global.nc.f32 	%f1736, [%rd180];
	fma.rn.f32 	%f1737, %f599, %f1736, %f1735;
	mul.wide.u32 	%rd181, %r461, 4;
	add.s64 	%rd182, %rd18, %rd181;
	ld.global.nc.f32 	%f1738, [%rd182];
	fma.rn.f32 	%f1739, %f600, %f1738, %f1737;
	mul.wide.u32 	%rd183, %r460, 4;
	add.s64 	%rd184, %rd18, %rd183;
	ld.global.nc.f32 	%f1740, [%rd184];
	fma.rn.f32 	%f1741, %f601, %f1740, %f1739;
	mul.wide.u32 	%rd185, %r459, 4;
	add.s64 	%rd186, %rd18, %rd185;
	ld.global.nc.f32 	%f1742, [%rd186];
	fma.rn.f32 	%f1743, %f602, %f1742, %f1741;
	mul.wide.u32 	%rd187, %r458, 4;
	add.s64 	%rd188, %rd18, %rd187;
	ld.global.nc.f32 	%f1744, [%rd188];
	fma.rn.f32 	%f1745, %f603, %f1744, %f1743;
	mul.wide.u32 	%rd189, %r457, 4;
	add.s64 	%rd190, %rd18, %rd189;
	ld.global.nc.f32 	%f1746, [%rd190];
	fma.rn.f32 	%f1747, %f604, %f1746, %f1745;
	mul.wide.u32 	%rd191, %r456, 4;
	add.s64 	%rd192, %rd18, %rd191;
	ld.global.nc.f32 	%f1748, [%rd192];
	fma.rn.f32 	%f1749, %f605, %f1748, %f1747;
	mul.wide.u32 	%rd193, %r455, 4;
	add.s64 	%rd194, %rd18, %rd193;
	ld.global.nc.f32 	%f1750, [%rd194];
	fma.rn.f32 	%f1751, %f606, %f1750, %f1749;
	mul.wide.u32 	%rd195, %r454, 4;
	add.s64 	%rd196, %rd18, %rd195;
	ld.global.nc.f32 	%f1752, [%rd196];
	fma.rn.f32 	%f1753, %f607, %f1752, %f1751;
	mul.wide.u32 	%rd197, %r453, 4;
	add.s64 	%rd198, %rd18, %rd197;
	ld.global.nc.f32 	%f1754, [%rd198];
	fma.rn.f32 	%f1755, %f608, %f1754, %f1753;
	mul.wide.u32 	%rd199, %r452, 4;
	add.s64 	%rd200, %rd18, %rd199;
	ld.global.nc.f32 	%f1756, [%rd200];
	fma.rn.f32 	%f1757, %f609, %f1756, %f1755;
	mul.wide.u32 	%rd201, %r451, 4;
	add.s64 	%rd202, %rd18, %rd201;
	ld.global.nc.f32 	%f1758, [%rd202];
	fma.rn.f32 	%f1759, %f610, %f1758, %f1757;
	mul.wide.u32 	%rd203, %r450, 4;
	add.s64 	%rd204, %rd18, %rd203;
	ld.global.nc.f32 	%f1760, [%rd204];
	fma.rn.f32 	%f1761, %f611, %f1760, %f1759;
	mul.wide.u32 	%rd205, %r449, 4;
	add.s64 	%rd206, %rd18, %rd205;
	ld.global.nc.f32 	%f1762, [%rd206];
	fma.rn.f32 	%f1763, %f612, %f1762, %f1761;
	mul.wide.u32 	%rd207, %r448, 4;
	add.s64 	%rd208, %rd18, %rd207;
	ld.global.nc.f32 	%f1764, [%rd208];
	fma.rn.f32 	%f1765, %f613, %f1764, %f1763;
	mul.wide.u32 	%rd209, %r447, 4;
	add.s64 	%rd210, %rd18, %rd209;
	ld.global.nc.f32 	%f1766, [%rd210];
	fma.rn.f32 	%f1767, %f614, %f1766, %f1765;
	mul.wide.u32 	%rd211, %r446, 4;
	add.s64 	%rd212, %rd18, %rd211;
	ld.global.nc.f32 	%f1768, [%rd212];
	fma.rn.f32 	%f1769, %f615, %f1768, %f1767;
	mul.wide.u32 	%rd213, %r445, 4;
	add.s64 	%rd214, %rd18, %rd213;
	ld.global.nc.f32 	%f1770, [%rd214];
	fma.rn.f32 	%f1771, %f616, %f1770, %f1769;
	mul.wide.u32 	%rd215, %r444, 4;
	add.s64 	%rd216, %rd18, %rd215;
	ld.global.nc.f32 	%f1772, [%rd216];
	fma.rn.f32 	%f1773, %f617, %f1772, %f1771;
	mul.wide.u32 	%rd217, %r443, 4;
	add.s64 	%rd218, %rd18, %rd217;
	ld.global.nc.f32 	%f1774, [%rd218];
	fma.rn.f32 	%f1775, %f618, %f1774, %f1773;
	mul.wide.u32 	%rd219, %r442, 4;
	add.s64 	%rd220, %rd18, %rd219;
	ld.global.nc.f32 	%f1776, [%rd220];
	fma.rn.f32 	%f1777, %f619, %f1776, %f1775;
	mul.wide.u32 	%rd221, %r441, 4;
	add.s64 	%rd222, %rd18, %rd221;
	ld.global.nc.f32 	%f1778, [%rd222];
	fma.rn.f32 	%f1779, %f620, %f1778, %f1777;
	mul.wide.u32 	%rd223, %r440, 4;
	add.s64 	%rd224, %rd18, %rd223;
	ld.global.nc.f32 	%f1780, [%rd224];
	fma.rn.f32 	%f1781, %f621, %f1780, %f1779;
	mul.wide.u32 	%rd225, %r439, 4;
	add.s64 	%rd226, %rd18, %rd225;
	ld.global.nc.f32 	%f1782, [%rd226];
	fma.rn.f32 	%f1783, %f622, %f1782, %f1781;
	mul.wide.u32 	%rd227, %r438, 4;
	add.s64 	%rd228, %rd18, %rd227;
	ld.global.nc.f32 	%f1784, [%rd228];
	fma.rn.f32 	%f1785, %f623, %f1784, %f1783;
	mul.wide.u32 	%rd229, %r437, 4;
	add.s64 	%rd230, %rd18, %rd229;
	ld.global.nc.f32 	%f1786, [%rd230];
	fma.rn.f32 	%f1787, %f624, %f1786, %f1785;
	mul.wide.u32 	%rd231, %r436, 4;
	add.s64 	%rd232, %rd18, %rd231;
	ld.global.nc.f32 	%f1788, [%rd232];
	fma.rn.f32 	%f1789, %f625, %f1788, %f1787;
	mul.wide.u32 	%rd233, %r435, 4;
	add.s64 	%rd234, %rd18, %rd233;
	ld.global.nc.f32 	%f1790, [%rd234];
	fma.rn.f32 	%f1791, %f626, %f1790, %f1789;
	mul.wide.u32 	%rd235, %r434, 4;
	add.s64 	%rd236, %rd18, %rd235;
	ld.global.nc.f32 	%f1792, [%rd236];
	fma.rn.f32 	%f1793, %f627, %f1792, %f1791;
	mul.wide.u32 	%rd237, %r433, 4;
	add.s64 	%rd238, %rd18, %rd237;
	ld.global.nc.f32 	%f1794, [%rd238];
	fma.rn.f32 	%f1795, %f628, %f1794, %f1793;
	mul.wide.u32 	%rd239, %r432, 4;
	add.s64 	%rd240, %rd18, %rd239;
	ld.global.nc.f32 	%f1796, [%rd240];
	fma.rn.f32 	%f1797, %f629, %f1796, %f1795;
	mul.wide.u32 	%rd241, %r431, 4;
	add.s64 	%rd242, %rd18, %rd241;
	ld.global.nc.f32 	%f1798, [%rd242];
	fma.rn.f32 	%f1799, %f630, %f1798, %f1797;
	mul.wide.u32 	%rd243, %r430, 4;
	add.s64 	%rd244, %rd18, %rd243;
	ld.global.nc.f32 	%f1800, [%rd244];
	fma.rn.f32 	%f1801, %f631, %f1800, %f1799;
	mul.wide.u32 	%rd245, %r429, 4;
	add.s64 	%rd246, %rd18, %rd245;
	ld.global.nc.f32 	%f1802, [%rd246];
	fma.rn.f32 	%f1803, %f632, %f1802, %f1801;
	mul.wide.u32 	%rd247, %r428, 4;
	add.s64 	%rd248, %rd18, %rd247;
	ld.global.nc.f32 	%f1804, [%rd248];
	fma.rn.f32 	%f1805, %f633, %f1804, %f1803;
	mul.wide.u32 	%rd249, %r427, 4;
	add.s64 	%rd250, %rd18, %rd249;
	ld.global.nc.f32 	%f1806, [%rd250];
	fma.rn.f32 	%f1807, %f634, %f1806, %f1805;
	mul.wide.u32 	%rd251, %r426, 4;
	add.s64 	%rd252, %rd18, %rd251;
	ld.global.nc.f32 	%f1808, [%rd252];
	fma.rn.f32 	%f1809, %f635, %f1808, %f1807;
	mul.wide.u32 	%rd253, %r425, 4;
	add.s64 	%rd254, %rd18, %rd253;
	ld.global.nc.f32 	%f1810, [%rd254];
	fma.rn.f32 	%f1811, %f636, %f1810, %f1809;
	mul.wide.u32 	%rd255, %r424, 4;
	add.s64 	%rd256, %rd18, %rd255;
	ld.global.nc.f32 	%f1812, [%rd256];
	fma.rn.f32 	%f1813, %f637, %f1812, %f1811;
	mul.wide.u32 	%rd257, %r423, 4;
	add.s64 	%rd258, %rd18, %rd257;
	ld.global.nc.f32 	%f1814, [%rd258];
	fma.rn.f32 	%f1815, %f638, %f1814, %f1813;
	mul.wide.u32 	%rd259, %r422, 4;
	add.s64 	%rd260, %rd18, %rd259;
	ld.global.nc.f32 	%f1816, [%rd260];
	fma.rn.f32 	%f1817, %f639, %f1816, %f1815;
	mul.wide.u32 	%rd261, %r421, 4;
	add.s64 	%rd262, %rd18, %rd261;
	ld.global.nc.f32 	%f1818, [%rd262];
	fma.rn.f32 	%f1819, %f640, %f1818, %f1817;
	mul.wide.u32 	%rd263, %r420, 4;
	add.s64 	%rd264, %rd18, %rd263;
	ld.global.nc.f32 	%f1820, [%rd264];
	fma.rn.f32 	%f1821, %f641, %f1820, %f1819;
	mul.wide.u32 	%rd265, %r419, 4;
	add.s64 	%rd266, %rd18, %rd265;
	ld.global.nc.f32 	%f1822, [%rd266];
	fma.rn.f32 	%f1823, %f642, %f1822, %f1821;
	mul.wide.u32 	%rd267, %r418, 4;
	add.s64 	%rd268, %rd18, %rd267;
	ld.global.nc.f32 	%f1824, [%rd268];
	fma.rn.f32 	%f1825, %f643, %f1824, %f1823;
	mul.wide.u32 	%rd269, %r417, 4;
	add.s64 	%rd270, %rd18, %rd269;
	ld.global.nc.f32 	%f1826, [%rd270];
	fma.rn.f32 	%f1827, %f644, %f1826, %f1825;
	mul.wide.u32 	%rd271, %r416, 4;
	add.s64 	%rd272, %rd18, %rd271;
	ld.global.nc.f32 	%f1828, [%rd272];
	fma.rn.f32 	%f1829, %f645, %f1828, %f1827;
	mul.f32 	%f1830, %f1829, 0f3F000000;
	mul.f32 	%f1831, %f1829, 0f3D372713;
	mul.f32 	%f1832, %f1829, %f1831;
	fma.rn.f32 	%f1833, %f1829, %f1832, %f1829;
	mul.f32 	%f1834, %f1833, 0f3F4C422A;
	abs.f32 	%f1835, %f1834;
	mul.f32 	%f1836, %f1835, 0f4038AA3B;
	ex2.approx.ftz.f32 	%f1837, %f1836;
	add.f32 	%f1838, %f1837, 0f3F800000;
	rcp.approx.ftz.f32 	%f1839, %f1838;
	fma.rn.f32 	%f1840, %f1839, 0fC0000000, 0f3F800000;
	setp.ge.f32 	%p5, %f1835, 0f41102CB4;
	selp.f32 	%f1841, 0f3F800000, %f1840, %p5;
	copysign.f32 	%f1842, %f1834, %f1841;
	mul.f32 	%f1843, %f1834, %f1834;
	fma.rn.f32 	%f1844, %f1843, 0f3C80F082, 0fBD563CAE;
	fma.rn.f32 	%f1845, %f1844, %f1843, 0f3E085941;
	fma.rn.f32 	%f1846, %f1845, %f1843, 0fBEAAA9ED;
	fma.rn.f32 	%f1847, %f1846, %f1843, 0f00000000;
	fma.rn.f32 	%f1848, %f1847, %f1834, %f1834;
	setp.ge.f32 	%p6, %f1835, 0f3F19999A;
	selp.f32 	%f1849, %f1842, %f1848, %p6;
	add.f32 	%f1850, %f1849, 0f3F800000;
	mul.f32 	%f1851, %f1830, %f1850;
	cvta.to.global.u64 	%rd273, %rd283;
	mul.wide.u32 	%rd274, %r413, 4;
	add.s64 	%rd275, %rd273, %rd274;
	ld.global.nc.f32 	%f1852, [%rd275];
	fma.rn.f32 	%f2623, %f1851, %f1852, %f2623;
	ld.global.nc.f32 	%f1853, [%rd275+4];
	fma.rn.f32 	%f2622, %f1851, %f1853, %f2622;
	ld.global.nc.f32 	%f1854, [%rd275+8];
	fma.rn.f32 	%f2621, %f1851, %f1854, %f2621;
	ld.global.nc.f32 	%f1855, [%rd275+12];
	fma.rn.f32 	%f2620, %f1851, %f1855, %f2620;
	ld.global.nc.f32 	%f1856, [%rd275+16];
	fma.rn.f32 	%f2619, %f1851, %f1856, %f2619;
	ld.global.nc.f32 	%f1857, [%rd275+20];
	fma.rn.f32 	%f2618, %f1851, %f1857, %f2618;
	ld.global.nc.f32 	%f1858, [%rd275+24];
	fma.rn.f32 	%f2617, %f1851, %f1858, %f2617;
	ld.global.nc.f32 	%f1859, [%rd275+28];
	fma.rn.f32 	%f2616, %f1851, %f1859, %f2616;
	ld.global.nc.f32 	%f1860, [%rd275+32];
	fma.rn.f32 	%f2615, %f1851, %f1860, %f2615;
	ld.global.nc.f32 	%f1861, [%rd275+36];
	fma.rn.f32 	%f2614, %f1851, %f1861, %f2614;
	ld.global.nc.f32 	%f1862, [%rd275+40];
	fma.rn.f32 	%f2613, %f1851, %f1862, %f2613;
	ld.global.nc.f32 	%f1863, [%rd275+44];
	fma.rn.f32 	%f2612, %f1851, %f1863, %f2612;
	ld.global.nc.f32 	%f1864, [%rd275+48];
	fma.rn.f32 	%f2611, %f1851, %f1864, %f2611;
	ld.global.nc.f32 	%f1865, [%rd275+52];
	fma.rn.f32 	%f2610, %f1851, %f1865, %f2610;
	ld.global.nc.f32 	%f1866, [%rd275+56];
	fma.rn.f32 	%f2609, %f1851, %f1866, %f2609;
	ld.global.nc.f32 	%f1867, [%rd275+60];
	fma.rn.f32 	%f2608, %f1851, %f1867, %f2608;
	ld.global.nc.f32 	%f1868, [%rd275+64];
	fma.rn.f32 	%f2607, %f1851, %f1868, %f2607;
	ld.global.nc.f32 	%f1869, [%rd275+68];
	fma.rn.f32 	%f2606, %f1851, %f1869, %f2606;
	ld.global.nc.f32 	%f1870, [%rd275+72];
	fma.rn.f32 	%f2605, %f1851, %f1870, %f2605;
	ld.global.nc.f32 	%f1871, [%rd275+76];
	fma.rn.f32 	%f2604, %f1851, %f1871, %f2604;
	ld.global.nc.f32 	%f1872, [%rd275+80];
	fma.rn.f32 	%f2603, %f1851, %f1872, %f2603;
	ld.global.nc.f32 	%f1873, [%rd275+84];
	fma.rn.f32 	%f2602, %f1851, %f1873, %f2602;
	ld.global.nc.f32 	%f1874, [%rd275+88];
	fma.rn.f32 	%f2601, %f1851, %f1874, %f2601;
	ld.global.nc.f32 	%f1875, [%rd275+92];
	fma.rn.f32 	%f2600, %f1851, %f1875, %f2600;
	ld.global.nc.f32 	%f1876, [%rd275+96];
	fma.rn.f32 	%f2599, %f1851, %f1876, %f2599;
	ld.global.nc.f32 	%f1877, [%rd275+100];
	fma.rn.f32 	%f2598, %f1851, %f1877, %f2598;
	ld.global.nc.f32 	%f1878, [%rd275+104];
	fma.rn.f32 	%f2597, %f1851, %f1878, %f2597;
	ld.global.nc.f32 	%f1879, [%rd275+108];
	fma.rn.f32 	%f2596, %f1851, %f1879, %f2596;
	ld.global.nc.f32 	%f1880, [%rd275+112];
	fma.rn.f32 	%f2595, %f1851, %f1880, %f2595;
	ld.global.nc.f32 	%f1881, [%rd275+116];
	fma.rn.f32 	%f2594, %f1851, %f1881, %f2594;
	ld.global.nc.f32 	%f1882, [%rd275+120];
	fma.rn.f32 	%f2593, %f1851, %f1882, %f2593;
	ld.global.nc.f32 	%f1883, [%rd275+124];
	fma.rn.f32 	%f2592, %f1851, %f1883, %f2592;
	ld.global.nc.f32 	%f1884, [%rd275+128];
	fma.rn.f32 	%f2591, %f1851, %f1884, %f2591;
	ld.global.nc.f32 	%f1885, [%rd275+132];
	fma.rn.f32 	%f2590, %f1851, %f1885, %f2590;
	ld.global.nc.f32 	%f1886, [%rd275+136];
	fma.rn.f32 	%f2589, %f1851, %f1886, %f2589;
	ld.global.nc.f32 	%f1887, [%rd275+140];
	fma.rn.f32 	%f2588, %f1851, %f1887, %f2588;
	ld.global.nc.f32 	%f1888, [%rd275+144];
	fma.rn.f32 	%f2587, %f1851, %f1888, %f2587;
	ld.global.nc.f32 	%f1889, [%rd275+148];
	fma.rn.f32 	%f2586, %f1851, %f1889, %f2586;
	ld.global.nc.f32 	%f1890, [%rd275+152];
	fma.rn.f32 	%f2585, %f1851, %f1890, %f2585;
	ld.global.nc.f32 	%f1891, [%rd275+156];
	fma.rn.f32 	%f2584, %f1851, %f1891, %f2584;
	ld.global.nc.f32 	%f1892, [%rd275+160];
	fma.rn.f32 	%f2583, %f1851, %f1892, %f2583;
	ld.global.nc.f32 	%f1893, [%rd275+164];
	fma.rn.f32 	%f2582, %f1851, %f1893, %f2582;
	ld.global.nc.f32 	%f1894, [%rd275+168];
	fma.rn.f32 	%f2581, %f1851, %f1894, %f2581;
	ld.global.nc.f32 	%f1895, [%rd275+172];
	fma.rn.f32 	%f2580, %f1851, %f1895, %f2580;
	ld.global.nc.f32 	%f1896, [%rd275+176];
	fma.rn.f32 	%f2579, %f1851, %f1896, %f2579;
	ld.global.nc.f32 	%f1897, [%rd275+180];
	fma.rn.f32 	%f2578, %f1851, %f1897, %f2578;
	ld.global.nc.f32 	%f1898, [%rd275+184];
	fma.rn.f32 	%f2577, %f1851, %f1898, %f2577;
	ld.global.nc.f32 	%f1899, [%rd275+188];
	fma.rn.f32 	%f2576, %f1851, %f1899, %f2576;
	ld.global.nc.f32 	%f1900, [%rd275+192];
	fma.rn.f32 	%f2575, %f1851, %f1900, %f2575;
	ld.global.nc.f32 	%f1901, [%rd275+196];
	fma.rn.f32 	%f2574, %f1851, %f1901, %f2574;
	ld.global.nc.f32 	%f1902, [%rd275+200];
	fma.rn.f32 	%f2573, %f1851, %f1902, %f2573;
	ld.global.nc.f32 	%f1903, [%rd275+204];
	fma.rn.f32 	%f2572, %f1851, %f1903, %f2572;
	ld.global.nc.f32 	%f1904, [%rd275+208];
	fma.rn.f32 	%f2571, %f1851, %f1904, %f2571;
	ld.global.nc.f32 	%f1905, [%rd275+212];
	fma.rn.f32 	%f2570, %f1851, %f1905, %f2570;
	ld.global.nc.f32 	%f1906, [%rd275+216];
	fma.rn.f32 	%f2569, %f1851, %f1906, %f2569;
	ld.global.nc.f32 	%f1907, [%rd275+220];
	fma.rn.f32 	%f2568, %f1851, %f1907, %f2568;
	ld.global.nc.f32 	%f1908, [%rd275+224];
	fma.rn.f32 	%f2567, %f1851, %f1908, %f2567;
	ld.global.nc.f32 	%f1909, [%rd275+228];
	fma.rn.f32 	%f2566, %f1851, %f1909, %f2566;
	ld.global.nc.f32 	%f1910, [%rd275+232];
	fma.rn.f32 	%f2565, %f1851, %f1910, %f2565;
	ld.global.nc.f32 	%f1911, [%rd275+236];
	fma.rn.f32 	%f2564, %f1851, %f1911, %f2564;
	ld.global.nc.f32 	%f1912, [%rd275+240];
	fma.rn.f32 	%f2563, %f1851, %f1912, %f2563;
	ld.global.nc.f32 	%f1913, [%rd275+244];
	fma.rn.f32 	%f2562, %f1851, %f1913, %f2562;
	ld.global.nc.f32 	%f1914, [%rd275+248];
	fma.rn.f32 	%f2561, %f1851, %f1914, %f2561;
	ld.global.nc.f32 	%f1915, [%rd275+252];
	fma.rn.f32 	%f2560, %f1851, %f1915, %f2560;
	ld.global.nc.f32 	%f1916, [%rd275+256];
	fma.rn.f32 	%f2559, %f1851, %f1916, %f2559;
	ld.global.nc.f32 	%f1917, [%rd275+260];
	fma.rn.f32 	%f2558, %f1851, %f1917, %f2558;
	ld.global.nc.f32 	%f1918, [%rd275+264];
	fma.rn.f32 	%f2557, %f1851, %f1918, %f2557;
	ld.global.nc.f32 	%f1919, [%rd275+268];
	fma.rn.f32 	%f2556, %f1851, %f1919, %f2556;
	ld.global.nc.f32 	%f1920, [%rd275+272];
	fma.rn.f32 	%f2555, %f1851, %f1920, %f2555;
	ld.global.nc.f32 	%f1921, [%rd275+276];
	fma.rn.f32 	%f2554, %f1851, %f1921, %f2554;
	ld.global.nc.f32 	%f1922, [%rd275+280];
	fma.rn.f32 	%f2553, %f1851, %f1922, %f2553;
	ld.global.nc.f32 	%f1923, [%rd275+284];
	fma.rn.f32 	%f2552, %f1851, %f1923, %f2552;
	ld.global.nc.f32 	%f1924, [%rd275+288];
	fma.rn.f32 	%f2551, %f1851, %f1924, %f2551;
	ld.global.nc.f32 	%f1925, [%rd275+292];
	fma.rn.f32 	%f2550, %f1851, %f1925, %f2550;
	ld.global.nc.f32 	%f1926, [%rd275+296];
	fma.rn.f32 	%f2549, %f1851, %f1926, %f2549;
	ld.global.nc.f32 	%f1927, [%rd275+300];
	fma.rn.f32 	%f2548, %f1851, %f1927, %f2548;
	ld.global.nc.f32 	%f1928, [%rd275+304];
	fma.rn.f32 	%f2547, %f1851, %f1928, %f2547;
	ld.global.nc.f32 	%f1929, [%rd275+308];
	fma.rn.f32 	%f2546, %f1851, %f1929, %f2546;
	ld.global.nc.f32 	%f1930, [%rd275+312];
	fma.rn.f32 	%f2545, %f1851, %f1930, %f2545;
	ld.global.nc.f32 	%f1931, [%rd275+316];
	fma.rn.f32 	%f2544, %f1851, %f1931, %f2544;
	ld.global.nc.f32 	%f1932, [%rd275+320];
	fma.rn.f32 	%f2543, %f1851, %f1932, %f2543;
	ld.global.nc.f32 	%f1933, [%rd275+324];
	fma.rn.f32 	%f2542, %f1851, %f1933, %f2542;
	ld.global.nc.f32 	%f1934, [%rd275+328];
	fma.rn.f32 	%f2541, %f1851, %f1934, %f2541;
	ld.global.nc.f32 	%f1935, [%rd275+332];
	fma.rn.f32 	%f2540, %f1851, %f1935, %f2540;
	ld.global.nc.f32 	%f1936, [%rd275+336];
	fma.rn.f32 	%f2539, %f1851, %f1936, %f2539;
	ld.global.nc.f32 	%f1937, [%rd275+340];
	fma.rn.f32 	%f2538, %f1851, %f1937, %f2538;
	ld.global.nc.f32 	%f1938, [%rd275+344];
	fma.rn.f32 	%f2537, %f1851, %f1938, %f2537;
	ld.global.nc.f32 	%f1939, [%rd275+348];
	fma.rn.f32 	%f2536, %f1851, %f1939, %f2536;
	ld.global.nc.f32 	%f1940, [%rd275+352];
	fma.rn.f32 	%f2535, %f1851, %f1940, %f2535;
	ld.global.nc.f32 	%f1941, [%rd275+356];
	fma.rn.f32 	%f2534, %f1851, %f1941, %f2534;
	ld.global.nc.f32 	%f1942, [%rd275+360];
	fma.rn.f32 	%f2533, %f1851, %f1942, %f2533;
	ld.global.nc.f32 	%f1943, [%rd275+364];
	fma.rn.f32 	%f2532, %f1851, %f1943, %f2532;
	ld.global.nc.f32 	%f1944, [%rd275+368];
	fma.rn.f32 	%f2531, %f1851, %f1944, %f2531;
	ld.global.nc.f32 	%f1945, [%rd275+372];
	fma.rn.f32 	%f2530, %f1851, %f1945, %f2530;
	ld.global.nc.f32 	%f1946, [%rd275+376];
	fma.rn.f32 	%f2529, %f1851, %f1946, %f2529;
	ld.global.nc.f32 	%f1947, [%rd275+380];
	fma.rn.f32 	%f2528, %f1851, %f1947, %f2528;
	ld.global.nc.f32 	%f1948, [%rd275+384];
	fma.rn.f32 	%f2527, %f1851, %f1948, %f2527;
	ld.global.nc.f32 	%f1949, [%rd275+388];
	fma.rn.f32 	%f2526, %f1851, %f1949, %f2526;
	ld.global.nc.f32 	%f1950, [%rd275+392];
	fma.rn.f32 	%f2525, %f1851, %f1950, %f2525;
	ld.global.nc.f32 	%f1951, [%rd275+396];
	fma.rn.f32 	%f2524, %f1851, %f1951, %f2524;
	ld.global.nc.f32 	%f1952, [%rd275+400];
	fma.rn.f32 	%f2523, %f1851, %f1952, %f2523;
	ld.global.nc.f32 	%f1953, [%rd275+404];
	fma.rn.f32 	%f2522, %f1851, %f1953, %f2522;
	ld.global.nc.f32 	%f1954, [%rd275+408];
	fma.rn.f32 	%f2521, %f1851, %f1954, %f2521;
	ld.global.nc.f32 	%f1955, [%rd275+412];
	fma.rn.f32 	%f2520, %f1851, %f1955, %f2520;
	ld.global.nc.f32 	%f1956, [%rd275+416];
	fma.rn.f32 	%f2519, %f1851, %f1956, %f2519;
	ld.global.nc.f32 	%f1957, [%rd275+420];
	fma.rn.f32 	%f2518, %f1851, %f1957, %f2518;
	ld.global.nc.f32 	%f1958, [%rd275+424];
	fma.rn.f32 	%f2517, %f1851, %f1958, %f2517;
	ld.global.nc.f32 	%f1959, [%rd275+428];
	fma.rn.f32 	%f2516, %f1851, %f1959, %f2516;
	ld.global.nc.f32 	%f1960, [%rd275+432];
	fma.rn.f32 	%f2515, %f1851, %f1960, %f2515;
	ld.global.nc.f32 	%f1961, [%rd275+436];
	fma.rn.f32 	%f2514, %f1851, %f1961, %f2514;
	ld.global.nc.f32 	%f1962, [%rd275+440];
	fma.rn.f32 	%f2513, %f1851, %f1962, %f2513;
	ld.global.nc.f32 	%f1963, [%rd275+444];
	fma.rn.f32 	%f2512, %f1851, %f1963, %f2512;
	ld.global.nc.f32 	%f1964, [%rd275+448];
	fma.rn.f32 	%f2511, %f1851, %f1964, %f2511;
	ld.global.nc.f32 	%f1965, [%rd275+452];
	fma.rn.f32 	%f2510, %f1851, %f1965, %f2510;
	ld.global.nc.f32 	%f1966, [%rd275+456];
	fma.rn.f32 	%f2509, %f1851, %f1966, %f2509;
	ld.global.nc.f32 	%f1967, [%rd275+460];
	fma.rn.f32 	%f2508, %f1851, %f1967, %f2508;
	ld.global.nc.f32 	%f1968, [%rd275+464];
	fma.rn.f32 	%f2507, %f1851, %f1968, %f2507;
	ld.global.nc.f32 	%f1969, [%rd275+468];
	fma.rn.f32 	%f2506, %f1851, %f1969, %f2506;
	ld.global.nc.f32 	%f1970, [%rd275+472];
	fma.rn.f32 	%f2505, %f1851, %f1970, %f2505;
	ld.global.nc.f32 	%f1971, [%rd275+476];
	fma.rn.f32 	%f2504, %f1851, %f1971, %f2504;
	ld.global.nc.f32 	%f1972, [%rd275+480];
	fma.rn.f32 	%f2503, %f1851, %f1972, %f2503;
	ld.global.nc.f32 	%f1973, [%rd275+484];
	fma.rn.f32 	%f2502, %f1851, %f1973, %f2502;
	ld.global.nc.f32 	%f1974, [%rd275+488];
	fma.rn.f32 	%f2501, %f1851, %f1974, %f2501;
	ld.global.nc.f32 	%f1975, [%rd275+492];
	fma.rn.f32 	%f2500, %f1851, %f1975, %f2500;
	ld.global.nc.f32 	%f1976, [%rd275+496];
	fma.rn.f32 	%f2499, %f1851, %f1976, %f2499;
	ld.global.nc.f32 	%f1977, [%rd275+500];
	fma.rn.f32 	%f2498, %f1851, %f1977, %f2498;
	ld.global.nc.f32 	%f1978, [%rd275+504];
	fma.rn.f32 	%f2497, %f1851, %f1978, %f2497;
	ld.global.nc.f32 	%f1979, [%rd275+508];
	fma.rn.f32 	%f2496, %f1851, %f1979, %f2496;
	add.s64 	%rd285, %rd285, 4;
	add.s32 	%r541, %r541, 1;
	add.s32 	%r540, %r540, 1;
	add.s32 	%r539, %r539, 1;
	add.s32 	%r538, %r538, 1;
	add.s32 	%r537, %r537, 1;
	add.s32 	%r536, %r536, 1;
	add.s32 	%r535, %r535, 1;
	add.s32 	%r534, %r534, 1;
	add.s32 	%r533, %r533, 1;
	add.s32 	%r532, %r532, 1;
	add.s32 	%r531, %r531, 1;
	add.s32 	%r530, %r530, 1;
	add.s32 	%r529, %r529, 1;
	add.s32 	%r528, %r528, 1;
	add.s32 	%r527, %r527, 1;
	add.s32 	%r526, %r526, 1;
	add.s32 	%r525, %r525, 1;
	add.s32 	%r524, %r524, 1;
	add.s32 	%r523, %r523, 1;
	add.s32 	%r522, %r522, 1;
	add.s32 	%r521, %r521, 1;
	add.s32 	%r520, %r520, 1;
	add.s32 	%r519, %r519, 1;
	add.s32 	%r518, %r518, 1;
	add.s32 	%r517, %r517, 1;
	add.s32 	%r516, %r516, 1;
	add.s32 	%r515, %r515, 1;
	add.s32 	%r514, %r514, 1;
	add.s32 	%r513, %r513, 1;
	add.s32 	%r512, %r512, 1;
	add.s32 	%r511, %r511, 1;
	add.s32 	%r510, %r510, 1;
	add.s32 	%r509, %r509, 1;
	add.s32 	%r508, %r508, 1;
	add.s32 	%r507, %r507, 1;
	add.s32 	%r506, %r506, 1;
	add.s32 	%r505, %r505, 1;
	add.s32 	%r504, %r504, 1;
	add.s32 	%r503, %r503, 1;
	add.s32 	%r502, %r502, 1;
	add.s32 	%r501, %r501, 1;
	add.s32 	%r500, %r500, 1;
	add.s32 	%r499, %r499, 1;
	add.s32 	%r498, %r498, 1;
	add.s32 	%r497, %r497, 1;
	add.s32 	%r496, %r496, 1;
	add.s32 	%r495, %r495, 1;
	add.s32 	%r494, %r494, 1;
	add.s32 	%r493, %r493, 1;
	add.s32 	%r492, %r492, 1;
	add.s32 	%r491, %r491, 1;
	add.s32 	%r490, %r490, 1;
	add.s32 	%r489, %r489, 1;
	add.s32 	%r488, %r488, 1;
	add.s32 	%r487, %r487, 1;
	add.s32 	%r486, %r486, 1;
	add.s32 	%r485, %r485, 1;
	add.s32 	%r484, %r484, 1;
	add.s32 	%r483, %r483, 1;
	add.s32 	%r482, %r482, 1;
	add.s32 	%r481, %r481, 1;
	add.s32 	%r480, %r480, 1;
	add.s32 	%r479, %r479, 1;
	add.s32 	%r478, %r478, 1;
	add.s32 	%r477, %r477, 1;
	add.s32 	%r476, %r476, 1;
	add.s32 	%r475, %r475, 1;
	add.s32 	%r474, %r474, 1;
	add.s32 	%r473, %r473, 1;
	add.s32 	%r472, %r472, 1;
	add.s32 	%r471, %r471, 1;
	add.s32 	%r470, %r470, 1;
	add.s32 	%r469, %r469, 1;
	add.s32 	%r468, %r468, 1;
	add.s32 	%r467, %r467, 1;
	add.s32 	%r466, %r466, 1;
	add.s32 	%r465, %r465, 1;
	add.s32 	%r464, %r464, 1;
	add.s32 	%r463, %r463, 1;
	add.s32 	%r462, %r462, 1;
	add.s32 	%r461, %r461, 1;
	add.s32 	%r460, %r460, 1;
	add.s32 	%r459, %r459, 1;
	add.s32 	%r458, %r458, 1;
	add.s32 	%r457, %r457, 1;
	add.s32 	%r456, %r456, 1;
	add.s32 	%r455, %r455, 1;
	add.s32 	%r454, %r454, 1;
	add.s32 	%r453, %r453, 1;
	add.s32 	%r452, %r452, 1;
	add.s32 	%r451, %r451, 1;
	add.s32 	%r450, %r450, 1;
	add.s32 	%r449, %r449, 1;
	add.s32 	%r448, %r448, 1;
	add.s32 	%r447, %r447, 1;
	add.s32 	%r446, %r446, 1;
	add.s32 	%r445, %r445, 1;
	add.s32 	%r444, %r444, 1;
	add.s32 	%r443, %r443, 1;
	add.s32 	%r442, %r442, 1;
	add.s32 	%r441, %r441, 1;
	add.s32 	%r440, %r440, 1;
	add.s32 	%r439, %r439, 1;
	add.s32 	%r438, %r438, 1;
	add.s32 	%r437, %r437, 1;
	add.s32 	%r436, %r436, 1;
	add.s32 	%r435, %r435, 1;
	add.s32 	%r434, %r434, 1;
	add.s32 	%r433, %r433, 1;
	add.s32 	%r432, %r432, 1;
	add.s32 	%r431, %r431, 1;
	add.s32 	%r430, %r430, 1;
	add.s32 	%r429, %r429, 1;
	add.s32 	%r428, %r428, 1;
	add.s32 	%r427, %r427, 1;
	add.s32 	%r426, %r426, 1;
	add.s32 	%r425, %r425, 1;
	add.s32 	%r424, %r424, 1;
	add.s32 	%r423, %r423, 1;
	add.s32 	%r422, %r422, 1;
	add.s32 	%r421, %r421, 1;
	add.s32 	%r420, %r420, 1;
	add.s32 	%r419, %r419, 1;
	add.s32 	%r418, %r418, 1;
	add.s32 	%r417, %r417, 1;
	add.s32 	%r416, %r416, 1;
	add.s32 	%r415, %r415, 1;
	add.s32 	%r414, %r414, 1;
	setp.ne.s32 	%p7, %r414, 0;
	add.s32 	%r413, %r413, 128;
	@%p7 bra 	$L__BB4_6;
$L__BB4_7:
	ld.param.u64 	%rd284, [_Z17traditional_layerPKfS0_S0_S0_S0_Pfiif_param_5];
	mov.u32 	%r404, %ctaid.x;
	mov.u32 	%r405, %ntid.x;
	mov.u32 	%r406, %tid.x;
	mad.lo.s32 	%r407, %r404, %r405, %r406;
	shl.b32 	%r408, %r407, 7;
	add.f32 	%f1980, %f518, %f2623;
	cvta.to.global.u64 	%rd276, %rd284;
	mul.wide.s32 	%rd277, %r408, 4;
	add.s64 	%rd278, %rd276, %rd277;
	st.global.f32 	[%rd278], %f1980;
	add.f32 	%f1981, %f519, %f2622;
	st.global.f32 	[%rd278+4], %f1981;
	add.f32 	%f1982, %f520, %f2621;
	st.global.f32 	[%rd278+8], %f1982;
	add.f32 	%f1983, %f521, %f2620;
	st.global.f32 	[%rd278+12], %f1983;
	add.f32 	%f1984, %f522, %f2619;
	st.global.f32 	[%rd278+16], %f1984;
	add.f32 	%f1985, %f523, %f2618;
	st.global.f32 	[%rd278+20], %f1985;
	add.f32 	%f1986, %f524, %f2617;
	st.global.f32 	[%rd278+24], %f1986;
	add.f32 	%f1987, %f525, %f2616;
	st.global.f32 	[%rd278+28], %f1987;
	add.f32 	%f1988, %f526, %f2615;
	st.global.f32 	[%rd278+32], %f1988;
	add.f32 	%f1989, %f527, %f2614;
	st.global.f32 	[%rd278+36], %f1989;
	add.f32 	%f1990, %f528, %f2613;
	st.global.f32 	[%rd278+40], %f1990;
	add.f32 	%f1991, %f529, %f2612;
	st.global.f32 	[%rd278+44], %f1991;
	add.f32 	%f1992, %f530, %f2611;
	st.global.f32 	[%rd278+48], %f1992;
	add.f32 	%f1993, %f531, %f2610;
	st.global.f32 	[%rd278+52], %f1993;
	add.f32 	%f1994, %f532, %f2609;
	st.global.f32 	[%rd278+56], %f1994;
	add.f32 	%f1995, %f533, %f2608;
	st.global.f32 	[%rd278+60], %f1995;
	add.f32 	%f1996, %f534, %f2607;
	st.global.f32 	[%rd278+64], %f1996;
	add.f32 	%f1997, %f535, %f2606;
	st.global.f32 	[%rd278+68], %f1997;
	add.f32 	%f1998, %f536, %f2605;
	st.global.f32 	[%rd278+72], %f1998;
	add.f32 	%f1999, %f537, %f2604;
	st.global.f32 	[%rd278+76], %f1999;
	add.f32 	%f2000, %f538, %f2603;
	st.global.f32 	[%rd278+80], %f2000;
	add.f32 	%f2001, %f539, %f2602;
	st.global.f32 	[%rd278+84], %f2001;
	add.f32 	%f2002, %f540, %f2601;
	st.global.f32 	[%rd278+88], %f2002;
	add.f32 	%f2003, %f541, %f2600;
	st.global.f32 	[%rd278+92], %f2003;
	add.f32 	%f2004, %f542, %f2599;
	st.global.f32 	[%rd278+96], %f2004;
	add.f32 	%f2005, %f543, %f2598;
	st.global.f32 	[%rd278+100], %f2005;
	add.f32 	%f2006, %f544, %f2597;
	st.global.f32 	[%rd278+104], %f2006;
	add.f32 	%f2007, %f545, %f2596;
	st.global.f32 	[%rd278+108], %f2007;
	add.f32 	%f2008, %f546, %f2595;
	st.global.f32 	[%rd278+112], %f2008;
	add.f32 	%f2009, %f547, %f2594;
	st.global.f32 	[%rd278+116], %f2009;
	add.f32 	%f2010, %f548, %f2593;
	st.global.f32 	[%rd278+120], %f2010;
	add.f32 	%f2011, %f549, %f2592;
	st.global.f32 	[%rd278+124], %f2011;
	add.f32 	%f2012, %f550, %f2591;
	st.global.f32 	[%rd278+128], %f2012;
	add.f32 	%f2013, %f551, %f2590;
	st.global.f32 	[%rd278+132], %f2013;
	add.f32 	%f2014, %f552, %f2589;
	st.global.f32 	[%rd278+136], %f2014;
	add.f32 	%f2015, %f553, %f2588;
	st.global.f32 	[%rd278+140], %f2015;
	add.f32 	%f2016, %f554, %f2587;
	st.global.f32 	[%rd278+144], %f2016;
	add.f32 	%f2017, %f555, %f2586;
	st.global.f32 	[%rd278+148], %f2017;
	add.f32 	%f2018, %f556, %f2585;
	st.global.f32 	[%rd278+152], %f2018;
	add.f32 	%f2019, %f557, %f2584;
	st.global.f32 	[%rd278+156], %f2019;
	add.f32 	%f2020, %f558, %f2583;
	st.global.f32 	[%rd278+160], %f2020;
	add.f32 	%f2021, %f559, %f2582;
	st.global.f32 	[%rd278+164], %f2021;
	add.f32 	%f2022, %f560, %f2581;
	st.global.f32 	[%rd278+168], %f2022;
	add.f32 	%f2023, %f561, %f2580;
	st.global.f32 	[%rd278+172], %f2023;
	add.f32 	%f2024, %f562, %f2579;
	st.global.f32 	[%rd278+176], %f2024;
	add.f32 	%f2025, %f563, %f2578;
	st.global.f32 	[%rd278+180], %f2025;
	add.f32 	%f2026, %f564, %f2577;
	st.global.f32 	[%rd278+184], %f2026;
	add.f32 	%f2027, %f565, %f2576;
	st.global.f32 	[%rd278+188], %f2027;
	add.f32 	%f2028, %f566, %f2575;
	st.global.f32 	[%rd278+192], %f2028;
	add.f32 	%f2029, %f567, %f2574;
	st.global.f32 	[%rd278+196], %f2029;
	add.f32 	%f2030, %f568, %f2573;
	st.global.f32 	[%rd278+200], %f2030;
	add.f32 	%f2031, %f569, %f2572;
	st.global.f32 	[%rd278+204], %f2031;
	add.f32 	%f2032, %f570, %f2571;
	st.global.f32 	[%rd278+208], %f2032;
	add.f32 	%f2033, %f571, %f2570;
	st.global.f32 	[%rd278+212], %f2033;
	add.f32 	%f2034, %f572, %f2569;
	st.global.f32 	[%rd278+216], %f2034;
	add.f32 	%f2035, %f573, %f2568;
	st.global.f32 	[%rd278+220], %f2035;
	add.f32 	%f2036, %f574, %f2567;
	st.global.f32 	[%rd278+224], %f2036;
	add.f32 	%f2037, %f575, %f2566;
	st.global.f32 	[%rd278+228], %f2037;
	add.f32 	%f2038, %f576, %f2565;
	st.global.f32 	[%rd278+232], %f2038;
	add.f32 	%f2039, %f577, %f2564;
	st.global.f32 	[%rd278+236], %f2039;
	add.f32 	%f2040, %f578, %f2563;
	st.global.f32 	[%rd278+240], %f2040;
	add.f32 	%f2041, %f579, %f2562;
	st.global.f32 	[%rd278+244], %f2041;
	add.f32 	%f2042, %f580, %f2561;
	st.global.f32 	[%rd278+248], %f2042;
	add.f32 	%f2043, %f581, %f2560;
	st.global.f32 	[%rd278+252], %f2043;
	add.f32 	%f2044, %f582, %f2559;
	st.global.f32 	[%rd278+256], %f2044;
	add.f32 	%f2045, %f583, %f2558;
	st.global.f32 	[%rd278+260], %f2045;
	add.f32 	%f2046, %f584, %f2557;
	st.global.f32 	[%rd278+264], %f2046;
	add.f32 	%f2047, %f585, %f2556;
	st.global.f32 	[%rd278+268], %f2047;
	add.f32 	%f2048, %f586, %f2555;
	st.global.f32 	[%rd278+272], %f2048;
	add.f32 	%f2049, %f587, %f2554;
	st.global.f32 	[%rd278+276], %f2049;
	add.f32 	%f2050, %f588, %f2553;
	st.global.f32 	[%rd278+280], %f2050;
	add.f32 	%f2051, %f589, %f2552;
	st.global.f32 	[%rd278+284], %f2051;
	add.f32 	%f2052, %f590, %f2551;
	st.global.f32 	[%rd278+288], %f2052;
	add.f32 	%f2053, %f591, %f2550;
	st.global.f32 	[%rd278+292], %f2053;
	add.f32 	%f2054, %f592, %f2549;
	st.global.f32 	[%rd278+296], %f2054;
	add.f32 	%f2055, %f593, %f2548;
	st.global.f32 	[%rd278+300], %f2055;
	add.f32 	%f2056, %f594, %f2547;
	st.global.f32 	[%rd278+304], %f2056;
	add.f32 	%f2057, %f595, %f2546;
	st.global.f32 	[%rd278+308], %f2057;
	add.f32 	%f2058, %f596, %f2545;
	st.global.f32 	[%rd278+312], %f2058;
	add.f32 	%f2059, %f597, %f2544;
	st.global.f32 	[%rd278+316], %f2059;
	add.f32 	%f2060, %f598, %f2543;
	st.global.f32 	[%rd278+320], %f2060;
	add.f32 	%f2061, %f599, %f2542;
	st.global.f32 	[%rd278+324], %f2061;
	add.f32 	%f2062, %f600, %f2541;
	st.global.f32 	[%rd278+328], %f2062;
	add.f32 	%f2063, %f601, %f2540;
	st.global.f32 	[%rd278+332], %f2063;
	add.f32 	%f2064, %f602, %f2539;
	st.global.f32 	[%rd278+336], %f2064;
	add.f32 	%f2065, %f603, %f2538;
	st.global.f32 	[%rd278+340], %f2065;
	add.f32 	%f2066, %f604, %f2537;
	st.global.f32 	[%rd278+344], %f2066;
	add.f32 	%f2067, %f605, %f2536;
	st.global.f32 	[%rd278+348], %f2067;
	add.f32 	%f2068, %f606, %f2535;
	st.global.f32 	[%rd278+352], %f2068;
	add.f32 	%f2069, %f607, %f2534;
	st.global.f32 	[%rd278+356], %f2069;
	add.f32 	%f2070, %f608, %f2533;
	st.global.f32 	[%rd278+360], %f2070;
	add.f32 	%f2071, %f609, %f2532;
	st.global.f32 	[%rd278+364], %f2071;
	add.f32 	%f2072, %f610, %f2531;
	st.global.f32 	[%rd278+368], %f2072;
	add.f32 	%f2073, %f611, %f2530;
	st.global.f32 	[%rd278+372], %f2073;
	add.f32 	%f2074, %f612, %f2529;
	st.global.f32 	[%rd278+376], %f2074;
	add.f32 	%f2075, %f613, %f2528;
	st.global.f32 	[%rd278+380], %f2075;
	add.f32 	%f2076, %f614, %f2527;
	st.global.f32 	[%rd278+384], %f2076;
	add.f32 	%f2077, %f615, %f2526;
	st.global.f32 	[%rd278+388], %f2077;
	add.f32 	%f2078, %f616, %f2525;
	st.global.f32 	[%rd278+392], %f2078;
	add.f32 	%f2079, %f617, %f2524;
	st.global.f32 	[%rd278+396], %f2079;
	add.f32 	%f2080, %f618, %f2523;
	st.global.f32 	[%rd278+400], %f2080;
	add.f32 	%f2081, %f619, %f2522;
	st.global.f32 	[%rd278+404], %f2081;
	add.f32 	%f2082, %f620, %f2521;
	st.global.f32 	[%rd278+408], %f2082;
	add.f32 	%f2083, %f621, %f2520;
	st.global.f32 	[%rd278+412], %f2083;
	add.f32 	%f2084, %f622, %f2519;
	st.global.f32 	[%rd278+416], %f2084;
	add.f32 	%f2085, %f623, %f2518;
	st.global.f32 	[%rd278+420], %f2085;
	add.f32 	%f2086, %f624, %f2517;
	st.global.f32 	[%rd278+424], %f2086;
	add.f32 	%f2087, %f625, %f2516;
	st.global.f32 	[%rd278+428], %f2087;
	add.f32 	%f2088, %f626, %f2515;
	st.global.f32 	[%rd278+432], %f2088;
	add.f32 	%f2089, %f627, %f2514;
	st.global.f32 	[%rd278+436], %f2089;
	add.f32 	%f2090, %f628, %f2513;
	st.global.f32 	[%rd278+440], %f2090;
	add.f32 	%f2091, %f629, %f2512;
	st.global.f32 	[%rd278+444], %f2091;
	add.f32 	%f2092, %f630, %f2511;
	st.global.f32 	[%rd278+448], %f2092;
	add.f32 	%f2093, %f631, %f2510;
	st.global.f32 	[%rd278+452], %f2093;
	add.f32 	%f2094, %f632, %f2509;
	st.global.f32 	[%rd278+456], %f2094;
	add.f32 	%f2095, %f633, %f2508;
	st.global.f32 	[%rd278+460], %f2095;
	add.f32 	%f2096, %f634, %f2507;
	st.global.f32 	[%rd278+464], %f2096;
	add.f32 	%f2097, %f635, %f2506;
	st.global.f32 	[%rd278+468], %f2097;
	add.f32 	%f2098, %f636, %f2505;
	st.global.f32 	[%rd278+472], %f2098;
	add.f32 	%f2099, %f637, %f2504;
	st.global.f32 	[%rd278+476], %f2099;
	add.f32 	%f2100, %f638, %f2503;
	st.global.f32 	[%rd278+480], %f2100;
	add.f32 	%f2101, %f639, %f2502;
	st.global.f32 	[%rd278+484], %f2101;
	add.f32 	%f2102, %f640, %f2501;
	st.global.f32 	[%rd278+488], %f2102;
	add.f32 	%f2103, %f641, %f2500;
	st.global.f32 	[%rd278+492], %f2103;
	add.f32 	%f2104, %f642, %f2499;
	st.global.f32 	[%rd278+496], %f2104;
	add.f32 	%f2105, %f643, %f2498;
	st.global.f32 	[%rd278+500], %f2105;
	add.f32 	%f2106, %f644, %f2497;
	st.global.f32 	[%rd278+504], %f2106;
	add.f32 	%f2107, %f645, %f2496;
	st.global.f32 	[%rd278+508], %f2107;
$L__BB4_8:
	ret;

}


// ===== COMPILED SASS (sm_100) =====

	.target	sm_100

	.elftype	@"ET_EXEC"


//--------------------- .note.nv.tkinfo           --------------------------
	.section	.note.nv.tkinfo,"",@"SHT_NOTE"
	.sectionflags	@"SHF_NOTE_NV_TKINFO"
	.tkinfo
        /*0018*/ 	.word	0x00000002
        /*0030*/ 	.string	""
        /*0030*/ 	.string	"ptxas"
        /*0030*/ 	.string	"Cuda compilation tools, release 13.0, V13.0.88"
        /*0030*/ 	.string	"Build cuda_13.0.r13.0/compiler.36424714_0"
        /*0030*/ 	.string	"-arch sm_100 -m 64 "



//--------------------- .note.nv.cuinfo           --------------------------
	.section	.note.nv.cuinfo,"",@"SHT_NOTE"
	.sectionflags	@"SHF_NOTE_NV_CUINFO"
        /*0018*/ 	.short	0x0002
        /*001a*/ 	.short	0x0064
        /*001c*/ 	.short	0x0082
	.zero		2


//--------------------- .nv.info                  --------------------------
	.section	.nv.info,"",@"SHT_CUDA_INFO"
	.align	4


	//----- nvinfo : EIATTR_REGCOUNT
	.align		4
        /*0000*/ 	.byte	0x04, 0x2f
        /*0002*/ 	.short	(.L_1 - .L_0)
	.align		4
.L_0:
        /*0004*/ 	.word	index@(_Z21attention_minimal_mlpPKfS0_S0_S0_S0_Pfif)
        /*0008*/ 	.word	0x000000ff


	//----- nvinfo : EIATTR_FRAME_SIZE
	.align		4
.L_1:
        /*000c*/ 	.byte	0x04, 0x11
        /*000e*/ 	.short	(.L_3 - .L_2)
	.align		4
.L_2:
        /*0010*/ 	.word	index@($__internal_4_$__cuda_sm20_rcp_rn_f32_slowpath)
        /*0014*/ 	.word	0x00000280


	//----- nvinfo : EIATTR_FRAME_SIZE
	.align		4
.L_3:
        /*0018*/ 	.byte	0x04, 0x11
        /*001a*/ 	.short	(.L_5 - .L_4)
	.align		4
.L_4:
        /*001c*/ 	.word	index@(_Z21attention_minimal_mlpPKfS0_S0_S0_S0_Pfif)
        /*0020*/ 	.word	0x00000280


	//----- nvinfo : EIATTR_REGCOUNT
	.align		4
.L_5:
        /*0024*/ 	.byte	0x04, 0x2f
        /*0026*/ 	.short	(.L_7 - .L_6)
	.align		4
.L_6:
        /*0028*/ 	.word	index@(_Z18attention_conv_mlpPKfS0_S0_S0_Pfiif)
        /*002c*/ 	.word	0x000000ff


	//----- nvinfo : EIATTR_FRAME_SIZE
	.align		4
.L_7:
        /*0030*/ 	.byte	0x04, 0x11
        /*0032*/ 	.short	(.L_9 - .L_8)
	.align		4
.L_8:
        /*0034*/ 	.word	index@($__internal_3_$__cuda_sm20_rcp_rn_f32_slowpath)
        /*0038*/ 	.word	0x00000470


	//----- nvinfo : EIATTR_FRAME_SIZE
	.align		4
.L_9:
        /*003c*/ 	.byte	0x04, 0x11
        /*003e*/ 	.short	(.L_11 - .L_10)
	.align		4
.L_10:
        /*0040*/ 	.word	index@(_Z18attention_conv_mlpPKfS0_S0_S0_Pfiif)
        /*0044*/ 	.word	0x00000470


	//----- nvinfo : EIATTR_REGCOUNT
	.align		4
.L_11:
        /*0048*/ 	.byte	0x04, 0x2f
        /*004a*/ 	.short	(.L_13 - .L_12)
	.align		4
.L_12:
        /*004c*/ 	.word	index@(_Z19attention_rank1_mlpPKfS0_S0_S0_S0_Pfif)
        /*0050*/ 	.word	0x000000ff


	//----- nvinfo : EIATTR_FRAME_SIZE
	.align		4
.L_13:
        /*0054*/ 	.byte	0x04, 0x11
        /*0056*/ 	.short	(.L_15 - .L_14)
	.align		4
.L_14:
        /*0058*/ 	.word	index@($__internal_2_$__cuda_sm20_rcp_rn_f32_slowpath)
        /*005c*/ 	.word	0x00000070


	//----- nvinfo : EIATTR_FRAME_SIZE
	.align		4
.L_15:
        /*0060*/ 	.byte	0x04, 0x11
        /*0062*/ 	.short	(.L_17 - .L_16)
	.align		4
.L_16:
        /*0064*/ 	.word	index@(_Z19attention_rank1_mlpPKfS0_S0_S0_S0_Pfif)
        /*0068*/ 	.word	0x00000070


	//----- nvinfo : EIATTR_REGCOUNT
	.align		4
.L_17:
        /*006c*/ 	.byte	0x04, 0x2f
        /*006e*/ 	.short	(.L_19 - .L_18)
	.align		4
.L_18:
        /*0070*/ 	.word	index@(_Z19attention_rankR_mlpPKfS0_S0_S0_S0_Pfiif)
        /*0074*/ 	.word	0x000000ff


	//----- nvinfo : EIATTR_FRAME_SIZE
	.align		4
.L_19:
        /*0078*/ 	.byte	0x04, 0x11
        /*007a*/ 	.short	(.L_21 - .L_20)
	.align		4
.L_20:
        /*007c*/ 	.word	index@($__internal_1_$__cuda_sm20_rcp_rn_f32_slowpath)
        /*0080*/ 	.word	0x00000070


	//----- nvinfo : EIATTR_FRAME_SIZE
	.align		4
.L_21:
        /*0084*/ 	.byte	0x04, 0x11
        /*0086*/ 	.short	(.L_23 - .L_22)
	.align		4
.L_22:
        /*0088*/ 	.word	index@(_Z19attention_rankR_mlpPKfS0_S0_S0_S0_Pfiif)
        /*008c*/ 	.word	0x00000070


	//----- nvinfo : EIATTR_REGCOUNT
	.align		4
.L_23:
        /*0090*/ 	.byte	0x04, 0x2f
        /*0092*/ 	.short	(.L_25 - .L_24)
	.align		4
.L_24:
        /*0094*/ 	.word	index@(_Z17traditional_layerPKfS0_S0_S0_S0_Pfiif)
        /*0098*/ 	.word	0x000000ff


	//----- nvinfo : EIATTR_FRAME_SIZE
	.align		4
.L_25:
        /*009c*/ 	.byte	0x04, 0x11
        /*009e*/ 	.short	(.L_27 - .L_26)
	.align		4
.L_26:
        /*00a0*/ 	.word	index@($__internal_0_$__cuda_sm20_rcp_rn_f32_slowpath)
        /*00a4*/ 	.word	0x00000268


	//----- nvinfo : EIATTR_FRAME_SIZE
	.align		4
.L_27:
        /*00a8*/ 	.byte	0x04, 0x11
        /*00aa*/ 	.short	(.L_29 - .L_28)
	.align		4
.L_28:
        /*00ac*/ 	.word	index@(_Z17traditional_layerPKfS0_S0_S0_S0_Pfiif)
        /*00b0*/ 	.word	0x00000268


	//----- nvinfo : EIATTR_MIN_STACK_SIZE
	.align		4
.L_29:
        /*00b4*/ 	.byte	0x04, 0x12
        /*00b6*/ 	.short	(.L_31 - .L_30)
	.align		4
.L_30:
        /*00b8*/ 	.word	index@(_Z17traditional_layerPKfS0_S0_S0_S0_Pfiif)
        /*00bc*/ 	.word	0x00000268


	//----- nvinfo : EIATTR_MIN_STACK_SIZE
	.align		4
.L_31:
        /*00c0*/ 	.byte	0x04, 0x12
        /*00c2*/ 	.short	(.L_33 - .L_32)
	.align		4
.L_32:
        /*00c4*/ 	.word	index@(_Z19attention_rankR_mlpPKfS0_S0_S0_S0_Pfiif)
        /*00c8*/ 	.word	0x00000070


	//----- nvinfo : EIATTR_MIN_STACK_SIZE
	.align		4
.L_33:
        /*00cc*/ 	.byte	0x04, 0x12
        /*00ce*/ 	.short	(.L_35 - .L_34)
	.align		4
.L_34:
        /*00d0*/ 	.word	index@(_Z19attention_rank1_mlpPKfS0_S0_S0_S0_Pfif)
        /*00d4*/ 	.word	0x00000070


	//----- nvinfo : EIATTR_MIN_STACK_SIZE
	.align		4
.L_35:
        /*00d8*/ 	.byte	0x04, 0x12
        /*00da*/ 	.short	(.L_37 - .L_36)
	.align		4
.L_36:
        /*00dc*/ 	.word	index@(_Z18attention_conv_mlpPKfS0_S0_S0_Pfiif)
        /*00e0*/ 	.word	0x00000470


	//----- nvinfo : EIATTR_MIN_STACK_SIZE
	.align		4
.L_37:
        /*00e4*/ 	.byte	0x04, 0x12
        /*00e6*/ 	.short	(.L_39 - .L_38)
	.align		4
.L_38:
        /*00e8*/ 	.word	index@(_Z21attention_minimal_mlpPKfS0_S0_S0_S0_Pfif)
        /*00ec*/ 	.word	0x00000280
.L_39:


//--------------------- .nv.compat                --------------------------
	.section	.nv.compat,"",@"SHT_CUDA_COMPAT_INFO"
	.align	4
        /*0000*/ 	.byte	0x02, 0x09, 0x00, 0x00, 0x02, 0x02, 0x01, 0x00, 0x02, 0x05, 0x05, 0x00, 0x03, 0x07, 0x01, 0x01
        /*0010*/ 	.byte	0x02, 0x03, 0x00, 0x00, 0x02, 0x06, 0x01, 0x00, 0x04, 0x0b, 0x08, 0x00, 0x01, 0x00, 0x00, 0x00
        /*0020*/ 	.byte	0x00, 0x00, 0x00, 0x00


//--------------------- .nv.info._Z17traditional_layerPKfS0_S0_S0_S0_Pfiif --------------------------
	.section	.nv.info._Z17traditional_layerPKfS0_S0_S0_S0_Pfiif,"",@"SHT_CUDA_INFO"
	.sectionflags	@""
	.align	4


	//----- nvinfo : EIATTR_CUDA_API_VERSION
	.align		4
        /*0000*/ 	.byte	0x04, 0x37
        /*0002*/ 	.short	(.L_41 - .L_40)
.L_40:
        /*0004*/ 	.word	0x00000082


	//----- nvinfo : EIATTR_KPARAM_INFO
	.align		4
.L_41:
        /*0008*/ 	.byte	0x04, 0x17
        /*000a*/ 	.short	(.L_43 - .L_42)
.L_42:
        /*000c*/ 	.word	0x00000000
        /*0010*/ 	.short	0x0008
        /*0012*/ 	.short	0x0038
        /*0014*/ 	.byte	0x00, 0xf0, 0x11, 0x00


	//----- nvinfo : EIATTR_KPARAM_INFO
	.align		4
.L_43:
        /*0018*/ 	.byte	0x04, 0x17
        /*001a*/ 	.short	(.L_45 - .L_44)
.L_44:
        /*001c*/ 	.word	0x00000000
        /*0020*/ 	.short	0x0007
        /*0022*/ 	.short	0x0034
        /*0024*/ 	.byte	0x00, 0xf0, 0x11, 0x00


	//----- nvinfo : EIATTR_KPARAM_INFO
	.align		4
.L_45:
        /*0028*/ 	.byte	0x04, 0x17
        /*002a*/ 	.short	(.L_47 - .L_46)
.L_46:
        /*002c*/ 	.word	0x00000000
        /*0030*/ 	.short	0x0006
        /*0032*/ 	.short	0x0030
        /*0034*/ 	.byte	0x00, 0xf0, 0x11, 0x00


	//----- nvinfo : EIATTR_KPARAM_INFO
	.align		4
.L_47:
        /*0038*/ 	.byte	0x04, 0x17
        /*003a*/ 	.short	(.L_49 - .L_48)
.L_48:
        /*003c*/ 	.word	0x00000000
        /*0040*/ 	.short	0x0005
        /*0042*/ 	.short	0x0028
        /*0044*/ 	.byte	0x00, 0xf5, 0x21, 0x00


	//----- nvinfo : EIATTR_KPARAM_INFO
	.align		4
.L_49:
        /*0048*/ 	.byte	0x04, 0x17
        /*004a*/ 	.short	(.L_51 - .L_50)
.L_50:
        /*004c*/ 	.word	0x00000000
        /*0050*/ 	.short	0x0004
        /*0052*/ 	.short	0x0020
        /*0054*/ 	.byte	0x00, 0xf5, 0x21, 0x00


	//----- nvinfo : EIATTR_KPARAM_INFO
	.align		4
.L_51:
        /*0058*/ 	.byte	0x04, 0x17
        /*005a*/ 	.short	(.L_53 - .L_52)
.L_52:
        /*005c*/ 	.word	0x00000000
        /*0060*/ 	.short	0x0003
        /*0062*/ 	.short	0x0018
        /*0064*/ 	.byte	0x00, 0xf5, 0x21, 0x00


	//----- nvinfo : EIATTR_KPARAM_INFO
	.align		4
.L_53:
        /*0068*/ 	.byte	0x04, 0x17
        /*006a*/ 	.short	(.L_55 - .L_54)
.L_54:
        /*006c*/ 	.word	0x00000000
        /*0070*/ 	.short	0x0002
        /*0072*/ 	.short	0x0010
        /*0074*/ 	.byte	0x00, 0xf5, 0x21, 0x00


	//----- nvinfo : EIATTR_KPARAM_INFO
	.align		4
.L_55:
        /*0078*/ 	.byte	0x04, 0x17
        /*007a*/ 	.short	(.L_57 - .L_56)
.L_56:
        /*007c*/ 	.word	0x00000000
        /*0080*/ 	.short	0x0001
        /*0082*/ 	.short	0x0008
        /*0084*/ 	.byte	0x00, 0xf5, 0x21, 0x00


	//----- nvinfo : EIATTR_KPARAM_INFO
	.align		4
.L_57:
        /*0088*/ 	.byte	0x04, 0x17
        /*008a*/ 	.short	(.L_59 - .L_58)
.L_58:
        /*008c*/ 	.word	0x00000000
        /*0090*/ 	.short	0x0000
        /*0092*/ 	.short	0x0000
        /*0094*/ 	.byte	0x00, 0xf5, 0x21, 0x00


	//----- nvinfo : EIATTR_SPARSE_MMA_MASK
	.align		4
.L_59:
        /*0098*/ 	.byte	0x03, 0x50
        /*009a*/ 	.short	0x0000


	//----- nvinfo : EIATTR_MAXREG_COUNT
	.align		4
        /*009c*/ 	.byte	0x03, 0x1b
        /*009e*/ 	.short	0x00ff


	//----- nvinfo : EIATTR_ANNOTATIONS
	.align		4
        /*00a0*/ 	.byte	0x04, 0x55
        /*00a2*/ 	.short	(.L_61 - .L_60)


	//   ....[0]....
.L_60:
        /*00a4*/ 	.word	0x00000001
        /*00a8*/ 	.byte	0xd0, 0x09, 0x00, 0x00, 0x01, 0x00, 0x00, 0x00, 0xe0, 0x09, 0x00, 0x00, 0x01, 0x00, 0x00, 0x00
        /* <DEDUP_REMOVED lines=261> */
        /*1108*/ 	.byte	0xd0, 0xa5, 0x00, 0x00, 0x01, 0x00, 0x00, 0x00, 0xe0, 0xa5, 0x00, 0x00


	//----- nvinfo : EIATTR_MERCURY_ISA_VERSION
	.align		4
.L_61:
        /*1114*/ 	.byte	0x03, 0x5f
        /*1116*/ 	.short	0x0101


	//----- nvinfo : EIATTR_VRC_CTA_INIT_COUNT
	.align		4
        /*1118*/ 	.byte	0x02, 0x4a
	.zero		1
	.zero		1


	//----- nvinfo : EIATTR_EXIT_INSTR_OFFSETS
	.align		4
        /*111c*/ 	.byte	0x04, 0x1c
        /*111e*/ 	.short	(.L_63 - .L_62)


	//   ....[0]....
.L_62:
        /*1120*/ 	.word	0x00000080


	//   ....[1]....
        /*1124*/ 	.word	0x0000afe0


	//----- nvinfo : EIATTR_CRS_STACK_SIZE
	.align		4
.L_63:
        /*1128*/ 	.byte	0x04, 0x1e
        /*112a*/ 	.short	(.L_65 - .L_64)
.L_64:
        /*112c*/ 	.word	0x00000000


	//----- nvinfo : EIATTR_CBANK_PARAM_SIZE
	.align		4
.L_65:
        /*1130*/ 	.byte	0x03, 0x19
        /*1132*/ 	.short	0x003c


	//----- nvinfo : EIATTR_PARAM_CBANK
	.align		4
        /*1134*/ 	.byte	0x04, 0x0a
        /*1136*/ 	.short	(.L_67 - .L_66)
	.align		4
.L_66:
        /*1138*/ 	.word	index@(.nv.constant0._Z17traditional_layerPKfS0_S0_S0_S0_Pfiif)
        /*113c*/ 	.short	0x0380
        /*113e*/ 	.short	0x003c


	//----- nvinfo : EIATTR_SW_WAR
	.align		4
.L_67:
        /*1140*/ 	.byte	0x04, 0x36
        /*1142*/ 	.short	(.L_69 - .L_68)
.L_68:
        /*1144*/ 	.word	0x00000008
.L_69:


//--------------------- .nv.info._Z19attention_rankR_mlpPKfS0_S0_S0_S0_Pfiif --------------------------
	.section	.nv.info._Z19attention_rankR_mlpPKfS0_S0_S0_S0_Pfiif,"",@"SHT_CUDA_INFO"
	.sectionflags	@""
	.align	4


	//----- nvinfo : EIATTR_CUDA_API_VERSION
	.align		4
        /*0000*/ 	.byte	0x04, 0x37
        /*0002*/ 	.short	(.L_71 - .L_70)
.L_70:
        /*0004*/ 	.word	0x00000082


	//----- nvinfo : EIATTR_KPARAM_INFO
	.align		4
.L_71:
        /*0008*/ 	.byte	0x04, 0x17
        /*000a*/ 	.short	(.L_73 - .L_72)
.L_72:
        /*000c*/ 	.word	0x00000000
        /*0010*/ 	.short	0x0008
        /*0012*/ 	.short	0x0038
        /*0014*/ 	.byte	0x00, 0xf0, 0x11, 0x00


	//----- nvinfo : EIATTR_KPARAM_INFO
	.align		4
.L_73:
        /*0018*/ 	.byte	0x04, 0x17
        /*001a*/ 	.short	(.L_75 - .L_74)
.L_74:
        /*001c*/ 	.word	0x00000000
        /*0020*/ 	.short	0x0007
        /*0022*/ 	.short	0x0034
        /*0024*/ 	.byte	0x00, 0xf0, 0x11, 0x00


	//----- nvinfo : EIATTR_KPARAM_INFO
	.align		4
.L_75:
        /*0028*/ 	.byte	0x04, 0x17
        /*002a*/ 	.short	(.L_77 - .L_76)
.L_76:
        /*002c*/ 	.word	0x00000000
        /*0030*/ 	.short	0x0006
        /*0032*/ 	.short	0x0030
        /*0034*/ 	.byte	0x00, 0xf0, 0x11, 0x00


	//----- nvinfo : EIATTR_KPARAM_INFO
	.align		4
.L_77:
        /*0038*/ 	.byte	0x04, 0x17
        /*003a*/ 	.short	(.L_79 - .L_78)
.L_78:
        /*003c*/ 	.word	0x00000000
        /*0040*/ 	.short	0x0005
        /*0042*/ 	.short	0x0028
        /*0044*/ 	.byte	0x00, 0xf5, 0x21, 0x00


	//----- nvinfo : EIATTR_KPARAM_INFO
	.align		4
.L_79:
        /*0048*/ 	.byte	0x04, 0x17
        /*004a*/ 	.short	(.L_81 - .L_80)
.L_80:
        /*004c*/ 	.word	0x00000000
        /*0050*/ 	.short	0x0004
        /*0052*/ 	.short	0x0020
        /*0054*/ 	.byte	0x00, 0xf5, 0x21, 0x00


	//----- nvinfo : EIATTR_KPARAM_INFO
	.align		4
.L_81:
        /*0058*/ 	.byte	0x04, 0x17
        /*005a*/ 	.short	(.L_83 - .L_82)
.L_82:
        /*005c*/ 	.word	0x00000000
        /*0060*/ 	.short	0x0003
        /*0062*/ 	.short	0x0018
        /*0064*/ 	.byte	0x00, 0xf5, 0x21, 0x00


	//----- nvinfo : EIATTR_KPARAM_INFO
	.align		4
.L_83:
        /*0068*/ 	.byte	0x04, 0x17
        /*006a*/ 	.short	(.L_85 - .L_84)
.L_84:
        /*006c*/ 	.word	0x00000000
        /*0070*/ 	.short	0x0002
        /*0072*/ 	.short	0x0010
        /*0074*/ 	.byte	0x00, 0xf5, 0x21, 0x00


	//----- nvinfo : EIATTR_KPARAM_INFO
	.align		4
.L_85:
        /*0078*/ 	.byte	0x04, 0x17
        /*007a*/ 	.short	(.L_87 - .L_86)
.L_86:
        /*007c*/ 	.word	0x00000000
        /*0080*/ 	.short	0x0001
        /*0082*/ 	.short	0x0008
        /*0084*/ 	.byte	0x00, 0xf5, 0x21, 0x00


	//----- nvinfo : EIATTR_KPARAM_INFO
	.align		4
.L_87:
        /*0088*/ 	.byte	0x04, 0x17
        /*008a*/ 	.short	(.L_89 - .L_88)
.L_88:
        /*008c*/ 	.word	0x00000000
        /*0090*/ 	.short	0x0000
        /*0092*/ 	.short	0x0000
        /*0094*/ 	.byte	0x00, 0xf5, 0x21, 0x00


	//----- nvinfo : EIATTR_SPARSE_MMA_MASK
	.align		4
.L_89:
        /*0098*/ 	.byte	0x03, 0x50
        /*009a*/ 	.short	0x0000


	//----- nvinfo : EIATTR_MAXREG_COUNT
	.align		4
        /*009c*/ 	.byte	0x03, 0x1b
        /*009e*/ 	.short	0x00ff


	//----- nvinfo : EIATTR_ANNOTATIONS
	.align		4
        /*00a0*/ 	.byte	0x04, 0x55
        /*00a2*/ 	.short	(.L_91 - .L_90)


	//   ....[0]....
.L_90:
        /* <DEDUP_REMOVED lines=64> */


	//----- nvinfo : EIATTR_MERCURY_ISA_VERSION
	.align		4
.L_91:
        /*0494*/ 	.byte	0x03, 0x5f
        /*0496*/ 	.short	0x0101


	//----- nvinfo : EIATTR_VRC_CTA_INIT_COUNT
	.align		4
        /*0498*/ 	.byte	0x02, 0x4a
	.zero		1
	.zero		1


	//----- nvinfo : EIATTR_EXIT_INSTR_OFFSETS
	.align		4
        /*049c*/ 	.byte	0x04, 0x1c
        /*049e*/ 	.short	(.L_93 - .L_92)


	//   ....[0]....
.L_92:
        /*04a0*/ 	.word	0x00000080


	//   ....[1]....
        /*04a4*/ 	.word	0x00007f20


	//----- nvinfo : EIATTR_CRS_STACK_SIZE
	.align		4
.L_93:
        /*04a8*/ 	.byte	0x04, 0x1e
        /*04aa*/ 	.short	(.L_95 - .L_94)
.L_94:
        /*04ac*/ 	.word	0x00000000


	//----- nvinfo : EIATTR_CBANK_PARAM_SIZE
	.align		4
.L_95:
        /*04b0*/ 	.byte	0x03, 0x19
        /*04b2*/ 	.short	0x003c


	//----- nvinfo : EIATTR_PARAM_CBANK
	.align		4
        /*04b4*/ 	.byte	0x04, 0x0a
        /*04b6*/ 	.short	(.L_97 - .L_96)
	.align		4
.L_96:
        /*04b8*/ 	.word	index@(.nv.constant0._Z19attention_rankR_mlpPKfS0_S0_S0_S0_Pfiif)
        /*04bc*/ 	.short	0x0380
        /*04be*/ 	.short	0x003c


	//----- nvinfo : EIATTR_SW_WAR
	.align		4
.L_97:
        /*04c0*/ 	.byte	0x04, 0x36
        /*04c2*/ 	.short	(.L_99 - .L_98)
.L_98:
        /*04c4*/ 	.word	0x00000008
.L_99:


//--------------------- .nv.info._Z19attention_rank1_mlpPKfS0_S0_S0_S0_Pfif --------------------------
	.section	.nv.info._Z19attention_rank1_mlpPKfS0_S0_S0_S0_Pfif,"",@"SHT_CUDA_INFO"
	.sectionflags	@""
	.align	4


	//----- nvinfo : EIATTR_CUDA_API_VERSION
	.align		4
        /*0000*/ 	.byte	0x04, 0x37
        /*0002*/ 	.short	(.L_101 - .L_100)
.L_100:
        /*0004*/ 	.word	0x00000082


	//----- nvinfo : EIATTR_KPARAM_INFO
	.align		4
.L_101:
        /*0008*/ 	.byte	0x04, 0x17
        /*000a*/ 	.short	(.L_103 - .L_102)
.L_102:
        /*000c*/ 	.word	0x00000000
        /*0010*/ 	.short	0x0007
        /*0012*/ 	.short	0x0034
        /*0014*/ 	.byte	0x00, 0xf0, 0x11, 0x00


	//----- nvinfo : EIATTR_KPARAM_INFO
	.align		4
.L_103:
        /*0018*/ 	.byte	0x04, 0x17
        /*001a*/ 	.short	(.L_105 - .L_104)
.L_104:
        /*001c*/ 	.word	0x00000000
        /*0020*/ 	.short	0x0006
        /*0022*/ 	.short	0x0030
        /*0024*/ 	.byte	0x00, 0xf0, 0x11, 0x00


	//----- nvinfo : EIATTR_KPARAM_INFO
	.align		4
.L_105:
        /*0028*/ 	.byte	0x04, 0x17
        /*002a*/ 	.short	(.L_107 - .L_106)
.L_106:
        /*002c*/ 	.word	0x00000000
        /*0030*/ 	.short	0x0005
        /*0032*/ 	.short	0x0028
        /*0034*/ 	.byte	0x00, 0xf5, 0x21, 0x00


	//----- nvinfo : EIATTR_KPARAM_INFO
	.align		4
.L_107:
        /*0038*/ 	.byte	0x04, 0x17
        /*003a*/ 	.short	(.L_109 - .L_108)
.L_108:
        /*003c*/ 	.word	0x00000000
        /*0040*/ 	.short	0x0004
        /*0042*/ 	.short	0x0020
        /*0044*/ 	.byte	0x00, 0xf5, 0x21, 0x00


	//----- nvinfo : EIATTR_KPARAM_INFO
	.align		4
.L_109:
        /*0048*/ 	.byte	0x04, 0x17
        /*004a*/ 	.short	(.L_111 - .L_110)
.L_110:
        /*004c*/ 	.word	0x00000000
        /*0050*/ 	.short	0x0003
        /*0052*/ 	.short	0x0018
        /*0054*/ 	.byte	0x00, 0xf5, 0x21, 0x00


	//----- nvinfo : EIATTR_KPARAM_INFO
	.align		4
.L_111:
        /*0058*/ 	.byte	0x04, 0x17
        /*005a*/ 	.short	(.L_113 - .L_112)
.L_112:
        /*005c*/ 	.word	0x00000000
        /*0060*/ 	.short	0x0002
        /*0062*/ 	.short	0x0010
        /*0064*/ 	.byte	0x00, 0xf5, 0x21, 0x00


	//----- nvinfo : EIATTR_KPARAM_INFO
	.align		4
.L_113:
        /*0068*/ 	.byte	0x04, 0x17
        /*006a*/ 	.short	(.L_115 - .L_114)
.L_114:
        /*006c*/ 	.word	0x00000000
        /*0070*/ 	.short	0x0001
        /*0072*/ 	.short	0x0008
        /*0074*/ 	.byte	0x00, 0xf5, 0x21, 0x00


	//----- nvinfo : EIATTR_KPARAM_INFO
	.align		4
.L_115:
        /*0078*/ 	.byte	0x04, 0x17
        /*007a*/ 	.short	(.L_117 - .L_116)
.L_116:
        /*007c*/ 	.word	0x00000000
        /*0080*/ 	.short	0x0000
        /*0082*/ 	.short	0x0000
        /*0084*/ 	.byte	0x00, 0xf5, 0x21, 0x00


	//----- nvinfo : EIATTR_SPARSE_MMA_MASK
	.align		4
.L_117:
        /*0088*/ 	.byte	0x03, 0x50
        /*008a*/ 	.short	0x0000


	//----- nvinfo : EIATTR_MAXREG_COUNT
	.align		4
        /*008c*/ 	.byte	0x03, 0x1b
        /*008e*/ 	.short	0x00ff


	//----- nvinfo : EIATTR_ANNOTATIONS
	.align		4
        /*0090*/ 	.byte	0x04, 0x55
        /*0092*/ 	.short	(.L_119 - .L_118)


	//   ....[0]....
.L_118:
        /* <DEDUP_REMOVED lines=29> */


	//----- nvinfo : EIATTR_MERCURY_ISA_VERSION
	.align		4
.L_119:
        /*0254*/ 	.byte	0x03, 0x5f
        /*0256*/ 	.short	0x0101


	//----- nvinfo : EIATTR_VRC_CTA_INIT_COUNT
	.align		4
        /*0258*/ 	.byte	0x02, 0x4a
	.zero		1
	.zero		1


	//----- nvinfo : EIATTR_EXIT_INSTR_OFFSETS
	.align		4
        /*025c*/ 	.byte	0x04, 0x1c
        /*025e*/ 	.short	(.L_121 - .L_120)


	//   ....[0]....
.L_120:
        /*0260*/ 	.word	0x00000080


	//   ....[1]....
        /*0264*/ 	.word	0x00006dc0


	//----- nvinfo : EIATTR_CRS_STACK_SIZE
	.align		4
.L_121:
        /*0268*/ 	.byte	0x04, 0x1e
        /*026a*/ 	.short	(.L_123 - .L_122)
.L_122:
        /*026c*/ 	.word	0x00000000


	//----- nvinfo : EIATTR_CBANK_PARAM_SIZE
	.align		4
.L_123:
        /*0270*/ 	.byte	0x03, 0x19
        /*0272*/ 	.short	0x0038


	//----- nvinfo : EIATTR_PARAM_CBANK
	.align		4
        /*0274*/ 	.byte	0x04, 0x0a
        /*0276*/ 	.short	(.L_125 - .L_124)
	.align		4
.L_124:
        /*0278*/ 	.word	index@(.nv.constant0._Z19attention_rank1_mlpPKfS0_S0_S0_S0_Pfif)
        /*027c*/ 	.short	0x0380
        /*027e*/ 	.short	0x0038


	//----- nvinfo : EIATTR_SW_WAR
	.align		4
.L_125:
        /*0280*/ 	.byte	0x04, 0x36
        /*0282*/ 	.short	(.L_127 - .L_126)
.L_126:
        /*0284*/ 	.word	0x00000008
.L_127:


//--------------------- .nv.info._Z18attention_conv_mlpPKfS0_S0_S0_Pfiif --------------------------
	.section	.nv.info._Z18attention_conv_mlpPKfS0_S0_S0_Pfiif,"",@"SHT_CUDA_INFO"
	.sectionflags	@""
	.align	4


	//----- nvinfo : EIATTR_CUDA_API_VERSION
	.align		4
        /*0000*/ 	.byte	0x04, 0x37
        /*0002*/ 	.short	(.L_129 - .L_128)
.L_128:
        /*0004*/ 	.word	0x00000082


	//----- nvinfo : EIATTR_KPARAM_INFO
	.align		4
.L_129:
        /*0008*/ 	.byte	0x04, 0x17
        /*000a*/ 	.short	(.L_131 - .L_130)
.L_130:
        /*000c*/ 	.word	0x00000000
        /*0010*/ 	.short	0x0007
        /*0012*/ 	.short	0x0030
        /*0014*/ 	.byte	0x00, 0xf0, 0x11, 0x00


	//----- nvinfo : EIATTR_KPARAM_INFO
	.align		4
.L_131:
        /*0018*/ 	.byte	0x04, 0x17
        /*001a*/ 	.short	(.L_133 - .L_132)
.L_132:
        /*001c*/ 	.word	0x00000000
        /*0020*/ 	.short	0x0006
        /*0022*/ 	.short	0x002c
        /*0024*/ 	.byte	0x00, 0xf0, 0x11, 0x00


	//----- nvinfo : EIATTR_KPARAM_INFO
	.align		4
.L_133:
        /*0028*/ 	.byte	0x04, 0x17
        /*002a*/ 	.short	(.L_135 - .L_134)
.L_134:
        /*002c*/ 	.word	0x00000000
        /*0030*/ 	.short	0x0005
        /*0032*/ 	.short	0x0028
        /*0034*/ 	.byte	0x00, 0xf0, 0x11, 0x00


	//----- nvinfo : EIATTR_KPARAM_INFO
	.align		4
.L_135:
        /*0038*/ 	.byte	0x04, 0x17
        /*003a*/ 	.short	(.L_137 - .L_136)
.L_136:
        /*003c*/ 	.word	0x00000000
        /*0040*/ 	.short	0x0004
        /*0042*/ 	.short	0x0020
        /*0044*/ 	.byte	0x00, 0xf5, 0x21, 0x00


	//----- nvinfo : EIATTR_KPARAM_INFO
	.align		4
.L_137:
        /*0048*/ 	.byte	0x04, 0x17
        /*004a*/ 	.short	(.L_139 - .L_138)
.L_138:
        /*004c*/ 	.word	0x00000000
        /*0050*/ 	.short	0x0003
        /*0052*/ 	.short	0x0018
        /*0054*/ 	.byte	0x00, 0xf5, 0x21, 0x00


	//----- nvinfo : EIATTR_KPARAM_INFO
	.align		4
.L_139:
        /*0058*/ 	.byte	0x04, 0x17
        /*005a*/ 	.short	(.L_141 - .L_140)
.L_140:
        /*005c*/ 	.word	0x00000000
        /*0060*/ 	.short	0x0002
        /*0062*/ 	.short	0x0010
        /*0064*/ 	.byte	0x00, 0xf5, 0x21, 0x00


	//----- nvinfo : EIATTR_KPARAM_INFO
	.align		4
.L_141:
        /*0068*/ 	.byte	0x04, 0x17
        /*006a*/ 	.short	(.L_143 - .L_142)
.L_142:
        /*006c*/ 	.word	0x00000000
        /*0070*/ 	.short	0x0001
        /*0072*/ 	.short	0x0008
        /*0074*/ 	.byte	0x00, 0xf5, 0x21, 0x00


	//----- nvinfo : EIATTR_KPARAM_INFO
	.align		4
.L_143:
        /*0078*/ 	.byte	0x04, 0x17
        /*007a*/ 	.short	(.L_145 - .L_144)
.L_144:
        /*007c*/ 	.word	0x00000000
        /*0080*/ 	.short	0x0000
        /*0082*/ 	.short	0x0000
        /*0084*/ 	.byte	0x00, 0xf5, 0x21, 0x00


	//----- nvinfo : EIATTR_SPARSE_MMA_MASK
	.align		4
.L_145:
        /*0088*/ 	.byte	0x03, 0x50
        /*008a*/ 	.short	0x0000


	//----- nvinfo : EIATTR_MAXREG_COUNT
	.align		4
        /*008c*/ 	.byte	0x03, 0x1b
        /*008e*/ 	.short	0x00ff


	//----- nvinfo : EIATTR_ANNOTATIONS
	.align		4
        /*0090*/ 	.byte	0x04, 0x55
        /*0092*/ 	.short	(.L_147 - .L_146)


	//   ....[0]....
.L_146:
        /* <DEDUP_REMOVED lines=29> */


	//----- nvinfo : EIATTR_MERCURY_ISA_VERSION
	.align		4
.L_147:
        /*0254*/ 	.byte	0x03, 0x5f
        /*0256*/ 	.short	0x0101


	//----- nvinfo : EIATTR_VRC_CTA_INIT_COUNT
	.align		4
        /*0258*/ 	.byte	0x02, 0x4a
	.zero		1
	.zero		1


	//----- nvinfo : EIATTR_EXIT_INSTR_OFFSETS
	.align		4
        /*025c*/ 	.byte	0x04, 0x1c
        /*025e*/ 	.short	(.L_149 - .L_148)


	//   ....[0]....
.L_148:
        /*0260*/ 	.word	0x00000080


	//   ....[1]....
        /*0264*/ 	.word	0x00006940


	//----- nvinfo : EIATTR_CRS_STACK_SIZE
	.align		4
.L_149:
        /*0268*/ 	.byte	0x04, 0x1e
        /*026a*/ 	.short	(.L_151 - .L_150)
.L_150:
        /*026c*/ 	.word	0x00000000


	//----- nvinfo : EIATTR_CBANK_PARAM_SIZE
	.align		4
.L_151:
        /*0270*/ 	.byte	0x03, 0x19
        /*0272*/ 	.short	0x0034


	//----- nvinfo : EIATTR_PARAM_CBANK
	.align		4
        /*0274*/ 	.byte	0x04, 0x0a
        /*0276*/ 	.short	(.L_153 - .L_152)
	.align		4
.L_152:
        /*0278*/ 	.word	index@(.nv.constant0._Z18attention_conv_mlpPKfS0_S0_S0_Pfiif)
        /*027c*/ 	.short	0x0380
        /*027e*/ 	.short	0x0034


	//----- nvinfo : EIATTR_SW_WAR
	.align		4
.L_153:
        /*0280*/ 	.byte	0x04, 0x36
        /*0282*/ 	.short	(.L_155 - .L_154)
.L_154:
        /*0284*/ 	.word	0x00000008
.L_155:


//--------------------- .nv.info._Z21attention_minimal_mlpPKfS0_S0_S0_S0_Pfif --------------------------
	.section	.nv.info._Z21attention_minimal_mlpPKfS0_S0_S0_S0_Pfif,"",@"SHT_CUDA_INFO"
	.sectionflags	@""
	.align	4


	//----- nvinfo : EIATTR_CUDA_API_VERSION
	.align		4
        /*0000*/ 	.byte	0x04, 0x37
        /*0002*/ 	.short	(.L_157 - .L_156)
.L_156:
        /*0004*/ 	.word	0x00000082


	//----- nvinfo : EIATTR_KPARAM_INFO
	.align		4
.L_157:
        /*0008*/ 	.byte	0x04, 0x17
        /*000a*/ 	.short	(.L_159 - .L_158)
.L_158:
        /*000c*/ 	.word	0x00000000
        /*0010*/ 	.short	0x0007
        /*0012*/ 	.short	0x0034
        /*0014*/ 	.byte	0x00, 0xf0, 0x11, 0x00


	//----- nvinfo : EIATTR_KPARAM_INFO
	.align		4
.L_159:
        /*0018*/ 	.byte	0x04, 0x17
        /*001a*/ 	.short	(.L_161 - .L_160)
.L_160:
        /*001c*/ 	.word	0x00000000
        /*0020*/ 	.short	0x0006
        /*0022*/ 	.short	0x0030
        /*0024*/ 	.byte	0x00, 0xf0, 0x11, 0x00


	//----- nvinfo : EIATTR_KPARAM_INFO
	.align		4
.L_161:
        /*0028*/ 	.byte	0x04, 0x17
        /*002a*/ 	.short	(.L_163 - .L_162)
.L_162:
        /*002c*/ 	.word	0x00000000
        /*0030*/ 	.short	0x0005
        /*0032*/ 	.short	0x0028
        /*0034*/ 	.byte	0x00, 0xf5, 0x21, 0x00


	//----- nvinfo : EIATTR_KPARAM_INFO
	.align		4
.L_163:
        /*0038*/ 	.byte	0x04, 0x17
        /*003a*/ 	.short	(.L_165 - .L_164)
.L_164:
        /*003c*/ 	.word	0x00000000
        /*0040*/ 	.short	0x0004
        /*0042*/ 	.short	0x0020
        /*0044*/ 	.byte	0x00, 0xf5, 0x21, 0x00


	//----- nvinfo : EIATTR_KPARAM_INFO
	.align		4
.L_165:
        /*0048*/ 	.byte	0x04, 0x17
        /*004a*/ 	.short	(.L_167 - .L_166)
.L_166:
        /*004c*/ 	.word	0x00000000
        /*0050*/ 	.short	0x0003
        /*0052*/ 	.short	0x0018
        /*0054*/ 	.byte	0x00, 0xf5, 0x21, 0x00


	//----- nvinfo : EIATTR_KPARAM_INFO
	.align		4
.L_167:
        /*0058*/ 	.byte	0x04, 0x17
        /*005a*/ 	.short	(.L_169 - .L_168)
.L_168:
        /*005c*/ 	.word	0x00000000
        /*0060*/ 	.short	0x0002
        /*0062*/ 	.short	0x0010
        /*0064*/ 	.byte	0x00, 0xf5, 0x21, 0x00


	//----- nvinfo : EIATTR_KPARAM_INFO
	.align		4
.L_169:
        /*0068*/ 	.byte	0x04, 0x17
        /*006a*/ 	.short	(.L_171 - .L_170)
.L_170:
        /*006c*/ 	.word	0x00000000
        /*0070*/ 	.short	0x0001
        /*0072*/ 	.short	0x0008
        /*0074*/ 	.byte	0x00, 0xf5, 0x21, 0x00


	//----- nvinfo : EIATTR_KPARAM_INFO
	.align		4
.L_171:
        /*0078*/ 	.byte	0x04, 0x17
        /*007a*/ 	.short	(.L_173 - .L_172)
.L_172:
        /*007c*/ 	.word	0x00000000
        /*0080*/ 	.short	0x0000
        /*0082*/ 	.short	0x0000
        /*0084*/ 	.byte	0x00, 0xf5, 0x21, 0x00


	//----- nvinfo : EIATTR_SPARSE_MMA_MASK
	.align		4
.L_173:
        /*0088*/ 	.byte	0x03, 0x50
        /*008a*/ 	.short	0x0000


	//----- nvinfo : EIATTR_MAXREG_COUNT
	.align		4
        /*008c*/ 	.byte	0x03, 0x1b
        /*008e*/ 	.short	0x00ff


	//----- nvinfo : EIATTR_ANNOTATIONS
	.align		4
        /*0090*/ 	.byte	0x04, 0x55
        /*0092*/ 	.short	(.L_175 - .L_174)


	//   ....[0]....
.L_174:
        /* <DEDUP_REMOVED lines=30> */


	//----- nvinfo : EIATTR_MERCURY_ISA_VERSION
	.align		4
.L_175:
        /*0264*/ 	.byte	0x03, 0x5f
        /*0266*/ 	.short	0x0101


	//----- nvinfo : EIATTR_VRC_CTA_INIT_COUNT
	.align		4
        /*0268*/ 	.byte	0x02, 0x4a
	.zero		1
	.zero		1


	//----- nvinfo : EIATTR_EXIT_INSTR_OFFSETS
	.align		4
        /*026c*/ 	.byte	0x04, 0x1c
        /*026e*/ 	.short	(.L_177 - .L_176)


	//   ....[0]....
.L_176:
        /*0270*/ 	.word	0x00000090


	//   ....[1]....
        /*0274*/ 	.word	0x00005280


	//----- nvinfo : EIATTR_CRS_STACK_SIZE
	.align		4
.L_177:
        /*0278*/ 	.byte	0x04, 0x1e
        /*027a*/ 	.short	(.L_179 - .L_178)
.L_178:
        /*027c*/ 	.word	0x00000000


	//----- nvinfo : EIATTR_CBANK_PARAM_SIZE
	.align		4
.L_179:
        /*0280*/ 	.byte	0x03, 0x19
        /*0282*/ 	.short	0x0038


	//----- nvinfo : EIATTR_PARAM_CBANK
	.align		4
        /*0284*/ 	.byte	0x04, 0x0a
        /*0286*/ 	.short	(.L_181 - .L_180)
	.align		4
.L_180:
        /*0288*/ 	.word	index@(.nv.constant0._Z21attention_minimal_mlpPKfS0_S0_S0_S0_Pfif)
        /*028c*/ 	.short	0x0380
        /*028e*/ 	.short	0x0038


	//----- nvinfo : EIATTR_SW_WAR
	.align		4
.L_181:
        /*0290*/ 	.byte	0x04, 0x36
        /*0292*/ 	.short	(.L_183 - .L_182)
.L_182:
        /*0294*/ 	.word	0x00000008
.L_183:


//--------------------- .nv.callgraph             --------------------------
	.section	.nv.callgraph,"",@"SHT_CUDA_CALLGRAPH"
	.align	4
	.sectionentsize	8
	.align		4
        /*0000*/ 	.word	0x00000000
	.align		4
        /*0004*/ 	.word	0xffffffff
	.align		4
        /*0008*/ 	.word	0x00000000
	.align		4
        /*000c*/ 	.word	0xfffffffe
	.align		4
        /*0010*/ 	.word	0x00000000
	.align		4
        /*0014*/ 	.word	0xfffffffd
	.align		4
        /*0018*/ 	.word	0x00000000
	.align		4
        /*001c*/ 	.word	0xfffffffc


//--------------------- .text._Z17traditional_layerPKfS0_S0_S0_S0_Pfiif --------------------------
	.section	.text._Z17traditional_layerPKfS0_S0_S0_S0_Pfiif,"ax",@progbits
	.align	128
        .global         _Z17traditional_layerPKfS0_S0_S0_S0_Pfiif
        .type           _Z17traditional_layerPKfS0_S0_S0_S0_Pfiif,@function
        .size           _Z17traditional_layerPKfS0_S0_S0_S0_Pfiif,(.L_x_70 - _Z17traditional_layerPKfS0_S0_S0_S0_Pfiif)
        .other          _Z17traditional_layerPKfS0_S0_S0_S0_Pfiif,@"STO_CUDA_ENTRY STV_DEFAULT"
_Z17traditional_layerPKfS0_S0_S0_S0_Pfiif:
.text._Z17traditional_layerPKfS0_S0_S0_S0_Pfiif:
[----:B------:R-:W0:Y:S01]  /*0000*/  LDC R1, c[0x0][0x37c] ;  /* 0x0000df00ff017b82 */ /* 0x000e220000000800 */
[----:B------:R-:W1:Y:S07]  /*0010*/  S2R R0, SR_TID.X ;  /* 0x0000000000007919 */ /* 0x000e6e0000002100 */
[----:B------:R-:W1:Y:S01]  /*0020*/  S2UR UR4, SR_CTAID.X ;  /* 0x00000000000479c3 */ /* 0x000e620000002500 */
[----:B------:R-:W2:Y:S01]  /*0030*/  LDCU UR5, c[0x0][0x3b0] ;  /* 0x00007600ff0577ac */ /* 0x000ea20008000800 */
[----:B0-----:R-:W-:-:S06]  /*0040*/  IADD3 R1, PT, PT, R1, -0x268, RZ ;  /* 0xfffffd9801017810 */ /* 0x001fcc0007ffe0ff */
[----:B------:R-:W1:Y:S02]  /*0050*/  LDC R239, c[0x0][0x360] ;  /* 0x0000d800ffef7b82 */ /* 0x000e640000000800 */
[----:B-1----:R-:W-:-:S05]  /*0060*/  IMAD R239, R239, UR4, R0 ;  /* 0x00000004efef7c24 */ /* 0x002fca000f8e0200 */
[----:B--2---:R-:W-:-:S13]  /*0070*/  ISETP.GE.AND P0, PT, R239, UR5, PT ;  /* 0x00000005ef007c0c */ /* 0x004fda000bf06270 */
[----:B------:R-:W-:Y:S05]  /*0080*/  @P0 EXIT ;  /* 0x000000000000094d */ /* 0x000fea0003800000 */
[----:B------:R-:W0:Y:S01]  /*0090*/  LDC.64 R126, c[0x0][0x380] ;  /* 0x0000e000ff7e7b82 */ /* 0x000e220000000a00 */
[C---:B------:R-:W-:Y:S01]  /*00a0*/  ISETP.GE.AND P0, PT, R239.reuse, RZ, PT ;  /* 0x000000ffef00720c */ /* 0x040fe20003f06270 */
[----:B------:R-:W1:Y:S01]  /*00b0*/  LDCU.64 UR4, c[0x0][0x358] ;  /* 0x00006b00ff0477ac */ /* 0x000e620008000a00 */
[----:B------:R-:W-:Y:S01]  /*00c0*/  SHF.L.U32 R3, R239, 0x7, RZ ;  /* 0x00000007ef037819 */ /* 0x000fe200000006ff */
[----:B------:R-:W-:Y:S01]  /*00d0*/  BSSY.RECONVERGENT B0, `(.L_x_0) ;  /* 0x00003a1000007945 */ /* 0x000fe20003800200 */
[----:B------:R-:W-:Y:S01]  /*00e0*/  HFMA2 R0, -RZ, RZ, 0, 0 ;  /* 0x00000000ff007431 */ /* 0x000fe200000001ff */
[----:B------:R-:W2:Y:S01]  /*00f0*/  LDCU UR6, c[0x0][0x3b8] ;  /* 0x00007700ff0677ac */ /* 0x000ea20008000800 */
[----:B------:R-:W-:Y:S02]  /*0100*/  CS2R R122, SRZ ;  /* 0x00000000007a7805 */ /* 0x000fe4000001ff00 */
[----:B------:R-:W-:Y:S02]  /*0110*/  CS2R R124, SRZ ;  /* 0x00000000007c7805 */ /* 0x000fe4000001ff00 */
[----:B------:R-:W-:-:S02]  /*0120*/  CS2R R10, SRZ ;  /* 0x00000000000a7805 */ /* 0x000fc4000001ff00 */
[----:B------:R-:W-:Y:S02]  /*0130*/  CS2R R8, SRZ ;  /* 0x0000000000087805 */ /* 0x000fe4000001ff00 */
[----:B------:R-:W-:Y:S02]  /*0140*/  CS2R R4, SRZ ;  /* 0x0000000000047805 */ /* 0x000fe4000001ff00 */
[----:B------:R-:W-:Y:S02]  /*0150*/  CS2R R120, SRZ ;  /* 0x0000000000787805 */ /* 0x000fe4000001ff00 */
        /* <DEDUP_REMOVED lines=10> */
[----:B------:R-:W-:Y:S01]  /*0200*/  CS2R R32, SRZ ;  /* 0x0000000000207805 */ /* 0x000fe2000001ff00 */
[----:B0-----:R-:W-:Y:S01]  /*0210*/  IMAD.WIDE R126, R3, 0x4, R126 ;  /* 0x00000004037e7825 */ /* 0x001fe200078e027e */
        /* <DEDUP_REMOVED lines=46> */
[----:B------:R-:W-:Y:S01]  /*0500*/  CS2R R118, SRZ ;  /* 0x0000000000767805 */ /* 0x000fe2000001ff00 */
[----:B-12---:R-:W-:Y:S06]  /*0510*/  @!P0 BRA `(.L_x_1) ;  /* 0x0000003400708947 */ /* 0x006fec0003800000 */
[----:B------:R-:W2:Y:S04]  /*0520*/  LDG.E.CONSTANT R144, desc[UR4][R126.64] ;  /* 0x000000047e907981 */ /* 0x000ea8000c1e9900 */
[----:B------:R-:W3:Y:S04]  /*0530*/  LDG.E.CONSTANT R145, desc[UR4][R126.64+0x4] ;  /* 0x000004047e917981 */ /* 0x000ee8000c1e9900 */
[----:B------:R-:W4:Y:S04]  /*0540*/  LDG.E.CONSTANT R146, desc[UR4][R126.64+0x8] ;  /* 0x000008047e927981 */ /* 0x000f28000c1e9900 */
        /* <DEDUP_REMOVED lines=17> */
[----:B------:R0:W5:Y:S04]  /*0660*/  LDG.E.CONSTANT R132, desc[UR4][R126.64+0x1fc] ;  /* 0x0001fc047e847981 */ /* 0x000168000c1e9900 */
        /* <DEDUP_REMOVED lines=54> */
[----:B--2---:R1:W-:Y:S04]  /*09d0*/  STL [R1+0x4c], R144 ;  /* 0x00004c9001007387 */ /* 0x0043e80000100800 */
[----:B---3--:R2:W-:Y:S04]  /*09e0*/  STL [R1+0x48], R145 ;  /* 0x0000489101007387 */ /* 0x0085e80000100800 */
[----:B----4-:R3:W-:Y:S04]  /*09f0*/  STL [R1+0x44], R146 ;  /* 0x0000449201007387 */ /* 0x0107e80000100800 */
[----:B------:R4:W-:Y:S04]  /*0a00*/  STL [R1+0x40], R147 ;  /* 0x0000409301007387 */ /* 0x0009e80000100800 */
        /* <DEDUP_REMOVED lines=15> */
[----:B-1----:R1:W5:Y:S04]  /*0b00*/  LDG.E.CONSTANT R144, desc[UR4][R126.64+0x7c] ;  /* 0x00007c047e907981 */ /* 0x002368000c1e9900 */
[----:B--2---:R1:W5:Y:S04]  /*0b10*/  LDG.E.CONSTANT R145, desc[UR4][R126.64+0x80] ;  /* 0x000080047e917981 */ /* 0x004368000c1e9900 */
[----:B---3--:R1:W5:Y:S04]  /*0b20*/  LDG.E.CONSTANT R146, desc[UR4][R126.64+0x84] ;  /* 0x000084047e927981 */ /* 0x008368000c1e9900 */
[----:B----4-:R1:W5:Y:S04]  /*0b30*/  LDG.E.CONSTANT R147, desc[UR4][R126.64+0x88] ;  /* 0x000088047e937981 */ /* 0x010368000c1e9900 */
[----:B0-----:R1:W5:Y:S04]  /*0b40*/  LDG.E.CONSTANT R148, desc[UR4][R126.64+0x8c] ;  /* 0x00008c047e947981 */ /* 0x001368000c1e9900 */
        /* <DEDUP_REMOVED lines=47> */
[----:B------:R1:W5:Y:S01]  /*0e40*/  LDG.E.CONSTANT R240, desc[UR4][R126.64+0x1f8] ;  /* 0x0001f8047ef07981 */ /* 0x000362000c1e9900 */
[----:B------:R-:W-:-:S02]  /*0e50*/  IADD3 R239, PT, PT, -R239, RZ, RZ ;  /* 0x000000ffefef7210 */ /* 0x000fc40007ffe1ff */
[----:B------:R-:W-:Y:S01]  /*0e60*/  MOV R242, 0xf149f2ca ;  /* 0xf149f2ca00f27802 */ /* 0x000fe20000000f00 */
[----:B------:R0:W-:Y:S01]  /*0e70*/  STL [R1], R3 ;  /* 0x0000000301007387 */ /* 0x0001e20000100800 */
[----:B------:R-:W-:Y:S02]  /*0e80*/  MOV R241, RZ ;  /* 0x000000ff00f17202 */ /* 0x000fe40000000f00 */
[----:B01----:R-:W-:-:S07]  /*0e90*/  MOV R3, RZ ;  /* 0x000000ff00037202 */ /* 0x003fce0000000f00 */
.L_x_2:
[----:B------:R-:W0:Y:S01]  /*0ea0*/  LDC.64 R126, c[0x0][0x388] ;  /* 0x0000e200ff7e7b82 */ /* 0x000e220000000a00 */
[----:B------:R1:W-:Y:S04]  /*0eb0*/  STL [R1+0x264], R5 ;  /* 0x0002640501007387 */ /* 0x0003e80000100800 */
[----:B-1----:R-:W2:Y:S04]  /*0ec0*/  LDL R5, [R1+0x4c] ;  /* 0x00004c0001057983 */ /* 0x002ea80000100800 */
[----:B------:R1:W-:Y:S01]  /*0ed0*/  STL [R1+0x260], R8 ;  /* 0x0002600801007387 */ /* 0x0003e20000100800 */
[----:B0-----:R-:W-:-:S03]  /*0ee0*/  IMAD.WIDE.U32 R126, R241, 0x4, R126 ;  /* 0x00000004f17e7825 */ /* 0x001fc600078e007e */
[----:B-1----:R-:W3:Y:S04]  /*0ef0*/  LDL R8, [R1+0x48] ;  /* 0x0000480001087983 */ /* 0x002ee80000100800 */
[----:B------:R-:W2:Y:S04]  /*0f00*/  LDG.E.CONSTANT R252, desc[UR4][R126.64] ;  /* 0x000000047efc7981 */ /* 0x000ea8000c1e9900 */
[----:B------:R-:W3:Y:S04]  /*0f10*/  LDG.E.CONSTANT R251, desc[UR4][R126.64+0x4] ;  /* 0x000004047efb7981 */ /* 0x000ee8000c1e9900 */
[----:B------:R0:W-:Y:S04]  /*0f20*/  STL [R1+0x25c], R131 ;  /* 0x00025c8301007387 */ /* 0x0001e80000100800 */
[----:B------:R-:W4:Y:S04]  /*0f30*/  LDG.E.CONSTANT R250, desc[UR4][R126.64+0x8] ;  /* 0x000008047efa7981 */ /* 0x000f28000c1e9900 */
[----:B------:R-:W4:Y:S04]  /*0f40*/  LDG.E.CONSTANT R249, desc[UR4][R126.64+0xc] ;  /* 0x00000c047ef97981 */ /* 0x000f28000c1e9900 */
[----:B0-----:R-:W4:Y:S04]  /*0f50*/  LDL R131, [R1+0x44] ;  /* 0x0000440001837983 */ /* 0x001f280000100800 */
        /* <DEDUP_REMOVED lines=13> */
[----:B0-----:R-:W4:Y:S04]  /*1030*/  LDL R122, [R1+0x30] ;  /* 0x00003000017a7983 */ /* 0x001f280000100800 */
[----:B------:R0:W-:Y:S04]  /*1040*/  STL [R1+0x248], R239 ;  /* 0x000248ef01007387 */ /* 0x0001e80000100800 */
[----:B0-----:R-:W4:Y:S01]  /*1050*/  LDL R239, [R1+0x38] ;  /* 0x0000380001ef7983 */ /* 0x001f220000100800 */
[----:B--2---:R-:W-:-:S03]  /*1060*/  FFMA R252, R5, R252, RZ ;  /* 0x000000fc05fc7223 */ /* 0x004fc600000000ff */
[----:B------:R-:W2:Y:S01]  /*1070*/  LDL.LU R5, [R1+0x264] ;  /* 0x0002640001057983 */ /* 0x000ea20000300800 */
[----:B---3--:R-:W-:-:S03]  /*1080*/  FFMA R251, R8, R251, R252 ;  /* 0x000000fb08fb7223 */ /* 0x008fc600000000fc */
[----:B------:R-:W3:Y:S04]  /*1090*/  LDL.LU R8, [R1+0x260] ;  /* 0x0002600001087983 */ /* 0x000ee80000300800 */
[----:B------:R-:W2:Y:S01]  /*10a0*/  LDL R252, [R1+0x3c] ;  /* 0x00003c0001fc7983 */ /* 0x000ea20000100800 */
[----:B----4-:R-:W-:-:S03]  /*10b0*/  FFMA R250, R131, R250, R251 ;  /* 0x000000fa83fa7223 */ /* 0x010fc600000000fb */
[----:B------:R-:W4:Y:S04]  /*10c0*/  LDL.LU R131, [R1+0x25c] ;  /* 0x00025c0001837983 */ /* 0x000f280000300800 */
[----:B------:R-:W3:Y:S02]  /*10d0*/  LDL R251, [R1+0x40] ;  /* 0x0000400001fb7983 */ /* 0x000ee40000100800 */
[----:B---3--:R-:W-:Y:S02]  /*10e0*/  FFMA R249, R251, R249, R250 ;  /* 0x000000f9fbf97223 */ /* 0x008fe400000000fa */
[----:B------:R-:W3:Y:S02]  /*10f0*/  LDG.E.CONSTANT R250, desc[UR4][R126.64+0x40] ;  /* 0x000040047efa7981 */ /* 0x000ee4000c1e9900 */
[----:B--2---:R-:W-:-:S02]  /*1100*/  FFMA R248, R252, R248, R249 ;  /* 0x000000f8fcf87223 */ /* 0x004fc400000000f9 */
[----:B------:R-:W2:Y:S02]  /*1110*/  LDG.E.CONSTANT R249, desc[UR4][R126.64+0x3c] ;  /* 0x00003c047ef97981 */ /* 0x000ea4000c1e9900 */
[----:B------:R-:W-:Y:S02]  /*1120*/  FFMA R247, R239, R247, R248 ;  /* 0x000000f7eff77223 */ /* 0x000fe400000000f8 */
[----:B------:R-:W4:Y:S02]  /*1130*/  LDL R239, [R1+0x20] ;  /* 0x0000200001ef7983 */ /* 0x000f240000100800 */
[----:B------:R-:W-:Y:S02]  /*1140*/  FFMA R246, R10, R246, R247 ;  /* 0x000000f60af67223 */ /* 0x000fe400000000f7 */
[----:B------:R-:W3:Y:S02]  /*1150*/  LDL R10, [R1+0x24] ;  /* 0x00002400010a7983 */ /* 0x000ee40000100800 */
[----:B------:R-:W-:-:S02]  /*1160*/  FFMA R245, R122, R245, R246 ;  /* 0x000000f57af57223 */ /* 0x000fc400000000f6 */
[----:B------:R-:W2:Y:S02]  /*1170*/  LDG.E.CONSTANT R246, desc[UR4][R126.64+0x30] ;  /* 0x000030047ef67981 */ /* 0x000ea4000c1e9900 */
[----:B------:R-:W-:Y:S02]  /*1180*/  FFMA R244, R123, R244, R245 ;  /* 0x000000f47bf47223 */ /* 0x000fe400000000f5 */
[----:B------:R-:W4:Y:S02]  /*1190*/  LDG.E.CONSTANT R245, desc[UR4][R126.64+0x2c] ;  /* 0x00002c047ef57981 */ /* 0x000f24000c1e9900 */
[----:B------:R-:W-:Y:S02]  /*11a0*/  FFMA R243, R124, R243, R244 ;  /* 0x000000f37cf37223 */ /* 0x000fe400000000f4 */
[----:B------:R-:W3:Y:S04]  /*11b0*/  LDG.E.CONSTANT R244, desc[UR4][R126.64+0x28] ;  /* 0x000028047ef47981 */ /* 0x000ee8000c1e9900 */
[----:B------:R-:W2:Y:S04]  /*11c0*/  LDL R124, [R1+0x1c] ;  /* 0x00001c00017c7983 */ /* 0x000ea80000100800 */
[----:B------:R-:W2:Y:S04]  /*11d0*/  LDL R123, [R1+0x18] ;  /* 0x00001800017b7983 */ /* 0x000ea80000100800 */
[----:B------:R-:W2:Y:S04]  /*11e0*/  LDG.E.CONSTANT R247, desc[UR4][R126.64+0x34] ;  /* 0x000034047ef77981 */ /* 0x000ea8000c1e9900 */
[----:B------:R-:W2:Y:S04]  /*11f0*/  LDL R122, [R1+0x14] ;  /* 0x00001400017a7983 */ /* 0x000ea80000100800 */
[----:B------:R-:W2:Y:S04]  /*1200*/  LDG.E.CONSTANT R248, desc[UR4][R126.64+0x38] ;  /* 0x000038047ef87981 */ /* 0x000ea8000c1e9900 */
[----:B------:R-:W2:Y:S04]  /*1210*/  LDG.E.CONSTANT R251, desc[UR4][R126.64+0x44] ;  /* 0x000044047efb7981 */ /* 0x000ea8000c1e9900 */
[----:B------:R-:W2:Y:S01]  /*1220*/  LDG.E.CONSTANT R252, desc[UR4][R126.64+0x48] ;  /* 0x000048047efc7981 */ /* 0x000ea2000c1e9900 */
[----:B---3--:R-:W-:-:S03]  /*1230*/  FFMA R243, R10, R244, R243 ;  /* 0x000000f40af37223 */ /* 0x008fc600000000f3 */
[----:B------:R-:W3:Y:S01]  /*1240*/  LDL.LU R10, [R1+0x258] ;  /* 0x00025800010a7983 */ /* 0x000ee20000300800 */
[----:B----4-:R-:W-:-:S03]  /*1250*/  FFMA R243, R239, R245, R243 ;  /* 0x000000f5eff37223 */ /* 0x010fc600000000f3 */
[----:B------:R-:W4:Y:S01]  /*1260*/  LDL R244, [R1+0x4] ;  /* 0x0000040001f47983 */ /* 0x000f220000100800 */
[----:B--2---:R-:W-:-:S03]  /*1270*/  FFMA R243, R124, R246, R243 ;  /* 0x000000f67cf37223 */ /* 0x004fc600000000f3 */
[----:B------:R-:W2:Y:S01]  /*1280*/  LDL R245, [R1+0x8] ;  /* 0x0000080001f57983 */ /* 0x000ea20000100800 */
[----:B------:R-:W-:-:S03]  /*1290*/  FFMA R243, R123, R247, R243 ;  /* 0x000000f77bf37223 */ /* 0x000fc600000000f3 */
[----:B------:R-:W3:Y:S04]  /*12a0*/  LDL R239, [R1] ;  /* 0x0000000001ef7983 */ /* 0x000ee80000100800 */
[----:B------:R-:W3:Y:S04]  /*12b0*/  LDL.LU R124, [R1+0x254] ;  /* 0x00025400017c7983 */ /* 0x000ee80000300800 */
[----:B------:R-:W4:Y:S04]  /*12c0*/  LDL R246, [R1+0xc] ;  /* 0x00000c0001f67983 */ /* 0x000f280000100800 */
[----:B------:R-:W3:Y:S04]  /*12d0*/  LDL.LU R123, [R1+0x250] ;  /* 0x00025000017b7983 */ /* 0x000ee80000300800 */
[----:B------:R-:W2:Y:S01]  /*12e0*/  LDL R247, [R1+0x10] ;  /* 0x0000100001f77983 */ /* 0x000ea20000100800 */
[----:B------:R-:W-:-:S03]  /*12f0*/  FFMA R243, R122, R248, R243 ;  /* 0x000000f87af37223 */ /* 0x000fc600000000f3 */
[----:B------:R-:W3:Y:S04]  /*1300*/  LDG.E.CONSTANT R248, desc[UR4][R126.64+0x60] ;  /* 0x000060047ef87981 */ /* 0x000ee8000c1e9900 */
[----:B------:R-:W3:Y:S01]  /*1310*/  LDL.LU R122, [R1+0x24c] ;  /* 0x00024c00017a7983 */ /* 0x000ee20000300800 */
[----:B--2---:R-:W-:-:S03]  /*1320*/  FFMA R243, R247, R249, R243 ;  /* 0x000000f9f7f37223 */ /* 0x004fc600000000f3 */
[----:B------:R-:W2:Y:S01]  /*1330*/  LDG.E.CONSTANT R247, desc[UR4][R126.64+0x5c] ;  /* 0x00005c047ef77981 */ /* 0x000ea2000c1e9900 */
[----:B----4-:R-:W-:-:S03]  /*1340*/  FFMA R243, R246, R250, R243 ;  /* 0x000000faf6f37223 */ /* 0x010fc600000000f3 */
[----:B------:R-:W4:Y:S01]  /*1350*/  LDG.E.CONSTANT R246, desc[UR4][R126.64+0x58] ;  /* 0x000058047ef67981 */ /* 0x000f22000c1e9900 */
[----:B------:R-:W-:-:S03]  /*1360*/  FFMA R243, R245, R251, R243 ;  /* 0x000000fbf5f37223 */ /* 0x000fc600000000f3 */
[----:B------:R-:W2:Y:S01]  /*1370*/  LDG.E.CONSTANT R245, desc[UR4][R126.64+0x54] ;  /* 0x000054047ef57981 */ /* 0x000ea2000c1e9900 */
[----:B------:R-:W-:-:S03]  /*1380*/  FFMA R252, R244, R252, R243 ;  /* 0x000000fcf4fc7223 */ /* 0x000fc600000000f3 */
[----:B------:R-:W3:Y:S04]  /*1390*/  LDG.E.CONSTANT R243, desc[UR4][R126.64+0x4c] ;  /* 0x00004c047ef37981 */ /* 0x000ee8000c1e9900 */
[----:B------:R-:W4:Y:S04]  /*13a0*/  LDG.E.CONSTANT R244, desc[UR4][R126.64+0x50] ;  /* 0x000050047ef47981 */ /* 0x000f28000c1e9900 */
[----:B------:R-:W2:Y:S04]  /*13b0*/  LDG.E.CONSTANT R249, desc[UR4][R126.64+0x64] ;  /* 0x000064047ef97981 */ /* 0x000ea8000c1e9900 */
[----:B------:R-:W2:Y:S04]  /*13c0*/  LDG.E.CONSTANT R250, desc[UR4][R126.64+0x68] ;  /* 0x000068047efa7981 */ /* 0x000ea8000c1e9900 */
[----:B------:R-:W2:Y:S01]  /*13d0*/  LDG.E.CONSTANT R251, desc[UR4][R126.64+0x6c] ;  /* 0x00006c047efb7981 */ /* 0x000ea2000c1e9900 */
[----:B---3--:R-:W-:-:S03]  /*13e0*/  FFMA R243, R239, R243, R252 ;  /* 0x000000f3eff37223 */ /* 0x008fc600000000fc */
[----:B------:R-:W3:Y:S01]  /*13f0*/  LDG.E.CONSTANT R252, desc[UR4][R126.64+0x90] ;  /* 0x000090047efc7981 */ /* 0x000ee2000c1e9900 */
[----:B----45:R-:W-:-:S03]  /*1400*/  FFMA R243, R133, R244, R243 ;  /* 0x000000f485f37223 */ /* 0x030fc600000000f3 */
[----:B------:R-:W4:Y:S01]  /*1410*/  LDG.E.CONSTANT R244, desc[UR4][R126.64+0x74] ;  /* 0x000074047ef47981 */ /* 0x000f22000c1e9900 */
[----:B--2---:R-:W-:-:S03]  /*1420*/  FFMA R243, R134, R245, R243 ;  /* 0x000000f586f37223 */ /* 0x004fc600000000f3 */
[----:B------:R-:W2:Y:S01]  /*1430*/  LDG.E.CONSTANT R245, desc[UR4][R126.64+0x78] ;  /* 0x000078047ef57981 */ /* 0x000ea2000c1e9900 */
[----:B------:R-:W-:-:S03]  /*1440*/  FFMA R243, R135, R246, R243 ;  /* 0x000000f687f37223 */ /* 0x000fc600000000f3 */
[----:B------:R-:W3:Y:S01]  /*1450*/  LDG.E.CONSTANT R246, desc[UR4][R126.64+0x7c] ;  /* 0x00007c047ef67981 */ /* 0x000ee2000c1e9900 */
        /* <DEDUP_REMOVED lines=9> */
[----:B------:R-:W4:Y:S04]  /*14f0*/  LDG.E.CONSTANT R243, desc[UR4][R126.64+0x70] ;  /* 0x000070047ef37981 */ /* 0x000f28000c1e9900 */
[----:B------:R-:W3:Y:S01]  /*1500*/  LDL.LU R239, [R1+0x248] ;  /* 0x0002480001ef7983 */ /* 0x000ee20000300800 */
[----:B----4-:R-:W-:-:S03]  /*1510*/  FFMA R243, R141, R243, R251 ;  /* 0x000000f38df37223 */ /* 0x010fc600000000fb */
[----:B------:R-:W4:Y:S01]  /*1520*/  LDG.E.CONSTANT R251, desc[UR4][R126.64+0xb4] ;  /* 0x0000b4047efb7981 */ /* 0x000f22000c1e9900 */
[----:B------:R-:W-:-:S03]  /*1530*/  FFMA R243, R142, R244, R243 ;  /* 0x000000f48ef37223 */ /* 0x000fc600000000f3 */
[----:B------:R-:W4:Y:S01]  /*1540*/  LDG.E.CONSTANT R244, desc[UR4][R126.64+0x98] ;  /* 0x000098047ef47981 */ /* 0x000f22000c1e9900 */
[----:B--2---:R-:W-:-:S03]  /*1550*/  FFMA R243, R143, R245, R243 ;  /* 0x000000f58ff37223 */ /* 0x004fc600000000f3 */
[----:B------:R-:W2:Y:S01]  /*1560*/  LDG.E.CONSTANT R245, desc[UR4][R126.64+0x9c] ;  /* 0x00009c047ef57981 */ /* 0x000ea2000c1e9900 */
[----:B---3--:R-:W-:-:S03]  /*1570*/  FFMA R243, R144, R246, R243 ;  /* 0x000000f690f37223 */ /* 0x008fc600000000f3 */
        /* <DEDUP_REMOVED lines=10> */
[----:B------:R-:W4:Y:S02]  /*1620*/  LDG.E.CONSTANT R243, desc[UR4][R126.64+0x94] ;  /* 0x000094047ef37981 */ /* 0x000f24000c1e9900 */
[----:B----4-:R-:W-:Y:S02]  /*1630*/  FFMA R243, R150, R243, R252 ;  /* 0x000000f396f37223 */ /* 0x010fe400000000fc */
[----:B------:R-:W4:Y:S02]  /*1640*/  LDG.E.CONSTANT R252, desc[UR4][R126.64+0xd8] ;  /* 0x0000d8047efc7981 */ /* 0x000f24000c1e9900 */
[----:B------:R-:W-:Y:S02]  /*1650*/  FFMA R243, R151, R244, R243 ;  /* 0x000000f497f37223 */ /* 0x000fe400000000f3 */
[----:B------:R-:W4:Y:S02]  /*1660*/  LDG.E.CONSTANT R244, desc[UR4][R126.64+0xbc] ;  /* 0x0000bc047ef47981 */ /* 0x000f24000c1e9900 */
[----:B--2---:R-:W-:-:S02]  /*1670*/  FFMA R243, R152, R245, R243 ;  /* 0x000000f598f37223 */ /* 0x004fc400000000f3 */
[----:B------:R-:W2:Y:S02]  /*1680*/  LDG.E.CONSTANT R245, desc[UR4][R126.64+0xc0] ;  /* 0x0000c0047ef57981 */ /* 0x000ea4000c1e9900 */
[----:B---3--:R-:W-:Y:S02]  /*1690*/  FFMA R243, R153, R246, R243 ;  /* 0x000000f699f37223 */ /* 0x008fe400000000f3 */
[----:B------:R-:W3:Y:S02]  /*16a0*/  LDG.E.CONSTANT R246, desc[UR4][R126.64+0xc4] ;  /* 0x0000c4047ef67981 */ /* 0x000ee4000c1e9900 */
[----:B------:R-:W-:Y:S02]  /*16b0*/  FFMA R243, R154, R247, R243 ;  /* 0x000000f79af37223 */ /* 0x000fe400000000f3 */
[----:B------:R-:W3:Y:S02]  /*16c0*/  LDG.E.CONSTANT R247, desc[UR4][R126.64+0xc8] ;  /* 0x0000c8047ef77981 */ /* 0x000ee4000c1e9900 */
[----:B------:R-:W-:-:S02]  /*16d0*/  FFMA R243, R155, R248, R243 ;  /* 0x000000f89bf37223 */ /* 0x000fc400000000f3 */
[----:B------:R-:W3:Y:S02]  /*16e0*/  LDG.E.CONSTANT R248, desc[UR4][R126.64+0xcc] ;  /* 0x0000cc047ef87981 */ /* 0x000ee4000c1e9900 */
[----:B------:R-:W-:Y:S02]  /*16f0*/  FFMA R243, R156, R249, R243 ;  /* 0x000000f99cf37223 */ /* 0x000fe400000000f3 */
[----:B------:R-:W3:Y:S02]  /*1700*/  LDG.E.CONSTANT R249, desc[UR4][R126.64+0xd0] ;  /* 0x0000d0047ef97981 */ /* 0x000ee4000c1e9900 */
[----:B------:R-:W-:Y:S02]  /*1710*/  FFMA R243, R157, R250, R243 ;  /* 0x000000fa9df37223 */ /* 0x000fe400000000f3 */
[----:B------:R-:W3:Y:S02]  /*1720*/  LDG.E.CONSTANT R250, desc[UR4][R126.64+0xd4] ;  /* 0x0000d4047efa7981 */ /* 0x000ee4000c1e9900 */
[----:B------:R-:W-:-:S02]  /*1730*/  FFMA R251, R158, R251, R243 ;  /* 0x000000fb9efb7223 */ /* 0x000fc400000000f3 */
        /* <DEDUP_REMOVED lines=144> */
[----:B------:R-:W4:Y:S04]  /*2040*/  LDG.E.CONSTANT R243, desc[UR4][R126.64+0x1d8] ;  /* 0x0001d8047ef37981 */ /* 0x000f28000c1e9900 */
[----:B------:R-:W3:Y:S01]  /*2050*/  LDG.E.CONSTANT R126, desc[UR4][R126.64+0x1fc] ;  /* 0x0001fc047e7e7981 */ /* 0x000ee2000c1e9900 */
[----:B----4-:R-:W-:-:S04]  /*2060*/  FFMA R243, R231, R243, R251 ;  /* 0x000000f3e7f37223 */ /* 0x010fc800000000fb */
[----:B------:R-:W-:-:S04]  /*2070*/  FFMA R243, R232, R244, R243 ;  /* 0x000000f4e8f37223 */ /* 0x000fc800000000f3 */
[----:B--2---:R-:W-:-:S04]  /*2080*/  FFMA R243, R233, R245, R243 ;  /* 0x000000f5e9f37223 */ /* 0x004fc800000000f3 */
[----:B---3--:R-:W-:-:S04]  /*2090*/  FFMA R243, R234, R246, R243 ;  /* 0x000000f6eaf37223 */ /* 0x008fc800000000f3 */
[----:B------:R-:W-:Y:S02]  /*20a0*/  FFMA R243, R235, R247, R243 ;  /* 0x000000f7ebf37223 */ /* 0x000fe400000000f3 */
[----:B------:R-:W0:Y:S02]  /*20b0*/  LDC.64 R246, c[0x0][0x390] ;  /* 0x0000e400fff67b82 */ /* 0x000e240000000a00 */
[----:B------:R-:W-:-:S04]  /*20c0*/  FFMA R243, R236, R248, R243 ;  /* 0x000000f8ecf37223 */ /* 0x000fc800000000f3 */
[----:B------:R-:W-:-:S04]  /*20d0*/  FFMA R243, R237, R249, R243 ;  /* 0x000000f9edf37223 */ /* 0x000fc800000000f3 */
[----:B------:R-:W-:-:S04]  /*20e0*/  FFMA R243, R238, R250, R243 ;  /* 0x000000faeef37223 */ /* 0x000fc800000000f3 */
[----:B------:R-:W-:-:S04]  /*20f0*/  FFMA R243, R240, R252, R243 ;  /* 0x000000fcf0f37223 */ /* 0x000fc800000000f3 */
[----:B------:R-:W-:-:S04]  /*2100*/  FFMA R126, R132, R126, R243 ;  /* 0x0000007e847e7223 */ /* 0x000fc800000000f3 */
[----:B------:R-:W-:-:S05]  /*2110*/  FMUL R252, R126, UR6 ;  /* 0x000000067efc7c20 */ /* 0x000fca0008400000 */
[----:B------:R-:W-:Y:S01]  /*2120*/  FMNMX R249, R252, R242, !PT ;  /* 0x000000f2fcf97209 */ /* 0x000fe20007800000 */
[----:B------:R-:W-:-:S04]  /*2130*/  HFMA2 R126, -RZ, RZ, 3.7421875, 0 ;  /* 0x437c0000ff7e7431 */ /* 0x000fc800000001ff */
[----:B------:R-:W-:Y:S01]  /*2140*/  FADD R251, -R249, R242 ;  /* 0x000000f2f9fb7221 */ /* 0x000fe20000000100 */
[----:B------:R-:W-:Y:S01]  /*2150*/  MOV R242, 0x3bbb989d ;  /* 0x3bbb989d00f27802 */ /* 0x000fe20000000f00 */
[----:B------:R-:W-:-:S04]  /*2160*/  FADD R252, R252, -R249 ;  /* 0x800000f9fcfc7221 */ /* 0x000fc80000000000 */
[-C--:B------:R-:W-:Y:S01]  /*2170*/  FFMA.SAT R250, R251, R242.reuse, 0.5 ;  /* 0x3f000000fbfa7423 */ /* 0x080fe200000020f2 */
[----:B------:R-:W-:-:S04]  /*2180*/  FFMA.SAT R242, R252, R242, 0.5 ;  /* 0x3f000000fcf27423 */ /* 0x000fc800000020f2 */
[----:B------:R-:W-:-:S04]  /*2190*/  FFMA.RM R242, R242, R126, 12582913 ;  /* 0x4b400001f2f27423 */ /* 0x000fc8000000407e */
[----:B------:R-:W-:-:S04]  /*21a0*/  FADD R243, R242, -12583039 ;  /* 0xcb40007ff2f37421 */ /* 0x000fc80000000000 */
[----:B------:R-:W-:-:S04]  /*21b0*/  FFMA R243, R252, 1.4426950216293334961, -R243 ;  /* 0x3fb8aa3bfcf37823 */ /* 0x000fc800000008f3 */
[----:B------:R-:W-:Y:S01]  /*21c0*/  FFMA R252, R252, 1.925963033500011079e-08, R243 ;  /* 0x32a57060fcfc7823 */ /* 0x000fe200000000f3 */
[----:B------:R-:W-:-:S05]  /*21d0*/  FFMA.RM R250, R250, R126, 12582913 ;  /* 0x4b400001fafa7423 */ /* 0x000fca000000407e */
[----:B------:R-:W1:Y:S01]  /*21e0*/  MUFU.EX2 R252, R252 ;  /* 0x000000fc00fc7308 */ /* 0x000e620000000800 */
[----:B------:R-:W-:Y:S01]  /*21f0*/  FADD R244, R250, -12583039 ;  /* 0xcb40007ffaf47421 */ /* 0x000fe20000000000 */
[----:B------:R-:W-:Y:S01]  /*2200*/  SHF.L.U32 R242, R242, 0x17, RZ ;  /* 0x00000017f2f27819 */ /* 0x000fe200000006ff */
[----:B0-----:R-:W-:-:S04]  /*2210*/  IMAD.WIDE.U32 R126, R241, 0x4, R246 ;  /* 0x00000004f17e7825 */ /* 0x001fc800078e00f6 */
[C---:B------:R-:W-:Y:S01]  /*2220*/  FFMA R244, R251.reuse, 1.4426950216293334961, -R244 ;  /* 0x3fb8aa3bfbf47823 */ /* 0x040fe200000008f4 */
[----:B------:R-:W2:Y:S03]  /*2230*/  LDG.E.CONSTANT R243, desc[UR4][R126.64+0x1fc] ;  /* 0x0001fc047ef37981 */ /* 0x000ea6000c1e9900 */
[----:B------:R-:W-:Y:S02]  /*2240*/  FFMA R251, R251, 1.925963033500011079e-08, R244 ;  /* 0x32a57060fbfb7823 */ /* 0x000fe400000000f4 */
[----:B------:R-:W3:Y:S04]  /*2250*/  LDG.E.CONSTANT R244, desc[UR4][R126.64] ;  /* 0x000000047ef47981 */ /* 0x000ee8000c1e9900 */
[----:B------:R-:W4:Y:S01]  /*2260*/  LDG.E.CONSTANT R245, desc[UR4][R126.64+0x4] ;  /* 0x000004047ef57981 */ /* 0x000f22000c1e9900 */
[----:B-1----:R-:W-:-:S03]  /*2270*/  FMUL R242, R242, R252 ;  /* 0x000000fcf2f27220 */ /* 0x002fc60000400000 */
[----:B------:R-:W4:Y:S04]  /*2280*/  LDG.E.CONSTANT R246, desc[UR4][R126.64+0x8] ;  /* 0x000008047ef67981 */ /* 0x000f28000c1e9900 */
[----:B------:R-:W4:Y:S04]  /*2290*/  LDG.E.CONSTANT R247, desc[UR4][R126.64+0xc] ;  /* 0x00000c047ef77981 */ /* 0x000f28000c1e9900 */
[----:B------:R-:W4:Y:S04]  /*22a0*/  LDG.E.CONSTANT R248, desc[UR4][R126.64+0x10] ;  /* 0x000010047ef87981 */ /* 0x000f28000c1e9900 */
[----:B------:R-:W4:Y:S01]  /*22b0*/  LDG.E.CONSTANT R252, desc[UR4][R126.64+0x14] ;  /* 0x000014047efc7981 */ /* 0x000f22000c1e9900 */
[----:B------:R-:W0:Y:S01]  /*22c0*/  MUFU.EX2 R251, R251 ;  /* 0x000000fb00fb7308 */ /* 0x000e220000000800 */
[----:B------:R-:W-:-:S05]  /*22d0*/  SHF.L.U32 R250, R250, 0x17, RZ ;  /* 0x00000017fafa7819 */ /* 0x000fca00000006ff */
[----:B0-----:R-:W-:Y:S02]  /*22e0*/  FMUL R251, R250, R251 ;  /* 0x000000fbfafb7220 */ /* 0x001fe40000400000 */
[----:B------:R-:W4:Y:S01]  /*22f0*/  LDG.E.CONSTANT R250, desc[UR4][R126.64+0x30] ;  /* 0x000030047efa7981 */ /* 0x000f22000c1e9900 */
[C---:B--2---:R-:W-:Y:S01]  /*2300*/  FMUL R243, R242.reuse, R243 ;  /* 0x000000f3f2f37220 */ /* 0x044fe20000400000 */
[C---:B---3--:R-:W-:Y:S01]  /*2310*/  FMUL R244, R242.reuse, R244 ;  /* 0x000000f4f2f47220 */ /* 0x048fe20000400000 */
[C---:B----4-:R-:W-:Y:S01]  /*2320*/  FMUL R245, R242.reuse, R245 ;  /* 0x000000f5f2f57220 */ /* 0x050fe20000400000 */
[C---:B------:R-:W-:Y:S01]  /*2330*/  FMUL R246, R242.reuse, R246 ;  /* 0x000000f6f2f67220 */ /* 0x040fe20000400000 */
[C---:B------:R-:W-:Y:S01]  /*2340*/  FMUL R247, R242.reuse, R247 ;  /* 0x000000f7f2f77220 */ /* 0x040fe20000400000 */
[C---:B------:R-:W-:Y:S01]  /*2350*/  FMUL R248, R242.reuse, R248 ;  /* 0x000000f8f2f87220 */ /* 0x040fe20000400000 */
[C---:B------:R-:W-:Y:S01]  /*2360*/  FMUL R252, R242.reuse, R252 ;  /* 0x000000fcf2fc7220 */ /* 0x040fe20000400000 */
[C---:B------:R-:W-:Y:S01]  /*2370*/  FFMA R3, R251.reuse, R3, R243 ;  /* 0x00000003fb037223 */ /* 0x040fe200000000f3 */
[C---:B------:R-:W-:Y:S01]  /*2380*/  FFMA R120, R251.reuse, R120, R244 ;  /* 0x00000078fb787223 */ /* 0x040fe200000000f4 */
[C---:B------:R-:W-:Y:S01]  /*2390*/  FFMA R119, R251.reuse, R119, R245 ;  /* 0x00000077fb777223 */ /* 0x040fe200000000f5 */
[C---:B------:R-:W-:Y:S01]  /*23a0*/  FFMA R118, R251.reuse, R118, R246 ;  /* 0x00000076fb767223 */ /* 0x040fe200000000f6 */
[C---:B------:R-:W-:Y:S01]  /*23b0*/  FFMA R117, R251.reuse, R117, R247 ;  /* 0x00000075fb757223 */ /* 0x040fe200000000f7 */
[C---:B------:R-:W-:Y:S01]  /*23c0*/  FFMA R116, R251.reuse, R116, R248 ;  /* 0x00000074fb747223 */ /* 0x040fe200000000f8 */
[----:B------:R-:W-:Y:S01]  /*23d0*/  FFMA R115, R251, R115, R252 ;  /* 0x00000073fb737223 */ /* 0x000fe200000000fc */
[----:B------:R-:W2:Y:S04]  /*23e0*/  LDG.E.CONSTANT R243, desc[UR4][R126.64+0x18] ;  /* 0x000018047ef37981 */ /* 0x000ea8000c1e9900 */
[----:B------:R-:W3:Y:S04]  /*23f0*/  LDG.E.CONSTANT R244, desc[UR4][R126.64+0x1c] ;  /* 0x00001c047ef47981 */ /* 0x000ee8000c1e9900 */
[----:B------:R-:W4:Y:S04]  /*2400*/  LDG.E.CONSTANT R245, desc[UR4][R126.64+0x20] ;  /* 0x000020047ef57981 */ /* 0x000f28000c1e9900 */
[----:B------:R-:W4:Y:S04]  /*2410*/  LDG.E.CONSTANT R246, desc[UR4][R126.64+0x24] ;  /* 0x000024047ef67981 */ /* 0x000f28000c1e9900 */
[----:B------:R-:W4:Y:S04]  /*2420*/  LDG.E.CONSTANT R247, desc[UR4][R126.64+0x28] ;  /* 0x000028047ef77981 */ /* 0x000f28000c1e9900 */
[----:B------:R-:W4:Y:S04]  /*2430*/  LDG.E.CONSTANT R248, desc[UR4][R126.64+0x2c] ;  /* 0x00002c047ef87981 */ /* 0x000f28000c1e9900 */
[----:B------:R-:W4:Y:S01]  /*2440*/  LDG.E.CONSTANT R252, desc[UR4][R126.64+0x34] ;  /* 0x000034047efc7981 */ /* 0x000f22000c1e9900 */
[----:B------:R-:W-:-:S04]  /*2450*/  FMUL R250, R242, R250 ;  /* 0x000000faf2fa7220 */ /* 0x000fc80000400000 */
[C---:B------:R-:W-:Y:S02]  /*2460*/  FFMA R108, R251.reuse, R108, R250 ;  /* 0x0000006cfb6c7223 */ /* 0x040fe400000000fa */
        /* <DEDUP_REMOVED lines=319> */
[----:B------:R-:W-:Y:S01]  /*3860*/  FMUL R252, R242, R252 ;  /* 0x000000fcf2fc7220 */ /* 0x000fe20000400000 */
        /* <DEDUP_REMOVED lines=13> */
[----:B------:R-:W4:Y:S04]  /*3940*/  LDG.E.CONSTANT R252, desc[UR4][R126.64+0x1f4] ;  /* 0x0001f4047efc7981 */ /* 0x000f28000c1e9900 */
[----:B------:R-:W4:Y:S01]  /*3950*/  LDG.E.CONSTANT R126, desc[UR4][R126.64+0x1f8] ;  /* 0x0001f8047e7e7981 */ /* 0x000f22000c1e9900 */
[----:B------:R-:W-:-:S04]  /*3960*/  IADD3 R239, PT, PT, R239, 0x1, RZ ;  /* 0x00000001efef7810 */ /* 0x000fc80007ffe0ff */
[----:B------:R-:W-:Y:S01]  /*3970*/  ISETP.NE.AND P0, PT, R239, 0x1, PT ;  /* 0x00000001ef00780c */ /* 0x000fe20003f05270 */
[C---:B------:R-:W-:Y:S01]  /*3980*/  FMUL R250, R242.reuse, R250 ;  /* 0x000000faf2fa7220 */ /* 0x040fe20000400000 */
[----:B------:R-:W-:Y:S01]  /*3990*/  FFMA R131, R251, R131, R242 ;  /* 0x00000083fb837223 */ /* 0x000fe200000000f2 */
[----:B------:R-:W-:Y:S02]  /*39a0*/  IADD3 R241, PT, PT, R241, 0x80, RZ ;  /* 0x00000080f1f17810 */ /* 0x000fe40007ffe0ff */
[C---:B------:R-:W-:Y:S01]  /*39b0*/  FFMA R124, R251.reuse, R124, R250 ;  /* 0x0000007cfb7c7223 */ /* 0x040fe200000000fa */
        /* <DEDUP_REMOVED lines=13> */
[----:B------:R-:W-:Y:S01]  /*3a90*/  FMUL R126, R242, R126 ;  /* 0x0000007ef27e7220 */ /* 0x000fe20000400000 */
[----:B------:R-:W-:Y:S01]  /*3aa0*/  FFMA R123, R251, R123, R252 ;  /* 0x0000007bfb7b7223 */ /* 0x000fe200000000fc */
[----:B------:R-:W-:-:S02]  /*3ab0*/  MOV R242, R249 ;  /* 0x000000f900f27202 */ /* 0x000fc40000000f00 */
[----:B------:R-:W-:Y:S01]  /*3ac0*/  FFMA R122, R251, R122, R126 ;  /* 0x0000007afb7a7223 */ /* 0x000fe2000000007e */
[----:B------:R-:W-:Y:S06]  /*3ad0*/  @P0 BRA `(.L_x_2) ;  /* 0xffffffd000f00947 */ /* 0x000fec000383ffff */
.L_x_1:
[----:B------:R-:W-:Y:S05]  /*3ae0*/  BSYNC.RECONVERGENT B0 ;  /* 0x0000000000007941 */ /* 0x000fea0003800200 */
.L_x_0:
[----:B------:R-:W-:Y:S01]  /*3af0*/  IADD3 R126, PT, PT, R131, 0x1800000, RZ ;  /* 0x01800000837e7810 */ /* 0x000fe20007ffe0ff */
[----:B------:R-:W-:Y:S03]  /*3b00*/  BSSY.RECONVERGENT B0, `(.L_x_3) ;  /* 0x000000c000007945 */ /* 0x000fe60003800200 */
[----:B------:R-:W-:-:S04]  /*3b10*/  LOP3.LUT R126, R126, 0x7f800000, RZ, 0xc0, !PT ;  /* 0x7f8000007e7e7812 */ /* 0x000fc800078ec0ff */
[----:B------:R-:W-:-:S13]  /*3b20*/  ISETP.GT.U32.AND P0, PT, R126, 0x1ffffff, PT ;  /* 0x01ffffff7e00780c */ /* 0x000fda0003f04070 */
[----:B------:R-:W-:Y:S05]  /*3b30*/  @P0 BRA `(.L_x_4) ;  /* 0x0000000000100947 */ /* 0x000fea0003800000 */
[----:B------:R-:W-:-:S07]  /*3b40*/  MOV R135, 0x3b60 ;  /* 0x00003b6000877802 */ /* 0x000fce0000000f00 */
[----:B------:R-:W-:Y:S05]  /*3b50*/  CALL.REL.NOINC `($__internal_0_$__cuda_sm20_rcp_rn_f32_slowpath) ;  /* 0x0000007400247944 */ /* 0x000fea0003c00000 */
[----:B------:R-:W-:Y:S01]  /*3b60*/  MOV R127, R131 ;  /* 0x00000083007f7202 */ /* 0x000fe20000000f00 */
[----:B------:R-:W-:Y:S06]  /*3b70*/  BRA `(.L_x_5) ;  /* 0x0000000000107947 */ /* 0x000fec0003800000 */
.L_x_4:
[----:B------:R-:W0:Y:S02]  /*3b80*/  MUFU.RCP R126, R131 ;  /* 0x00000083007e7308 */ /* 0x000e240000001000 */
[----:B0-----:R-:W-:-:S04]  /*3b90*/  FFMA R127, R126, R131, -1 ;  /* 0xbf8000007e7f7423 */ /* 0x001fc80000000083 */
[----:B------:R-:W-:-:S04]  /*3ba0*/  FADD.FTZ R127, -R127, -RZ ;  /* 0x800000ff7f7f7221 */ /* 0x000fc80000010100 */
[----:B------:R-:W-:-:S07]  /*3bb0*/  FFMA R127, R126, R127, R126 ;  /* 0x0000007f7e7f7223 */ /* 0x000fce000000007e */
.L_x_5:
[----:B------:R-:W-:Y:S05]  /*3bc0*/  BSYNC.RECONVERGENT B0 ;  /* 0x0000000000007941 */ /* 0x000fea0003800200 */
.L_x_3:
[C---:B------:R-:W-:Y:S01]  /*3bd0*/  FMUL R126, R127.reuse, R120 ;  /* 0x000000787f7e7220 */ /* 0x040fe20000400000 */
[C---:B------:R-:W-:Y:S01]  /*3be0*/  FMUL R120, R127.reuse, R119 ;  /* 0x000000777f787220 */ /* 0x040fe20000400000 */
[C---:B------:R-:W-:Y:S01]  /*3bf0*/  FMUL R119, R127.reuse, R118 ;  /* 0x000000767f777220 */ /* 0x040fe20000400000 */
[C---:B------:R-:W-:Y:S01]  /*3c00*/  FMUL R118, R127.reuse, R117 ;  /* 0x000000757f767220 */ /* 0x040fe20000400000 */
[C---:B------:R-:W-:Y:S01]  /*3c10*/  FMUL R117, R127.reuse, R116 ;  /* 0x000000747f757220 */ /* 0x040fe20000400000 */
[----:B------:R-:W-:Y:S01]  /*3c20*/  STL [R1+0x244], R126 ;  /* 0x0002447e01007387 */ /* 0x000fe20000100800 */
        /* <DEDUP_REMOVED lines=70> */
[----:B------:R-:W-:Y:S01]  /*4090*/  FMUL R11, R127, R11 ;  /* 0x0000000b7f0b7220 */ /* 0x000fe20000400000 */
[----:B------:R-:W-:Y:S01]  /*40a0*/  STL [R1+0x1fc], R103 ;  /* 0x0001fc6701007387 */ /* 0x000fe20000100800 */
[----:B------:R-:W-:Y:S01]  /*40b0*/  HFMA2 R252, -RZ, RZ, 0, 0 ;  /* 0x00000000fffc7431 */ /* 0x000fe200000001ff */
[----:B------:R-:W-:Y:S01]  /*40c0*/  CS2R R134, SRZ ;  /* 0x0000000000867805 */ /* 0x000fe2000001ff00 */
[----:B------:R-:W-:Y:S01]  /*40d0*/  HFMA2 R249, -RZ, RZ, 0, 0 ;  /* 0x00000000fff97431 */ /* 0x000fe200000001ff */
[----:B------:R-:W-:Y:S01]  /*40e0*/  STL [R1+0x1f8], R102 ;  /* 0x0001f86601007387 */ /* 0x000fe20000100800 */
[----:B------:R-:W-:Y:S01]  /*40f0*/  HFMA2 R245, -RZ, RZ, 0, 0 ;  /* 0x00000000fff57431 */ /* 0x000fe200000001ff */
[----:B------:R-:W-:Y:S01]  /*4100*/  MOV R250, RZ ;  /* 0x000000ff00fa7202 */ /* 0x000fe20000000f00 */
[----:B------:R-:W-:Y:S01]  /*4110*/  HFMA2 R241, -RZ, RZ, 0, 0 ;  /* 0x00000000fff17431 */ /* 0x000fe200000001ff */
[----:B------:R-:W-:Y:S01]  /*4120*/  STL [R1+0x1f4], R101 ;  /* 0x0001f46501007387 */ /* 0x000fe20000100800 */
[----:B------:R-:W-:Y:S01]  /*4130*/  HFMA2 R237, -RZ, RZ, 0, 0 ;  /* 0x00000000ffed7431 */ /* 0x000fe200000001ff */
[----:B------:R-:W-:-:S02]  /*4140*/  MOV R247, RZ ;  /* 0x000000ff00f77202 */ /* 0x000fc40000000f00 */
[----:B------:R-:W-:Y:S01]  /*4150*/  CS2R R232, SRZ ;  /* 0x0000000000e87805 */ /* 0x000fe2000001ff00 */
[----:B------:R-:W-:Y:S01]  /*4160*/  STL [R1+0x1f0], R100 ;  /* 0x0001f06401007387 */ /* 0x000fe20000100800 */
[----:B------:R-:W-:Y:S02]  /*4170*/  MOV R243, RZ ;  /* 0x000000ff00f37202 */ /* 0x000fe40000000f00 */
[----:B------:R-:W-:Y:S02]  /*4180*/  CS2R R230, SRZ ;  /* 0x0000000000e67805 */ /* 0x000fe4000001ff00 */
[----:B------:R-:W-:Y:S01]  /*4190*/  MOV R239, RZ ;  /* 0x000000ff00ef7202 */ /* 0x000fe20000000f00 */
[----:B------:R-:W-:Y:S01]  /*41a0*/  STL [R1+0x1ec], R99 ;  /* 0x0001ec6301007387 */ /* 0x000fe20000100800 */
[----:B------:R-:W-:Y:S02]  /*41b0*/  MOV R234, RZ ;  /* 0x000000ff00ea7202 */ /* 0x000fe40000000f00 */
[----:B------:R-:W-:-:S02]  /*41c0*/  CS2R R228, SRZ ;  /* 0x0000000000e47805 */ /* 0x000fc4000001ff00 */
[----:B------:R-:W-:Y:S01]  /*41d0*/  CS2R R226, SRZ ;  /* 0x0000000000e27805 */ /* 0x000fe2000001ff00 */
[----:B------:R-:W-:Y:S01]  /*41e0*/  STL [R1+0x1e8], R98 ;  /* 0x0001e86201007387 */ /* 0x000fe20000100800 */
[----:B------:R-:W-:Y:S02]  /*41f0*/  CS2R R224, SRZ ;  /* 0x0000000000e07805 */ /* 0x000fe4000001ff00 */
[----:B------:R-:W-:Y:S02]  /*4200*/  CS2R R222, SRZ ;  /* 0x0000000000de7805 */ /* 0x000fe4000001ff00 */
[----:B------:R-:W-:Y:S01]  /*4210*/  CS2R R220, SRZ ;  /* 0x0000000000dc7805 */ /* 0x000fe2000001ff00 */
[----:B------:R-:W-:Y:S01]  /*4220*/  STL [R1+0x1e4], R97 ;  /* 0x0001e46101007387 */ /* 0x000fe20000100800 */
[----:B------:R-:W-:Y:S02]  /*4230*/  CS2R R218, SRZ ;  /* 0x0000000000da7805 */ /* 0x000fe4000001ff00 */
        /* <DEDUP_REMOVED lines=54> */
[----:B------:R-:W-:Y:S04]  /*45a0*/  STL [R1+0x1ac], R83 ;  /* 0x0001ac5301007387 */ /* 0x000fe80000100800 */
        /* <DEDUP_REMOVED lines=15> */
[----:B------:R0:W-:Y:S04]  /*46a0*/  STL [R1+0x16c], R2 ;  /* 0x00016c0201007387 */ /* 0x0001e80000100800 */
[----:B------:R1:W-:Y:S04]  /*46b0*/  STL [R1+0x168], R0 ;  /* 0x0001680001007387 */ /* 0x0003e80000100800 */
[----:B------:R2:W-:Y:S01]  /*46c0*/  STL [R1+0x164], R66 ;  /* 0x0001644201007387 */ /* 0x0005e20000100800 */
[C---:B0-----:R-:W-:Y:S01]  /*46d0*/  FMUL R2, R127.reuse, R130 ;  /* 0x000000827f027220 */ /* 0x041fe20000400000 */
[----:B-1----:R-:W-:-:S04]  /*46e0*/  FMUL R0, R127, R129 ;  /* 0x000000817f007220 */ /* 0x002fc80000400000 */
[----:B------:R0:W-:Y:S01]  /*46f0*/  STL [R1+0x160], R2 ;  /* 0x0001600201007387 */ /* 0x0001e20000100800 */
[----:B--2---:R-:W-:-:S03]  /*4700*/  FMUL R66, R127, R128 ;  /* 0x000000807f427220 */ /* 0x004fc60000400000 */
[----:B------:R1:W-:Y:S04]  /*4710*/  STL [R1+0x15c], R0 ;  /* 0x00015c0001007387 */ /* 0x0003e80000100800 */
[----:B------:R-:W-:Y:S01]  /*4720*/  STL [R1+0x158], R66 ;  /* 0x0001584201007387 */ /* 0x000fe20000100800 */
[C---:B0-----:R-:W-:Y:S01]  /*4730*/  FMUL R2, R127.reuse, R125 ;  /* 0x0000007d7f027220 */ /* 0x041fe20000400000 */
[C---:B-1----:R-:W-:Y:S01]  /*4740*/  FMUL R0, R127.reuse, R59 ;  /* 0x0000003b7f007220 */ /* 0x042fe20000400000 */
[----:B------:R-:W-:-:S03]  /*4750*/  FMUL R59, R127, R64 ;  /* 0x000000407f3b7220 */ /* 0x000fc60000400000 */
        /* <DEDUP_REMOVED lines=28> */
[C---:B------:R-:W-:Y:S01]  /*4920*/  FMUL R43, R127.reuse, R44 ;  /* 0x0000002c7f2b7220 */ /* 0x040fe20000400000 */
[----:B-1----:R-:W-:-:S03]  /*4930*/  FMUL R0, R127, R58 ;  /* 0x0000003a7f007220 */ /* 0x002fc60000400000 */
        /* <DEDUP_REMOVED lines=10> */
[----:B-1----:R-:W-:-:S04]  /*49e0*/  FMUL R0, R127, R48 ;  /* 0x000000307f007220 */ /* 0x002fc80000400000 */
        /* <DEDUP_REMOVED lines=86> */
[C---:B0-----:R-:W-:Y:S02]  /*4f50*/  FMUL R2, R127.reuse, R122 ;  /* 0x0000007a7f027220 */ /* 0x041fe40000400000 */
[----:B------:R-:W0:Y:S01]  /*4f60*/  LDC R122, c[0x0][0x3b4] ;  /* 0x0000ed00ff7a7b82 */ /* 0x000e220000000800 */
[----:B-1----:R-:W-:Y:S02]  /*4f70*/  FMUL R0, R127, R3 ;  /* 0x000000037f007220 */ /* 0x002fe40000400000 */
[----:B------:R2:W-:Y:S04]  /*4f80*/  STL [R1+0x4c], R2 ;  /* 0x00004c0201007387 */ /* 0x0005e80000100800 */
[----:B------:R2:W-:Y:S04]  /*4f90*/  STL [R1+0x48], R0 ;  /* 0x0000480001007387 */ /* 0x0005e80000100800 */
[----:B------:R2:W-:Y:S04]  /*4fa0*/  STL [R1+0x44], RZ ;  /* 0x000044ff01007387 */ /* 0x0005e80000100800 */
[----:B------:R2:W-:Y:S04]  /*4fb0*/  STL [R1+0x40], RZ ;  /* 0x000040ff01007387 */ /* 0x0005e80000100800 */
[----:B------:R2:W-:Y:S04]  /*4fc0*/  STL [R1+0x3c], RZ ;  /* 0x00003cff01007387 */ /* 0x0005e80000100800 */
[----:B------:R2:W-:Y:S01]  /*4fd0*/  STL [R1+0x38], RZ ;  /* 0x000038ff01007387 */ /* 0x0005e20000100800 */
[----:B0-----:R-:W-:-:S03]  /*4fe0*/  ISETP.GE.AND P0, PT, R122, 0x1, PT ;  /* 0x000000017a00780c */ /* 0x001fc60003f06270 */
[----:B------:R2:W-:Y:S04]  /*4ff0*/  STL [R1+0x34], RZ ;  /* 0x000034ff01007387 */ /* 0x0005e80000100800 */
        /* <DEDUP_REMOVED lines=12> */
[----:B------:R2:W-:Y:S01]  /*50c0*/  STL [R1], RZ ;  /* 0x000000ff01007387 */ /* 0x0005e20000100800 */
[----:B------:R-:W-:Y:S05]  /*50d0*/  @!P0 BRA `(.L_x_6) ;  /* 0x00000044005c8947 */ /* 0x000fea0003800000 */
[----:B------:R-:W0:Y:S01]  /*50e0*/  LDCU UR8, c[0x0][0x3b4] ;  /* 0x00007680ff0877ac */ /* 0x000e220008000800 */
[C---:B--2---:R-:W-:Y:S01]  /*50f0*/  IADD3 R0, PT, PT, -R122.reuse, RZ, RZ ;  /* 0x000000ff7a007210 */ /* 0x044fe20007ffe1ff */
[C---:B------:R-:W-:Y:S01]  /*5100*/  IMAD R128, R122.reuse, 0x6, RZ ;  /* 0x000000067a807824 */ /* 0x040fe200078e02ff */
[C---:B------:R-:W-:Y:S01]  /*5110*/  SHF.L.U32 R132, R122.reuse, 0x1, RZ ;  /* 0x000000017a847819 */ /* 0x040fe200000006ff */
[C---:B------:R-:W-:Y:S01]  /*5120*/  IMAD R5, R122.reuse, 0xa, RZ ;  /* 0x0000000a7a057824 */ /* 0x040fe200078e02ff */
[CC--:B------:R-:W-:Y:S01]  /*5130*/  LEA R131, R122.reuse, R122.reuse, 0x1 ;  /* 0x0000007a7a837211 */ /* 0x0c0fe200078e08ff */
[C---:B------:R-:W-:Y:S01]  /*5140*/  IMAD R6, R122.reuse, 0xb, RZ ;  /* 0x0000000b7a067824 */ /* 0x040fe200078e02ff */
[C---:B------:R-:W-:Y:S01]  /*5150*/  SHF.L.U32 R130, R122.reuse, 0x2, RZ ;  /* 0x000000027a827819 */ /* 0x040fe200000006ff */
[C---:B------:R-:W-:Y:S01]  /*5160*/  IMAD R7, R122.reuse, 0xc, RZ ;  /* 0x0000000c7a077824 */ /* 0x040fe200078e02ff */
[CC--:B------:R-:W-:Y:S01]  /*5170*/  LEA R129, R122.reuse, R122.reuse, 0x2 ;  /* 0x0000007a7a817211 */ /* 0x0c0fe200078e10ff */
[C---:B------:R-:W-:Y:S01]  /*5180*/  IMAD R8, R122.reuse, 0xd, RZ ;  /* 0x0000000d7a087824 */ /* 0x040fe200078e02ff */
[CC--:B------:R-:W-:Y:S01]  /*5190*/  LEA R2, R122.reuse, -R122.reuse, 0x3 ;  /* 0x8000007a7a027211 */ /* 0x0c0fe200078e18ff */
        /* <DEDUP_REMOVED lines=21> */
[C---:B------:R-:W-:Y:S01]  /*52f0*/  LEA R60, R122.reuse, R122, 0x6 ;  /* 0x0000007a7a3c7211 */ /* 0x040fe200078e30ff */
[C---:B------:R-:W-:Y:S01]  /*5300*/  IMAD R23, R122.reuse, 0x1c, RZ ;  /* 0x0000001c7a177824 */ /* 0x040fe200078e02ff */
[----:B------:R-:W-:Y:S01]  /*5310*/  MOV R134, RZ ;  /* 0x000000ff00867202 */ /* 0x000fe20000000f00 */
[C---:B------:R-:W-:Y:S01]  /*5320*/  IMAD R24, R122.reuse, 0x1d, RZ ;  /* 0x0000001d7a187824 */ /* 0x040fe200078e02ff */
[----:B------:R-:W-:Y:S01]  /*5330*/  MOV R123, RZ ;  /* 0x000000ff007b7202 */ /* 0x000fe20000000f00 */
[C---:B------:R-:W-:Y:S01]  /*5340*/  IMAD R25, R122.reuse, 0x1e, RZ ;  /* 0x0000001e7a197824 */ /* 0x040fe200078e02ff */
[----:B0-----:R-:W-:Y:S01]  /*5350*/  MOV R133, UR8 ;  /* 0x0000000800857c02 */ /* 0x001fe20008000f00 */
[C---:B------:R-:W-:Y:S01]  /*5360*/  IMAD R29, R122.reuse, 0x22, RZ ;  /* 0x000000227a1d7824 */ /* 0x040fe200078e02ff */
[----:B------:R-:W0:Y:S01]  /*5370*/  LDCU.64 UR6, c[0x0][0x398] ;  /* 0x00007300ff0677ac */ /* 0x000e220008000a00 */
[----:B------:R-:W-:-:S02]  /*5380*/  IMAD R30, R122, 0x23, RZ ;  /* 0x000000237a1e7824 */ /* 0x000fc400078e02ff */
[C---:B------:R-:W-:Y:S02]  /*5390*/  IMAD R31, R122.reuse, 0x24, RZ ;  /* 0x000000247a1f7824 */ /* 0x040fe400078e02ff */
[C---:B------:R-:W-:Y:S02]  /*53a0*/  IMAD R32, R122.reuse, 0x25, RZ ;  /* 0x000000257a207824 */ /* 0x040fe400078e02ff */
[C---:B------:R-:W-:Y:S02]  /*53b0*/  IMAD R33, R122.reuse, 0x26, RZ ;  /* 0x000000267a217824 */ /* 0x040fe400078e02ff */
[C---:B------:R-:W-:Y:S02]  /*53c0*/  IMAD R34, R122.reuse, 0x27, RZ ;  /* 0x000000277a227824 */ /* 0x040fe400078e02ff */
[C---:B------:R-:W-:Y:S02]  /*53d0*/  IMAD R35, R122.reuse, 0x28, RZ ;  /* 0x000000287a237824 */ /* 0x040fe400078e02ff */
        /* <DEDUP_REMOVED lines=82> */
[C---:B------:R-:W-:Y:S01]  /*5900*/  IMAD R121, R122.reuse, 0x7e, RZ ;  /* 0x0000007e7a797824 */ /* 0x040fe200078e02ff */
[----:B0-----:R-:W-:-:S07]  /*5910*/  LEA R122, R122, -R122, 0x7 ;  /* 0x8000007a7a7a7211 */ /* 0x001fce00078e38ff */
.L_x_7:
[----:B------:R-:W0:Y:S01]  /*5920*/  LDC.64 R124, c[0x0][0x398] ;  /* 0x0000e600ff7c7b82 */ /* 0x000e220000000a00 */
[----:B------:R-:W-:Y:S01]  /*5930*/  MOV R126, UR6 ;  /* 0x00000006007e7c02 */ /* 0x000fe20008000f00 */
[----:B------:R-:W2:Y:S01]  /*5940*/  LDL R251, [R1+0x234] ;  /* 0x0002340001fb7983 */ /* 0x000ea20000100800 */
[----:B------:R-:W-:-:S03]  /*5950*/  MOV R127, UR7 ;  /* 0x00000007007f7c02 */ /* 0x000fc60008000f00 */
[----:B------:R-:W3:Y:S04]  /*5960*/  LDL R248, [R1+0x230] ;  /* 0x0002300001f87983 */ /* 0x000ee80000100800 */
[----:B------:R0:W4:Y:S04]  /*5970*/  LDG.E.CONSTANT R235, desc[UR4][R126.64] ;  /* 0x000000047eeb7981 */ /* 0x000128000c1e9900 */
[----:B------:R-:W5:Y:S04]  /*5980*/  LDL R246, [R1+0x22c] ;  /* 0x00022c0001f67983 */ /* 0x000f680000100800 */
[----:B------:R1:W-:Y:S01]  /*5990*/  STL [R1+0x260], R250 ;  /* 0x000260fa01007387 */ /* 0x0003e20000100800 */
[----:B0-----:R-:W-:-:S03]  /*59a0*/  IMAD.WIDE.U32 R126, R133, 0x4, R124 ;  /* 0x00000004857e7825 */ /* 0x001fc600078e007c */
[----:B-1----:R-:W2:Y:S04]  /*59b0*/  LDL R250, [R1+0x23c] ;  /* 0x00023c0001fa7983 */ /* 0x002ea80000100800 */
[----:B------:R0:W3:Y:S04]  /*59c0*/  LDG.E.CONSTANT R236, desc[UR4][R126.64] ;  /* 0x000000047eec7981 */ /* 0x0000e8000c1e9900 */
[----:B------:R1:W-:Y:S01]  /*59d0*/  STL [R1+0x25c], R252 ;  /* 0x00025cfc01007387 */ /* 0x0003e20000100800 */
[----:B0-----:R-:W-:-:S03]  /*59e0*/  IMAD.WIDE.U32 R126, R132, 0x4, R124 ;  /* 0x00000004847e7825 */ /* 0x001fc600078e007c */
[----:B-1----:R-:W5:Y:S04]  /*59f0*/  LDL R252, [R1+0x238] ;  /* 0x0002380001fc7983 */ /* 0x002f680000100800 */
[----:B------:R0:W-:Y:S04]  /*5a00*/  STL [R1+0x248], R0 ;  /* 0x0002480001007387 */ /* 0x0001e80000100800 */
[----:B------:R1:W5:Y:S04]  /*5a10*/  LDG.E.CONSTANT R238, desc[UR4][R126.64] ;  /* 0x000000047eee7981 */ /* 0x000368000c1e9900 */
[----:B0-----:R-:W3:Y:S04]  /*5a20*/  LDL R0, [R1+0x240] ;  /* 0x0002400001007983 */ /* 0x001ee80000100800 */
[----:B------:R0:W-:Y:S01]  /*5a30*/  STL [R1+0x24c], R133 ;  /* 0x00024c8501007387 */ /* 0x0001e20000100800 */
[----:B-1----:R-:W-:-:S05]  /*5a40*/  IMAD.WIDE.U32 R126, R131, 0x4, R124 ;  /* 0x00000004837e7825 */ /* 0x002fca00078e007c */
[----:B------:R1:W2:Y:S04]  /*5a50*/  LDG.E.CONSTANT R240, desc[UR4][R126.64] ;  /* 0x000000047ef07981 */ /* 0x0002a8000c1e9900 */
[----:B0-----:R-:W4:Y:S01]  /*5a60*/  LDL R133, [R1+0x244] ;  /* 0x0002440001857983 */ /* 0x001f220000100800 */
[----:B-1----:R-:W-:-:S05]  /*5a70*/  IMAD.WIDE.U32 R126, R130, 0x4, R124 ;  /* 0x00000004827e7825 */ /* 0x002fca00078e007c */
[----:B------:R0:W2:Y:S02]  /*5a80*/  LDG.E.CONSTANT R242, desc[UR4][R126.64] ;  /* 0x000000047ef27981 */ /* 0x0000a4000c1e9900 */
[----:B0-----:R-:W-:-:S05]  /*5a90*/  IMAD.WIDE.U32 R126, R129, 0x4, R124 ;  /* 0x00000004817e7825 */ /* 0x001fca00078e007c */
[----:B------:R0:W2:Y:S02]  /*5aa0*/  LDG.E.CONSTANT R244, desc[UR4][R126.64] ;  /* 0x000000047ef47981 */ /* 0x0000a4000c1e9900 */
[----:B0-----:R-:W-:-:S06]  /*5ab0*/  IMAD.WIDE.U32 R126, R128, 0x4, R124 ;  /* 0x00000004807e7825 */ /* 0x001fcc00078e007c */
[----:B------:R-:W2:Y:S04]  /*5ac0*/  LDG.E.CONSTANT R126, desc[UR4][R126.64] ;  /* 0x000000047e7e7981 */ /* 0x000ea8000c1e9900 */
[----:B------:R0:W-:Y:S04]  /*5ad0*/  STL [R1+0x250], R132 ;  /* 0x0002508401007387 */ /* 0x0001e80000100800 */
[----:B------:R1:W-:Y:S04]  /*5ae0*/  STL [R1+0x254], R131 ;  /* 0x0002548301007387 */ /* 0x0003e80000100800 */
[----:B------:R1:W-:Y:S04]  /*5af0*/  STL [R1+0x258], R130 ;  /* 0x0002588201007387 */ /* 0x0003e80000100800 */
[----:B0-----:R-:W2:Y:S04]  /*5b00*/  LDL R132, [R1+0x218] ;  /* 0x0002180001847983 */ /* 0x001ea80000100800 */
[----:B-1----:R-:W2:Y:S04]  /*5b10*/  LDL R131, [R1+0x214] ;  /* 0x0002140001837983 */ /* 0x002ea80000100800 */
[----:B------:R-:W2:Y:S01]  /*5b20*/  LDL R130, [R1+0x210] ;  /* 0x0002100001827983 */ /* 0x000ea20000100800 */
[----:B----4-:R-:W-:-:S03]  /*5b30*/  FFMA R235, R133, R235, RZ ;  /* 0x000000eb85eb7223 */ /* 0x010fc600000000ff */
[----:B------:R-:W4:Y:S01]  /*5b40*/  LDL R133, [R1+0x21c] ;  /* 0x00021c0001857983 */ /* 0x000f220000100800 */
[----:B---3--:R-:W-:-:S03]  /*5b50*/  FFMA R235, R0, R236, R235 ;  /* 0x000000ec00eb7223 */ /* 0x008fc600000000eb */
[----:B------:R-:W3:Y:S01]  /*5b60*/  LDL R0, [R1+0x20c] ;  /* 0x00020c0001007983 */ /* 0x000ee20000100800 */
[----:B-----5:R-:W-:-:S03]  /*5b70*/  FFMA R235, R252, R238, R235 ;  /* 0x000000eefceb7223 */ /* 0x020fc600000000eb */
[----:B------:R-:W5:Y:S01]  /*5b80*/  LDL R252, [R1+0x228] ;  /* 0x0002280001fc7983 */ /* 0x000f620000100800 */
[----:B--2---:R-:W-:-:S03]  /*5b90*/  FFMA R235, R250, R240, R235 ;  /* 0x000000f0faeb7223 */ /* 0x004fc600000000eb */
[----:B------:R-:W2:Y:S01]  /*5ba0*/  LDL R250, [R1+0x220] ;  /* 0x0002200001fa7983 */ /* 0x000ea20000100800 */
[----:B------:R-:W-:-:S03]  /*5bb0*/  FFMA R235, R251, R242, R235 ;  /* 0x000000f2fbeb7223 */ /* 0x000fc600000000eb */
[----:B------:R-:W4:Y:S01]  /*5bc0*/  LDL R251, [R1+0x224] ;  /* 0x0002240001fb7983 */ /* 0x000f220000100800 */
[----:B------:R-:W-:-:S04]  /*5bd0*/  FFMA R235, R248, R244, R235 ;  /* 0x000000f4f8eb7223 */ /* 0x000fc800000000eb */
[----:B------:R-:W-:Y:S01]  /*5be0*/  FFMA R235, R246, R126, R235 ;  /* 0x0000007ef6eb7223 */ /* 0x000fe200000000eb */
[----:B------:R-:W-:-:S05]  /*5bf0*/  IMAD.WIDE.U32 R126, R2, 0x4, R124 ;  /* 0x00000004027e7825 */ /* 0x000fca00078e007c */
[----:B------:R0:W5:Y:S02]  /*5c00*/  LDG.E.CONSTANT R236, desc[UR4][R126.64] ;  /* 0x000000047eec7981 */ /* 0x000164000c1e9900 */
[----:B0-----:R-:W-:-:S05]  /*5c10*/  IMAD.WIDE.U32 R126, R3, 0x4, R124 ;  /* 0x00000004037e7825 */ /* 0x001fca00078e007c */
[----:B------:R0:W4:Y:S02]  /*5c20*/  LDG.E.CONSTANT R238, desc[UR4][R126.64] ;  /* 0x000000047eee7981 */ /* 0x000124000c1e9900 */
[----:B0-----:R-:W-:-:S05]  /*5c30*/  IMAD.WIDE.U32 R126, R4, 0x4, R124 ;  /* 0x00000004047e7825 */ /* 0x001fca00078e007c */
[----:B------:R0:W2:Y:S02]  /*5c40*/  LDG.E.CONSTANT R240, desc[UR4][R126.64] ;  /* 0x000000047ef07981 */ /* 0x0000a4000c1e9900 */
[----:B0-----:R-:W-:-:S05]  /*5c50*/  IMAD.WIDE.U32 R126, R5, 0x4, R124 ;  /* 0x00000004057e7825 */ /* 0x001fca00078e007c */
[----:B------:R0:W3:Y:S02]  /*5c60*/  LDG.E.CONSTANT R242, desc[UR4][R126.64] ;  /* 0x000000047ef27981 */ /* 0x0000e4000c1e9900 */
[----:B0-----:R-:W-:-:S05]  /*5c70*/  IMAD.WIDE.U32 R126, R6, 0x4, R124 ;  /* 0x00000004067e7825 */ /* 0x001fca00078e007c */
[----:B------:R0:W3:Y:S02]  /*5c80*/  LDG.E.CONSTANT R244, desc[UR4][R126.64] ;  /* 0x000000047ef47981 */ /* 0x0000e4000c1e9900 */
[----:B0-----:R-:W-:-:S05]  /*5c90*/  IMAD.WIDE.U32 R126, R7, 0x4, R124 ;  /* 0x00000004077e7825 */ /* 0x001fca00078e007c */
[----:B------:R0:W3:Y:S02]  /*5ca0*/  LDG.E.CONSTANT R246, desc[UR4][R126.64] ;  /* 0x000000047ef67981 */ /* 0x0000e4000c1e9900 */
[----:B0-----:R-:W-:-:S05]  /*5cb0*/  IMAD.WIDE.U32 R126, R8, 0x4, R124 ;  /* 0x00000004087e7825 */ /* 0x001fca00078e007c */
[----:B------:R0:W3:Y:S02]  /*5cc0*/  LDG.E.CONSTANT R248, desc[UR4][R126.64] ;  /* 0x000000047ef87981 */ /* 0x0000e4000c1e9900 */
[----:B0-----:R-:W-:-:S06]  /*5cd0*/  IMAD.WIDE.U32 R126, R9, 0x4, R124 ;  /* 0x00000004097e7825 */ /* 0x001fcc00078e007c */
[----:B------:R-:W3:Y:S01]  /*5ce0*/  LDG.E.CONSTANT R126, desc[UR4][R126.64] ;  /* 0x000000047e7e7981 */ /* 0x000ee2000c1e9900 */
[----:B-----5:R-:W-:-:S03]  /*5cf0*/  FFMA R235, R252, R236, R235 ;  /* 0x000000ecfceb7223 */ /* 0x020fc600000000eb */
[----:B------:R-:W5:Y:S01]  /*5d00*/  LDL R252, [R1+0x208] ;  /* 0x0002080001fc7983 */ /* 0x000f620000100800 */
[----:B----4-:R-:W-:-:S03]  /*5d10*/  FFMA R235, R251, R238, R235 ;  /* 0x000000eefbeb7223 */ /* 0x010fc600000000eb */
[----:B------:R-:W4:Y:S01]  /*5d20*/  LDL R251, [R1+0x204] ;  /* 0x0002040001fb7983 */ /* 0x000f220000100800 */
[----:B--2---:R-:W-:-:S03]  /*5d30*/  FFMA R235, R250, R240, R235 ;  /* 0x000000f0faeb7223 */ /* 0x004fc600000000eb */
[----:B------:R-:W2:Y:S01]  /*5d40*/  LDL R250, [R1+0x200] ;  /* 0x0002000001fa7983 */ /* 0x000ea20000100800 */
[----:B---3--:R-:W-:-:S03]  /*5d50*/  FFMA R235, R133, R242, R235 ;  /* 0x000000f285eb7223 */ /* 0x008fc600000000eb */
[----:B------:R-:W3:Y:S01]  /*5d60*/  LDL R133, [R1+0x1fc] ;  /* 0x0001fc0001857983 */ /* 0x000ee20000100800 */
[----:B------:R-:W-:-:S03]  /*5d70*/  FFMA R235, R132, R244, R235 ;  /* 0x000000f484eb7223 */ /* 0x000fc600000000eb */
[----:B------:R-:W3:Y:S01]  /*5d80*/  LDL R132, [R1+0x1f8] ;  /* 0x0001f80001847983 */ /* 0x000ee20000100800 */
[----:B------:R-:W-:-:S03]  /*5d90*/  FFMA R235, R131, R246, R235 ;  /* 0x000000f683eb7223 */ /* 0x000fc600000000eb */
[----:B------:R-:W3:Y:S01]  /*5da0*/  LDL R131, [R1+0x1f4] ;  /* 0x0001f40001837983 */ /* 0x000ee20000100800 */
[----:B------:R-:W-:-:S03]  /*5db0*/  FFMA R235, R130, R248, R235 ;  /* 0x000000f882eb7223 */ /* 0x000fc600000000eb */
[----:B------:R-:W3:Y:S01]  /*5dc0*/  LDL R130, [R1+0x1f0] ;  /* 0x0001f00001827983 */ /* 0x000ee20000100800 */
[----:B------:R-:W-:Y:S01]  /*5dd0*/  FFMA R235, R0, R126, R235 ;  /* 0x0000007e00eb7223 */ /* 0x000fe200000000eb */
[--C-:B------:R-:W-:Y:S02]  /*5de0*/  IMAD.WIDE.U32 R126, R10, 0x4, R124.reuse ;  /* 0x000000040a7e7825 */ /* 0x100fe400078e007c */
[----:B------:R-:W3:Y:S04]  /*5df0*/  LDL R0, [R1+0x1ec] ;  /* 0x0001ec0001007983 */ /* 0x000ee80000100800 */
        /* <DEDUP_REMOVED lines=241> */
[----:B----4-:R-:W-:-:S04]  /*6d10*/  FFMA R235, R251, R238, R235 ;  /* 0x000000eefbeb7223 */ /* 0x010fc800000000eb */
[----:B--2---:R-:W-:Y:S02]  /*6d20*/  FFMA R235, R250, R240, R235 ;  /* 0x000000f0faeb7223 */ /* 0x004fe400000000eb */
[----:B------:R-:W2:Y:S02]  /*6d30*/  LDL R250, [R1+0x100] ;  /* 0x0001000001fa7983 */ /* 0x000ea40000100800 */
[----:B---3--:R-:W-:Y:S02]  /*6d40*/  FFMA R235, R133, R242, R235 ;  /* 0x000000f285eb7223 */ /* 0x008fe400000000eb */
[----:B------:R-:W3:Y:S02]  /*6d50*/  LDL R133, [R1+0xfc] ;  /* 0x0000fc0001857983 */ /* 0x000ee40000100800 */
[----:B------:R-:W-:Y:S02]  /*6d60*/  FFMA R235, R132, R244, R235 ;  /* 0x000000f484eb7223 */ /* 0x000fe400000000eb */
[----:B------:R-:W4:Y:S02]  /*6d70*/  LDL R132, [R1+0xf8] ;  /* 0x0000f80001847983 */ /* 0x000f240000100800 */
[----:B------:R-:W-:-:S02]  /*6d80*/  FFMA R235, R131, R246, R235 ;  /* 0x000000f683eb7223 */ /* 0x000fc400000000eb */
[----:B------:R-:W4:Y:S02]  /*6d90*/  LDL R131, [R1+0xf4] ;  /* 0x0000f40001837983 */ /* 0x000f240000100800 */
[----:B------:R-:W-:Y:S02]  /*6da0*/  FFMA R235, R130, R248, R235 ;  /* 0x000000f882eb7223 */ /* 0x000fe400000000eb */
[----:B------:R-:W4:Y:S02]  /*6db0*/  LDL R130, [R1+0xf0] ;  /* 0x0000f00001827983 */ /* 0x000f240000100800 */
[----:B------:R-:W-:Y:S01]  /*6dc0*/  FFMA R235, R0, R126, R235 ;  /* 0x0000007e00eb7223 */ /* 0x000fe200000000eb */
[--C-:B------:R-:W-:Y:S01]  /*6dd0*/  IMAD.WIDE.U32 R126, R74, 0x4, R124.reuse ;  /* 0x000000044a7e7825 */ /* 0x100fe200078e007c */
[----:B------:R-:W4:Y:S04]  /*6de0*/  LDL R0, [R1+0xec] ;  /* 0x0000ec0001007983 */ /* 0x000f280000100800 */
[----:B------:R0:W5:Y:S02]  /*6df0*/  LDG.E.CONSTANT R236, desc[UR4][R126.64] ;  /* 0x000000047eec7981 */ /* 0x000164000c1e9900 */
[----:B0-----:R-:W-:-:S05]  /*6e00*/  IMAD.WIDE.U32 R126, R75, 0x4, R124 ;  /* 0x000000044b7e7825 */ /* 0x001fca00078e007c */
[----:B------:R0:W2:Y:S02]  /*6e10*/  LDG.E.CONSTANT R238, desc[UR4][R126.64] ;  /* 0x000000047eee7981 */ /* 0x0000a4000c1e9900 */
[----:B0-----:R-:W-:-:S05]  /*6e20*/  IMAD.WIDE.U32 R126, R76, 0x4, R124 ;  /* 0x000000044c7e7825 */ /* 0x001fca00078e007c */
[----:B------:R0:W3:Y:S02]  /*6e30*/  LDG.E.CONSTANT R242, desc[UR4][R126.64] ;  /* 0x000000047ef27981 */ /* 0x0000e4000c1e9900 */
[----:B0-----:R-:W-:-:S05]  /*6e40*/  IMAD.WIDE.U32 R126, R77, 0x4, R124 ;  /* 0x000000044d7e7825 */ /* 0x001fca00078e007c */
[----:B------:R0:W4:Y:S02]  /*6e50*/  LDG.E.CONSTANT R240, desc[UR4][R126.64] ;  /* 0x000000047ef07981 */ /* 0x000124000c1e9900 */
[----:B0-----:R-:W-:-:S05]  /*6e60*/  IMAD.WIDE.U32 R126, R78, 0x4, R124 ;  /* 0x000000044e7e7825 */ /* 0x001fca00078e007c */
[----:B------:R0:W4:Y:S02]  /*6e70*/  LDG.E.CONSTANT R244, desc[UR4][R126.64] ;  /* 0x000000047ef47981 */ /* 0x000124000c1e9900 */
[----:B0-----:R-:W-:-:S05]  /*6e80*/  IMAD.WIDE.U32 R126, R79, 0x4, R124 ;  /* 0x000000044f7e7825 */ /* 0x001fca00078e007c */
[----:B------:R0:W4:Y:S02]  /*6e90*/  LDG.E.CONSTANT R246, desc[UR4][R126.64] ;  /* 0x000000047ef67981 */ /* 0x000124000c1e9900 */
[----:B0-----:R-:W-:-:S05]  /*6ea0*/  IMAD.WIDE.U32 R126, R80, 0x4, R124 ;  /* 0x00000004507e7825 */ /* 0x001fca00078e007c */
[----:B------:R0:W4:Y:S02]  /*6eb0*/  LDG.E.CONSTANT R248, desc[UR4][R126.64] ;  /* 0x000000047ef87981 */ /* 0x000124000c1e9900 */
[----:B0-----:R-:W-:-:S05]  /*6ec0*/  IMAD.WIDE.U32 R126, R81, 0x4, R124 ;  /* 0x00000004517e7825 */ /* 0x001fca00078e007c */
[----:B------:R0:W4:Y:S04]  /*6ed0*/  LDG.E.CONSTANT R251, desc[UR4][R126.64] ;  /* 0x000000047efb7981 */ /* 0x000128000c1e9900 */
[----:B------:R-:W5:Y:S02]  /*6ee0*/  LDL R127, [R1+0x108] ;  /* 0x00010800017f7983 */ /* 0x000f640000100800 */
[----:B-----5:R-:W-:-:S04]  /*6ef0*/  FFMA R235, R127, R236, R235 ;  /* 0x000000ec7feb7223 */ /* 0x020fc800000000eb */
[----:B--2---:R-:W-:Y:S01]  /*6f00*/  FFMA R235, R252, R238, R235 ;  /* 0x000000eefceb7223 */ /* 0x004fe200000000eb */
[----:B0-----:R-:W-:Y:S01]  /*6f10*/  IMAD.WIDE.U32 R126, R82, 0x4, R124 ;  /* 0x00000004527e7825 */ /* 0x001fe200078e007c */
[----:B------:R-:W2:Y:S03]  /*6f20*/  LDL R252, [R1+0xe4] ;  /* 0x0000e40001fc7983 */ /* 0x000ea60000100800 */
[----:B---3--:R-:W-:Y:S01]  /*6f30*/  FFMA R242, R250, R242, R235 ;  /* 0x000000f2faf27223 */ /* 0x008fe200000000eb */
[----:B------:R0:W3:Y:S03]  /*6f40*/  LDG.E.CONSTANT R238, desc[UR4][R126.64] ;  /* 0x000000047eee7981 */ /* 0x0000e6000c1e9900 */
[----:B----4-:R-:W-:Y:S01]  /*6f50*/  FFMA R240, R133, R240, R242 ;  /* 0x000000f085f07223 */ /* 0x010fe200000000f2 */
[----:B------:R-:W4:Y:S03]  /*6f60*/  LDL R250, [R1+0xe0] ;  /* 0x0000e00001fa7983 */ /* 0x000f260000100800 */
[----:B------:R-:W-:Y:S01]  /*6f70*/  FFMA R240, R132, R244, R240 ;  /* 0x000000f484f07223 */ /* 0x000fe200000000f0 */
[----:B------:R-:W5:Y:S01]  /*6f80*/  LDL R133, [R1+0xdc] ;  /* 0x0000dc0001857983 */ /* 0x000f620000100800 */
[----:B0-----:R-:W-:-:S04]  /*6f90*/  IMAD.WIDE.U32 R126, R83, 0x4, R124 ;  /* 0x00000004537e7825 */ /* 0x001fc800078e007c */
[----:B------:R-:W-:Y:S01]  /*6fa0*/  FFMA R240, R131, R246, R240 ;  /* 0x000000f683f07223 */ /* 0x000fe200000000f0 */
[----:B------:R-:W5:Y:S04]  /*6fb0*/  LDL R132, [R1+0xd8] ;  /* 0x0000d80001847983 */ /* 0x000f680000100800 */
[----:B------:R0:W2:Y:S01]  /*6fc0*/  LDG.E.CONSTANT R236, desc[UR4][R126.64] ;  /* 0x000000047eec7981 */ /* 0x0000a2000c1e9900 */
[----:B------:R-:W-:-:S03]  /*6fd0*/  FFMA R235, R130, R248, R240 ;  /* 0x000000f882eb7223 */ /* 0x000fc600000000f0 */
[----:B------:R-:W5:Y:S01]  /*6fe0*/  LDL R131, [R1+0xd4] ;  /* 0x0000d40001837983 */ /* 0x000f620000100800 */
[----:B0-----:R-:W-:-:S03]  /*6ff0*/  IMAD.WIDE.U32 R126, R84, 0x4, R124 ;  /* 0x00000004547e7825 */ /* 0x001fc600078e007c */
[----:B------:R-:W5:Y:S04]  /*7000*/  LDL R130, [R1+0xd0] ;  /* 0x0000d00001827983 */ /* 0x000f680000100800 */
[----:B------:R0:W4:Y:S02]  /*7010*/  LDG.E.CONSTANT R240, desc[UR4][R126.64] ;  /* 0x000000047ef07981 */ /* 0x000124000c1e9900 */
[----:B0-----:R-:W-:-:S05]  /*7020*/  IMAD.WIDE.U32 R126, R85, 0x4, R124 ;  /* 0x00000004557e7825 */ /* 0x001fca00078e007c */
[----:B------:R0:W5:Y:S02]  /*7030*/  LDG.E.CONSTANT R242, desc[UR4][R126.64] ;  /* 0x000000047ef27981 */ /* 0x000164000c1e9900 */
[----:B0-----:R-:W-:-:S05]  /*7040*/  IMAD.WIDE.U32 R126, R86, 0x4, R124 ;  /* 0x00000004567e7825 */ /* 0x001fca00078e007c */
[----:B------:R0:W5:Y:S02]  /*7050*/  LDG.E.CONSTANT R244, desc[UR4][R126.64] ;  /* 0x000000047ef47981 */ /* 0x000164000c1e9900 */
[----:B0-----:R-:W-:-:S05]  /*7060*/  IMAD.WIDE.U32 R126, R87, 0x4, R124 ;  /* 0x00000004577e7825 */ /* 0x001fca00078e007c */
[----:B------:R0:W5:Y:S02]  /*7070*/  LDG.E.CONSTANT R246, desc[UR4][R126.64] ;  /* 0x000000047ef67981 */ /* 0x000164000c1e9900 */
[----:B0-----:R-:W-:-:S05]  /*7080*/  IMAD.WIDE.U32 R126, R88, 0x4, R124 ;  /* 0x00000004587e7825 */ /* 0x001fca00078e007c */
[----:B------:R0:W5:Y:S01]  /*7090*/  LDG.E.CONSTANT R248, desc[UR4][R126.64] ;  /* 0x000000047ef87981 */ /* 0x000162000c1e9900 */
[----:B------:R-:W-:-:S03]  /*70a0*/  FFMA R235, R0, R251, R235 ;  /* 0x000000fb00eb7223 */ /* 0x000fc600000000eb */
[----:B------:R-:W5:Y:S01]  /*70b0*/  LDL R0, [R1+0xcc] ;  /* 0x0000cc0001007983 */ /* 0x000f620000100800 */
[----:B0-----:R-:W-:-:S05]  /*70c0*/  IMAD.WIDE.U32 R126, R89, 0x4, R124 ;  /* 0x00000004597e7825 */ /* 0x001fca00078e007c */
[----:B------:R0:W5:Y:S04]  /*70d0*/  LDG.E.CONSTANT R251, desc[UR4][R126.64] ;  /* 0x000000047efb7981 */ /* 0x000168000c1e9900 */
[----:B------:R-:W3:Y:S02]  /*70e0*/  LDL R127, [R1+0xe8] ;  /* 0x0000e800017f7983 */ /* 0x000ee40000100800 */
[----:B---3--:R-:W-:-:S04]  /*70f0*/  FFMA R238, R127, R238, R235 ;  /* 0x000000ee7fee7223 */ /* 0x008fc800000000eb */
[----:B--2---:R-:W-:Y:S01]  /*7100*/  FFMA R236, R252, R236, R238 ;  /* 0x000000ecfcec7223 */ /* 0x004fe200000000ee */
[----:B0-----:R-:W-:Y:S01]  /*7110*/  IMAD.WIDE.U32 R126, R90, 0x4, R124 ;  /* 0x000000045a7e7825 */ /* 0x001fe200078e007c */
[----:B------:R-:W2:Y:S03]  /*7120*/  LDL R252, [R1+0xc4] ;  /* 0x0000c40001fc7983 */ /* 0x000ea60000100800 */
[----:B----4-:R-:W-:Y:S01]  /*7130*/  FFMA R236, R250, R240, R236 ;  /* 0x000000f0faec7223 */ /* 0x010fe200000000ec */
[----:B------:R0:W3:Y:S03]  /*7140*/  LDG.E.CONSTANT R235, desc[UR4][R126.64] ;  /* 0x000000047eeb7981 */ /* 0x0000e6000c1e9900 */
[----:B-----5:R-:W-:Y:S01]  /*7150*/  FFMA R236, R133, R242, R236 ;  /* 0x000000f285ec7223 */ /* 0x020fe200000000ec */
[----:B------:R-:W4:Y:S03]  /*7160*/  LDL R250, [R1+0xc0] ;  /* 0x0000c00001fa7983 */ /* 0x000f260000100800 */
[----:B------:R-:W-:Y:S01]  /*7170*/  FFMA R236, R132, R244, R236 ;  /* 0x000000f484ec7223 */ /* 0x000fe200000000ec */
[----:B------:R-:W5:Y:S03]  /*7180*/  LDL R133, [R1+0xbc] ;  /* 0x0000bc0001857983 */ /* 0x000f660000100800 */
[----:B------:R-:W-:Y:S01]  /*7190*/  FFMA R236, R131, R246, R236 ;  /* 0x000000f683ec7223 */ /* 0x000fe200000000ec */
[----:B0-----:R-:W-:Y:S01]  /*71a0*/  IMAD.WIDE.U32 R126, R91, 0x4, R124 ;  /* 0x000000045b7e7825 */ /* 0x001fe200078e007c */
[----:B------:R-:W5:Y:S03]  /*71b0*/  LDL R132, [R1+0xb8] ;  /* 0x0000b80001847983 */ /* 0x000f660000100800 */
[----:B------:R-:W-:Y:S01]  /*71c0*/  FFMA R236, R130, R248, R236 ;  /* 0x000000f882ec7223 */ /* 0x000fe200000000ec */
[----:B------:R-:W5:Y:S03]  /*71d0*/  LDL R131, [R1+0xb4] ;  /* 0x0000b40001837983 */ /* 0x000f660000100800 */
[----:B------:R-:W-:-:S02]  /*71e0*/  FFMA R238, R0, R251, R236 ;  /* 0x000000fb00ee7223 */ /* 0x000fc400000000ec */
[----:B------:R0:W2:Y:S04]  /*71f0*/  LDG.E.CONSTANT R236, desc[UR4][R126.64] ;  /* 0x000000047eec7981 */ /* 0x0000a8000c1e9900 */
[----:B------:R-:W5:Y:S04]  /*7200*/  LDL R130, [R1+0xb0] ;  /* 0x0000b00001827983 */ /* 0x000f680000100800 */
[----:B------:R-:W5:Y:S01]  /*7210*/  LDL R0, [R1+0xac] ;  /* 0x0000ac0001007983 */ /* 0x000f620000100800 */
[----:B0-----:R-:W-:-:S05]  /*7220*/  IMAD.WIDE.U32 R126, R92, 0x4, R124 ;  /* 0x000000045c7e7825 */ /* 0x001fca00078e007c */
        /* <DEDUP_REMOVED lines=8> */
[----:B------:R0:W5:Y:S02]  /*72b0*/  LDG.E.CONSTANT R248, desc[UR4][R126.64] ;  /* 0x000000047ef87981 */ /* 0x000164000c1e9900 */
        /* <DEDUP_REMOVED lines=67> */
[----:B---3--:R-:W-:Y:S01]  /*76f0*/  FFMA R238, R127, R235, R238 ;  /* 0x000000eb7fee7223 */ /* 0x008fe200000000ee */
[----:B0-----:R-:W-:-:S04]  /*7700*/  IMAD.WIDE.U32 R126, R114, 0x4, R124 ;  /* 0x00000004727e7825 */ /* 0x001fc800078e007c */
[----:B--2---:R-:W-:Y:S01]  /*7710*/  FFMA R236, R252, R236, R238 ;  /* 0x000000ecfcec7223 */ /* 0x004fe200000000ee */
[----:B------:R0:W2:Y:S03]  /*7720*/  LDG.E.CONSTANT R235, desc[UR4][R126.64] ;  /* 0x000000047eeb7981 */ /* 0x0000a6000c1e9900 */
[----:B----4-:R-:W-:Y:S02]  /*7730*/  FFMA R236, R250, R240, R236 ;  /* 0x000000f0faec7223 */ /* 0x010fe400000000ec */
[----:B------:R-:W2:Y:S04]  /*7740*/  LDL R250, [R1+0x68] ;  /* 0x0000680001fa7983 */ /* 0x000ea80000100800 */
[----:B------:R-:W3:Y:S01]  /*7750*/  LDL R252, [R1+0x64] ;  /* 0x0000640001fc7983 */ /* 0x000ee20000100800 */
[----:B0-----:R-:W-:-:S05]  /*7760*/  IMAD.WIDE.U32 R126, R115, 0x4, R124 ;  /* 0x00000004737e7825 */ /* 0x001fca00078e007c */
[----:B------:R0:W3:Y:S01]  /*7770*/  LDG.E.CONSTANT R238, desc[UR4][R126.64] ;  /* 0x000000047eee7981 */ /* 0x0000e2000c1e9900 */
[----:B-----5:R-:W-:-:S03]  /*7780*/  FFMA R236, R133, R242, R236 ;  /* 0x000000f285ec7223 */ /* 0x020fc600000000ec */
[----:B------:R-:W4:Y:S01]  /*7790*/  LDL R133, [R1+0x58] ;  /* 0x0000580001857983 */ /* 0x000f220000100800 */
[----:B------:R-:W-:-:S03]  /*77a0*/  FFMA R236, R132, R244, R236 ;  /* 0x000000f484ec7223 */ /* 0x000fc600000000ec */
[----:B------:R-:W5:Y:S01]  /*77b0*/  LDL R132, [R1+0x54] ;  /* 0x0000540001847983 */ /* 0x000f620000100800 */
[----:B------:R-:W-:Y:S01]  /*77c0*/  FFMA R236, R131, R246, R236 ;  /* 0x000000f683ec7223 */ /* 0x000fe200000000ec */
[----:B0-----:R-:W-:Y:S02]  /*77d0*/  IMAD.WIDE.U32 R126, R116, 0x4, R124 ;  /* 0x00000004747e7825 */ /* 0x001fe400078e007c */
[----:B------:R-:W5:Y:S02]  /*77e0*/  LDL R131, [R1+0x50] ;  /* 0x0000500001837983 */ /* 0x000f640000100800 */
[----:B------:R-:W-:Y:S02]  /*77f0*/  FFMA R236, R130, R248, R236 ;  /* 0x000000f882ec7223 */ /* 0x000fe400000000ec */
[----:B------:R0:W4:Y:S02]  /*7800*/  LDG.E.CONSTANT R240, desc[UR4][R126.64] ;  /* 0x000000047ef07981 */ /* 0x000124000c1e9900 */
[----:B------:R-:W-:-:S02]  /*7810*/  FFMA R236, R0, R251, R236 ;  /* 0x000000fb00ec7223 */ /* 0x000fc400000000ec */
[----:B------:R-:W5:Y:S04]  /*7820*/  LDL R251, [R1+0x5c] ;  /* 0x00005c0001fb7983 */ /* 0x000f680000100800 */
[----:B------:R-:W5:Y:S01]  /*7830*/  LDL R130, [R1+0x4c] ;  /* 0x00004c0001827983 */ /* 0x000f620000100800 */
[----:B0-----:R-:W-:-:S03]  /*7840*/  IMAD.WIDE.U32 R126, R117, 0x4, R124 ;  /* 0x00000004757e7825 */ /* 0x001fc600078e007c */
[----:B------:R-:W5:Y:S04]  /*7850*/  LDL R0, [R1+0x48] ;  /* 0x0000480001007983 */ /* 0x000f680000100800 */
[----:B------:R0:W5:Y:S02]  /*7860*/  LDG.E.CONSTANT R242, desc[UR4][R126.64] ;  /* 0x000000047ef27981 */ /* 0x000164000c1e9900 */
[----:B0-----:R-:W-:-:S05]  /*7870*/  IMAD.WIDE.U32 R126, R118, 0x4, R124 ;  /* 0x00000004767e7825 */ /* 0x001fca00078e007c */
[----:B------:R0:W5:Y:S02]  /*7880*/  LDG.E.CONSTANT R244, desc[UR4][R126.64] ;  /* 0x000000047ef47981 */ /* 0x000164000c1e9900 */
[----:B0-----:R-:W-:-:S05]  /*7890*/  IMAD.WIDE.U32 R126, R119, 0x4, R124 ;  /* 0x00000004777e7825 */ /* 0x001fca00078e007c */
[----:B------:R0:W5:Y:S02]  /*78a0*/  LDG.E.CONSTANT R246, desc[UR4][R126.64] ;  /* 0x000000047ef67981 */ /* 0x000164000c1e9900 */
[----:B0-----:R-:W-:-:S05]  /*78b0*/  IMAD.WIDE.U32 R126, R120, 0x4, R124 ;  /* 0x00000004787e7825 */ /* 0x001fca00078e007c */
[----:B------:R0:W5:Y:S02]  /*78c0*/  LDG.E.CONSTANT R248, desc[UR4][R126.64] ;  /* 0x000000047ef87981 */ /* 0x000164000c1e9900 */
[----:B0-----:R-:W-:-:S04]  /*78d0*/  IMAD.WIDE.U32 R126, R121, 0x4, R124 ;  /* 0x00000004797e7825 */ /* 0x001fc800078e007c */
[----:B------:R-:W-:Y:S02]  /*78e0*/  IMAD.WIDE.U32 R124, R122, 0x4, R124 ;  /* 0x000000047a7c7825 */ /* 0x000fe400078e007c */
[----:B------:R-:W5:Y:S04]  /*78f0*/  LDG.E.CONSTANT R126, desc[UR4][R126.64] ;  /* 0x000000047e7e7981 */ /* 0x000f68000c1e9900 */
[----:B------:R0:W5:Y:S02]  /*7900*/  LDG.E.CONSTANT R127, desc[UR4][R124.64] ;  /* 0x000000047c7f7981 */ /* 0x000164000c1e9900 */
[----:B0-----:R-:W0:Y:S02]  /*7910*/  LDC.64 R124, c[0x0][0x3a0] ;  /* 0x0000e800ff7c7b82 */ /* 0x001e240000000a00 */
[----:B0-----:R-:W-:-:S04]  /*7920*/  IMAD.WIDE.U32 R124, R123, 0x4, R124 ;  /* 0x000000047b7c7825 */ /* 0x001fc800078e007c */
[----:B--2---:R-:W-:Y:S02]  /*7930*/  FFMA R236, R250, R235, R236 ;  /* 0x000000ebfaec7223 */ /* 0x004fe400000000ec */
[----:B------:R-:W2:Y:S04]  /*7940*/  LDL.LU R250, [R1+0x260] ;  /* 0x0002600001fa7983 */ /* 0x000ea80000300800 */
[----:B------:R-:W2:Y:S01]  /*7950*/  LDG.E.CONSTANT R235, desc[UR4][R124.64+0x1fc] ;  /* 0x0001fc047ceb7981 */ /* 0x000ea2000c1e9900 */
[----:B---3--:R-:W-:-:S03]  /*7960*/  FFMA R236, R252, R238, R236 ;  /* 0x000000eefcec7223 */ /* 0x008fc600000000ec */
[----:B------:R-:W3:Y:S04]  /*7970*/  LDL.LU R252, [R1+0x25c] ;  /* 0x00025c0001fc7983 */ /* 0x000ee80000300800 */
[----:B------:R-:W4:Y:S02]  /*7980*/  LDL R238, [R1+0x60] ;  /* 0x0000600001ee7983 */ /* 0x000f240000100800 */
[----:B----4-:R-:W-:-:S04]  /*7990*/  FFMA R236, R238, R240, R236 ;  /* 0x000000f0eeec7223 */ /* 0x010fc800000000ec */
[----:B-----5:R-:W-:-:S04]  /*79a0*/  FFMA R236, R251, R242, R236 ;  /* 0x000000f2fbec7223 */ /* 0x020fc800000000ec */
[----:B------:R-:W-:Y:S01]  /*79b0*/  FFMA R236, R133, R244, R236 ;  /* 0x000000f485ec7223 */ /* 0x000fe200000000ec */
[----:B------:R-:W-:Y:S01]  /*79c0*/  MOV R242, 0x3f800000 ;  /* 0x3f80000000f27802 */ /* 0x000fe20000000f00 */
[----:B------:R-:W4:Y:S02]  /*79d0*/  LDG.E.CONSTANT R244, desc[UR4][R124.64+0x18] ;  /* 0x000018047cf47981 */ /* 0x000f24000c1e9900 */
[----:B------:R-:W-:Y:S02]  /*79e0*/  FFMA R236, R132, R246, R236 ;  /* 0x000000f684ec7223 */ /* 0x000fe400000000ec */
[----:B------:R-:W5:Y:S02]  /*79f0*/  LDG.E.CONSTANT R246, desc[UR4][R124.64+0x1c] ;  /* 0x00001c047cf67981 */ /* 0x000f64000c1e9900 */
[----:B------:R-:W-:Y:S02]  /*7a00*/  FFMA R236, R131, R248, R236 ;  /* 0x000000f883ec7223 */ /* 0x000fe400000000ec */
[----:B------:R-:W3:Y:S02]  /*7a10*/  LDG.E.CONSTANT R248, desc[UR4][R124.64+0x20] ;  /* 0x000020047cf87981 */ /* 0x000ee4000c1e9900 */
[----:B------:R-:W-:-:S02]  /*7a20*/  FFMA R126, R130, R126, R236 ;  /* 0x0000007e827e7223 */ /* 0x000fc400000000ec */
[----:B------:R-:W3:Y:S02]  /*7a30*/  LDL.LU R130, [R1] ;  /* 0x0000000001827983 */ /* 0x000ee40000300800 */
[----:B------:R-:W-:Y:S02]  /*7a40*/  FFMA R127, R0, R127, R126 ;  /* 0x0000007f007f7223 */ /* 0x000fe4000000007e */
[----:B------:R-:W3:Y:S02]  /*7a50*/  LDL.LU R251, [R1+0xc] ;  /* 0x00000c0001fb7983 */ /* 0x000ee40000300800 */
[C---:B------:R-:W-:Y:S02]  /*7a60*/  FMUL R126, R127.reuse, 0.044714998453855514526 ;  /* 0x3d3727137f7e7820 */ /* 0x040fe40000400000 */
[----:B------:R-:W3:Y:S02]  /*7a70*/  LDL.LU R133, [R1+0x10] ;  /* 0x0000100001857983 */ /* 0x000ee40000300800 */
[----:B------:R-:W-:-:S02]  /*7a80*/  FMUL R126, R127, R126 ;  /* 0x0000007e7f7e7220 */ /* 0x000fc40000400000 */
[----:B------:R-:W3:Y:S02]  /*7a90*/  LDL.LU R132, [R1+0x14] ;  /* 0x0000140001847983 */ /* 0x000ee40000300800 */
[----:B------:R-:W-:Y:S02]  /*7aa0*/  FFMA R126, R127, R126, R127 ;  /* 0x0000007e7f7e7223 */ /* 0x000fe4000000007f */
[----:B------:R-:W3:Y:S02]  /*7ab0*/  LDL.LU R131, [R1+0x18] ;  /* 0x0000180001837983 */ /* 0x000ee40000300800 */
[----:B------:R-:W-:Y:S02]  /*7ac0*/  FMUL R236, R126, 0.79788458347320556641 ;  /* 0x3f4c422a7eec7820 */ /* 0x000fe40000400000 */
[----:B------:R-:W3:Y:S02]  /*7ad0*/  LDL.LU R0, [R1+0x1c] ;  /* 0x00001c0001007983 */ /* 0x000ee40000300800 */
[----:B------:R-:W-:-:S06]  /*7ae0*/  FMUL R126, |R236|, 2.8853900432586669922 ;  /* 0x4038aa3bec7e7820 */ /* 0x000fcc0000400200 */
[----:B------:R-:W0:Y:S01]  /*7af0*/  MUFU.EX2 R126, R126 ;  /* 0x0000007e007e7308 */ /* 0x000e220000000800 */
[----:B------:R-:W-:Y:S01]  /*7b00*/  FMUL R238, R236, R236 ;  /* 0x000000ececee7220 */ /* 0x000fe20000400000 */
[----:B0-----:R-:W-:-:S06]  /*7b10*/  FADD R126, R126, 1 ;  /* 0x3f8000007e7e7421 */ /* 0x001fcc0000000000 */
[----:B------:R0:W1:Y:S02]  /*7b20*/  MUFU.RCP R240, R126 ;  /* 0x0000007e00f07308 */ /* 0x0000640000001000 */
[----:B0-----:R-:W-:Y:S01]  /*7b30*/  HFMA2 R126, -RZ, RZ, 1.125, -9232 ;  /* 0x3c80f082ff7e7431 */ /* 0x001fe200000001ff */
[C---:B------:R-:W-:Y:S02]  /*7b40*/  FSETP.GE.AND P1, PT, |R236|.reuse, 0.60000002384185791016, PT ;  /* 0x3f19999aec00780b */ /* 0x040fe40003f26200 */
[----:B------:R-:W-:Y:S02]  /*7b50*/  FSETP.GE.AND P0, PT, |R236|, 9.010913848876953125, PT ;  /* 0x41102cb4ec00780b */ /* 0x000fe40003f06200 */
[----:B------:R-:W-:Y:S01]  /*7b60*/  FFMA R126, R238, R126, -0.052303962409496307373 ;  /* 0xbd563caeee7e7423 */ /* 0x000fe2000000007e */
[----:B-1----:R-:W-:Y:S02]  /*7b70*/  FFMA R240, R240, -2, R242 ;  /* 0xc0000000f0f07823 */ /* 0x002fe400000000f2 */
[----:B------:R-:W4:Y:S01]  /*7b80*/  LDG.E.CONSTANT R242, desc[UR4][R124.64+0x14] ;  /* 0x000014047cf27981 */ /* 0x000f22000c1e9900 */
[----:B------:R-:W-:-:S04]  /*7b90*/  FFMA R126, R238, R126, 0.1331529766321182251 ;  /* 0x3e085941ee7e7423 */ /* 0x000fc8000000007e */
[----:B------:R-:W-:Y:S01]  /*7ba0*/  FFMA R126, R238, R126, -0.33332768082618713379 ;  /* 0xbeaaa9edee7e7423 */ /* 0x000fe2000000007e */
[----:B------:R-:W-:-:S03]  /*7bb0*/  FSEL R240, R240, 1, !P0 ;  /* 0x3f800000f0f07808 */ /* 0x000fc60004000000 */
[----:B------:R-:W-:Y:S01]  /*7bc0*/  FFMA R126, R238, R126, RZ ;  /* 0x0000007eee7e7223 */ /* 0x000fe200000000ff */
[--C-:B------:R-:W-:Y:S01]  /*7bd0*/  LOP3.LUT R240, R240, 0x80000000, R236.reuse, 0xb8, !PT ;  /* 0x80000000f0f07812 */ /* 0x100fe200078eb8ec */
[----:B------:R-:W5:Y:S02]  /*7be0*/  LDG.E.CONSTANT R238, desc[UR4][R124.64+0xc] ;  /* 0x00000c047cee7981 */ /* 0x000f64000c1e9900 */
[----:B------:R-:W-:Y:S01]  /*7bf0*/  @!P1 FFMA R240, R236, R126, R236 ;  /* 0x0000007eecf09223 */ /* 0x000fe200000000ec */
[----:B------:R-:W-:Y:S01]  /*7c00*/  FMUL R126, R127, 0.5 ;  /* 0x3f0000007f7e7820 */ /* 0x000fe20000400000 */
[----:B------:R-:W3:Y:S02]  /*7c10*/  LDG.E.CONSTANT R236, desc[UR4][R124.64+0x8] ;  /* 0x000008047cec7981 */ /* 0x000ee4000c1e9900 */
[----:B------:R-:W-:Y:S02]  /*7c20*/  FADD R240, R240, 1 ;  /* 0x3f800000f0f07421 */ /* 0x000fe40000000000 */
[----:B------:R-:W4:Y:S02]  /*7c30*/  LDG.E.CONSTANT R127, desc[UR4][R124.64] ;  /* 0x000000047c7f7981 */ /* 0x000f24000c1e9900 */
[----:B------:R-:W-:-:S02]  /*7c40*/  FMUL R126, R126, R240 ;  /* 0x000000f07e7e7220 */ /* 0x000fc40000400000 */
[----:B------:R-:W5:Y:S02]  /*7c50*/  LDG.E.CONSTANT R240, desc[UR4][R124.64+0x10] ;  /* 0x000010047cf07981 */ /* 0x000f64000c1e9900 */
[C---:B--2---:R-:W-:Y:S02]  /*7c60*/  FFMA R134, R126.reuse, R235, R134 ;  /* 0x000000eb7e867223 */ /* 0x044fe40000000086 */
[----:B------:R-:W2:Y:S01]  /*7c70*/  LDG.E.CONSTANT R235, desc[UR4][R124.64+0x4] ;  /* 0x000004047ceb7981 */ /* 0x000ea2000c1e9900 */
[----:B----4-:R-:W-:-:S03]  /*7c80*/  FFMA R135, R126, R127, R135 ;  /* 0x0000007f7e877223 */ /* 0x010fc60000000087 */
[----:B------:R-:W4:Y:S01]  /*7c90*/  LDG.E.CONSTANT R127, desc[UR4][R124.64+0x24] ;  /* 0x000024047c7f7981 */ /* 0x000f22000c1e9900 */
[----:B--2---:R-:W-:-:S03]  /*7ca0*/  FFMA R136, R126, R235, R136 ;  /* 0x000000eb7e887223 */ /* 0x004fc60000000088 */
[----:B------:R-:W2:Y:S01]  /*7cb0*/  LDG.E.CONSTANT R235, desc[UR4][R124.64+0x28] ;  /* 0x000028047ceb7981 */ /* 0x000ea2000c1e9900 */
[C---:B---3--:R-:W-:Y:S01]  /*7cc0*/  FFMA R137, R126.reuse, R236, R137 ;  /* 0x000000ec7e897223 */ /* 0x048fe20000000089 */
[C---:B-----5:R-:W-:Y:S01]  /*7cd0*/  FFMA R138, R126.reuse, R238, R138 ;  /* 0x000000ee7e8a7223 */ /* 0x060fe2000000008a */
[C---:B------:R-:W-:Y:S01]  /*7ce0*/  FFMA R139, R126.reuse, R240, R139 ;  /* 0x000000f07e8b7223 */ /* 0x040fe2000000008b */
[----:B------:R-:W3:Y:S01]  /*7cf0*/  LDG.E.CONSTANT R236, desc[UR4][R124.64+0x2c] ;  /* 0x00002c047cec7981 */ /* 0x000ee2000c1e9900 */
[C---:B------:R-:W-:Y:S01]  /*7d00*/  FFMA R142, R126.reuse, R246, R142 ;  /* 0x000000f67e8e7223 */ /* 0x040fe2000000008e */
[C---:B------:R-:W-:Y:S02]  /*7d10*/  FFMA R140, R126.reuse, R242, R140 ;  /* 0x000000f27e8c7223 */ /* 0x040fe4000000008c */
[----:B------:R-:W5:Y:S04]  /*7d20*/  LDG.E.CONSTANT R238, desc[UR4][R124.64+0x30] ;  /* 0x000030047cee7981 */ /* 0x000f68000c1e9900 */
[----:B------:R-:W5:Y:S01]  /*7d30*/  LDG.E.CONSTANT R240, desc[UR4][R124.64+0x34] ;  /* 0x000034047cf07981 */ /* 0x000f62000c1e9900 */
[----:B------:R-:W-:-:S03]  /*7d40*/  FFMA R141, R126, R244, R141 ;  /* 0x000000f47e8d7223 */ /* 0x000fc6000000008d */
[----:B------:R-:W5:Y:S04]  /*7d50*/  LDG.E.CONSTANT R246, desc[UR4][R124.64+0x40] ;  /* 0x000040047cf67981 */ /* 0x000f68000c1e9900 */
[----:B------:R-:W5:Y:S04]  /*7d60*/  LDG.E.CONSTANT R242, desc[UR4][R124.64+0x38] ;  /* 0x000038047cf27981 */ /* 0x000f68000c1e9900 */
[----:B------:R-:W5:Y:S01]  /*7d70*/  LDG.E.CONSTANT R244, desc[UR4][R124.64+0x3c] ;  /* 0x00003c047cf47981 */ /* 0x000f62000c1e9900 */
[----:B------:R-:W-:-:S03]  /*7d80*/  FFMA R143, R126, R248, R143 ;  /* 0x000000f87e8f7223 */ /* 0x000fc6000000008f */
[----:B------:R-:W5:Y:S01]  /*7d90*/  LDG.E.CONSTANT R248, desc[UR4][R124.64+0x44] ;  /* 0x000044047cf87981 */ /* 0x000f62000c1e9900 */
[----:B----4-:R-:W-:-:S03]  /*7da0*/  FFMA R144, R126, R127, R144 ;  /* 0x0000007f7e907223 */ /* 0x010fc60000000090 */
[----:B------:R-:W4:Y:S01]  /*7db0*/  LDG.E.CONSTANT R127, desc[UR4][R124.64+0x48] ;  /* 0x000048047c7f7981 */ /* 0x000f22000c1e9900 */
[----:B--2---:R-:W-:-:S03]  /*7dc0*/  FFMA R145, R126, R235, R145 ;  /* 0x000000eb7e917223 */ /* 0x004fc60000000091 */
[----:B------:R-:W2:Y:S01]  /*7dd0*/  LDG.E.CONSTANT R235, desc[UR4][R124.64+0x4c] ;  /* 0x00004c047ceb7981 */ /* 0x000ea2000c1e9900 */
[----:B---3--:R-:W-:-:S03]  /*7de0*/  FFMA R146, R126, R236, R146 ;  /* 0x000000ec7e927223 */ /* 0x008fc60000000092 */
[----:B------:R-:W3:Y:S01]  /*7df0*/  LDG.E.CONSTANT R236, desc[UR4][R124.64+0x50] ;  /* 0x000050047cec7981 */ /* 0x000ee2000c1e9900 */
[----:B-----5:R-:W-:-:S03]  /*7e00*/  FFMA R147, R126, R238, R147 ;  /* 0x000000ee7e937223 */ /* 0x020fc60000000093 */
[----:B------:R-:W5:Y:S01]  /*7e10*/  LDG.E.CONSTANT R238, desc[UR4][R124.64+0x54] ;  /* 0x000054047cee7981 */ /* 0x000f62000c1e9900 */
[----:B------:R-:W-:-:S03]  /*7e20*/  FFMA R148, R126, R240, R148 ;  /* 0x000000f07e947223 */ /* 0x000fc60000000094 */
        /* <DEDUP_REMOVED lines=180> */
[----:B------:R-:W3:Y:S01]  /*8970*/  LDG.E.CONSTANT R240, desc[UR4][R124.64+0x1c0] ;  /* 0x0001c0047cf07981 */ /* 0x000ee2000c1e9900 */
        /* <DEDUP_REMOVED lines=9> */
[----:B------:R-:W4:Y:S01]  /*8a10*/  LDL.LU R127, [R1+0x8] ;  /* 0x00000800017f7983 */ /* 0x000f220000300800 */
[----:B--2---:R-:W-:-:S05]  /*8a20*/  FFMA R130, R126, R235, R130 ;  /* 0x000000eb7e827223 */ /* 0x004fca0000000082 */
[----:B------:R0:W-:Y:S04]  /*8a30*/  STL [R1], R130 ;  /* 0x0000008201007387 */ /* 0x0001e80000100800 */
[----:B0-----:R-:W2:Y:S04]  /*8a40*/  LDL.LU R130, [R1+0x258] ;  /* 0x0002580001827983 */ /* 0x001ea80000300800 */
[----:B------:R-:W2:Y:S01]  /*8a50*/  LDL.LU R235, [R1+0x4] ;  /* 0x0000040001eb7983 */ /* 0x000ea20000300800 */
[C---:B---3--:R-:W-:Y:S01]  /*8a60*/  FFMA R251, R126.reuse, R240, R251 ;  /* 0x000000f07efb7223 */ /* 0x048fe200000000fb */
[C---:B-----5:R-:W-:Y:S01]  /*8a70*/  FFMA R131, R126.reuse, R246, R131 ;  /* 0x000000f67e837223 */ /* 0x060fe20000000083 */
[C---:B------:R-:W-:Y:S01]  /*8a80*/  FFMA R133, R126.reuse, R242, R133 ;  /* 0x000000f27e857223 */ /* 0x040fe20000000085 */
[----:B------:R-:W3:Y:S01]  /*8a90*/  LDG.E.CONSTANT R240, desc[UR4][R124.64+0x1e4] ;  /* 0x0001e4047cf07981 */ /* 0x000ee2000c1e9900 */
[----:B------:R-:W-:-:S03]  /*8aa0*/  FFMA R132, R126, R244, R132 ;  /* 0x000000f47e847223 */ /* 0x000fc60000000084 */
[----:B------:R-:W5:Y:S01]  /*8ab0*/  LDG.E.CONSTANT R242, desc[UR4][R124.64+0x1e8] ;  /* 0x0001e8047cf27981 */ /* 0x000f62000c1e9900 */
[----:B------:R-:W-:-:S03]  /*8ac0*/  FFMA R0, R126, R248, R0 ;  /* 0x000000f87e007223 */ /* 0x000fc60000000000 */
[----:B------:R-:W3:Y:S04]  /*8ad0*/  LDG.E.CONSTANT R244, desc[UR4][R124.64+0x1ec] ;  /* 0x0001ec047cf47981 */ /* 0x000ee8000c1e9900 */
[----:B------:R-:W5:Y:S04]  /*8ae0*/  LDG.E.CONSTANT R246, desc[UR4][R124.64+0x1f0] ;  /* 0x0001f0047cf67981 */ /* 0x000f68000c1e9900 */
[----:B------:R-:W3:Y:S01]  /*8af0*/  LDG.E.CONSTANT R248, desc[UR4][R124.64+0x1f4] ;  /* 0x0001f4047cf87981 */ /* 0x000ee2000c1e9900 */
[----:B----4-:R-:W-:-:S03]  /*8b00*/  FFMA R127, R126, R238, R127 ;  /* 0x000000ee7e7f7223 */ /* 0x010fc6000000007f */
[----:B------:R-:W4:Y:S01]  /*8b10*/  LDG.E.CONSTANT R238, desc[UR4][R124.64+0x1e0] ;  /* 0x0001e0047cee7981 */ /* 0x000f22000c1e9900 */
[----:B--2---:R-:W-:-:S03]  /*8b20*/  FFMA R235, R126, R236, R235 ;  /* 0x000000ec7eeb7223 */ /* 0x004fc600000000eb */
[----:B------:R-:W2:Y:S04]  /*8b30*/  LDG.E.CONSTANT R236, desc[UR4][R124.64+0x1dc] ;  /* 0x0001dc047cec7981 */ /* 0x000ea8000c1e9900 */
[----:B------:R-:W-:Y:S04]  /*8b40*/  STL [R1+0x4], R235 ;  /* 0x000004eb01007387 */ /* 0x000fe80000100800 */
[----:B------:R0:W-:Y:S04]  /*8b50*/  STL [R1+0x8], R127 ;  /* 0x0000087f01007387 */ /* 0x0001e80000100800 */
[----:B------:R-:W-:Y:S04]  /*8b60*/  STL [R1+0xc], R251 ;  /* 0x00000cfb01007387 */ /* 0x000fe80000100800 */
[----:B------:R1:W-:Y:S04]  /*8b70*/  STL [R1+0x18], R131 ;  /* 0x0000188301007387 */ /* 0x0003e80000100800 */
[----:B------:R-:W-:Y:S04]  /*8b80*/  STL [R1+0x10], R133 ;  /* 0x0000108501007387 */ /* 0x000fe80000100800 */
[----:B0-----:R-:W5:Y:S04]  /*8b90*/  LDG.E.CONSTANT R127, desc[UR4][R124.64+0x1d4] ;  /* 0x0001d4047c7f7981 */ /* 0x001f68000c1e9900 */
[----:B-1----:R-:W5:Y:S04]  /*8ba0*/  LDL.LU R131, [R1+0x20] ;  /* 0x0000200001837983 */ /* 0x002f680000300800 */
[----:B------:R0:W-:Y:S04]  /*8bb0*/  STL [R1+0x14], R132 ;  /* 0x0000148401007387 */ /* 0x0001e80000100800 */
[----:B------:R-:W3:Y:S04]  /*8bc0*/  LDG.E.CONSTANT R235, desc[UR4][R124.64+0x1d8] ;  /* 0x0001d8047ceb7981 */ /* 0x000ee8000c1e9900 */
[----:B0-----:R-:W3:Y:S04]  /*8bd0*/  LDL.LU R132, [R1+0x24] ;  /* 0x0000240001847983 */ /* 0x001ee80000300800 */
[----:B------:R-:W2:Y:S04]  /*8be0*/  LDL.LU R133, [R1+0x28] ;  /* 0x0000280001857983 */ /* 0x000ea80000300800 */
[----:B------:R0:W-:Y:S04]  /*8bf0*/  STL [R1+0x1c], R0 ;  /* 0x00001c0001007387 */ /* 0x0001e80000100800 */
[----:B------:R1:W4:Y:S04]  /*8c00*/  LDG.E.CONSTANT R124, desc[UR4][R124.64+0x1f8] ;  /* 0x0001f8047c7c7981 */ /* 0x000328000c1e9900 */
[----:B0-----:R-:W4:Y:S04]  /*8c10*/  LDL.LU R0, [R1+0x2c] ;  /* 0x00002c0001007983 */ /* 0x001f280000300800 */
[----:B------:R-:W4:Y:S04]  /*8c20*/  LDL.LU R251, [R1+0x44] ;  /* 0x0000440001fb7983 */ /* 0x000f280000300800 */
[----:B------:R-:W1:Y:S01]  /*8c30*/  LDL.LU R125, [R1+0x40] ;  /* 0x00004000017d7983 */ /* 0x000e620000300800 */
[----:B-----5:R-:W-:-:S05]  /*8c40*/  FFMA R131, R126, R127, R131 ;  /* 0x0000007f7e837223 */ /* 0x020fca0000000083 */
[----:B------:R0:W-:Y:S01]  /*8c50*/  STL [R1+0x20], R131 ;  /* 0x0000208301007387 */ /* 0x0001e20000100800 */
[----:B---3--:R-:W-:-:S03]  /*8c60*/  FFMA R132, R126, R235, R132 ;  /* 0x000000eb7e847223 */ /* 0x008fc60000000084 */
[----:B0-----:R-:W3:Y:S01]  /*8c70*/  LDL.LU R131, [R1+0x254] ;  /* 0x0002540001837983 */ /* 0x001ee20000300800 */
[----:B--2---:R-:W-:-:S03]  /*8c80*/  FFMA R133, R126, R236, R133 ;  /* 0x000000ec7e857223 */ /* 0x004fc60000000085 */
[----:B------:R-:W2:Y:S04]  /*8c90*/  LDL.LU R127, [R1+0x3c] ;  /* 0x00003c00017f7983 */ /* 0x000ea80000300800 */
[----:B------:R0:W-:Y:S01]  /*8ca0*/  STL [R1+0x24], R132 ;  /* 0x0000248401007387 */ /* 0x0001e20000100800 */
[----:B----4-:R-:W-:-:S03]  /*8cb0*/  FFMA R0, R126, R238, R0 ;  /* 0x000000ee7e007223 */ /* 0x010fc60000000000 */
[----:B0-----:R-:W4:Y:S04]  /*8cc0*/  LDL.LU R132, [R1+0x250] ;  /* 0x0002500001847983 */ /* 0x001f280000300800 */
[----:B------:R-:W5:Y:S04]  /*8cd0*/  LDL.LU R235, [R1+0x38] ;  /* 0x0000380001eb7983 */ /* 0x000f680000300800 */
[----:B------:R0:W-:Y:S04]  /*8ce0*/  STL [R1+0x28], R133 ;  /* 0x0000288501007387 */ /* 0x0001e80000100800 */
[----:B0-----:R-:W3:Y:S04]  /*8cf0*/  LDL.LU R133, [R1+0x24c] ;  /* 0x00024c0001857983 */ /* 0x001ee80000300800 */
[----:B------:R-:W4:Y:S04]  /*8d00*/  LDL.LU R236, [R1+0x34] ;  /* 0x0000340001ec7983 */ /* 0x000f280000300800 */
[----:B------:R0:W-:Y:S04]  /*8d10*/  STL [R1+0x2c], R0 ;  /* 0x00002c0001007387 */ /* 0x0001e80000100800 */
[----:B0-----:R-:W3:Y:S04]  /*8d20*/  LDL.LU R0, [R1+0x248] ;  /* 0x0002480001007983 */ /* 0x001ee80000300800 */
[----:B------:R-:W3:Y:S01]  /*8d30*/  LDL.LU R238, [R1+0x30] ;  /* 0x0000300001ee7983 */ /* 0x000ee20000300800 */
[C---:B-1----:R-:W-:Y:S01]  /*8d40*/  FFMA R125, R126.reuse, R248, R125 ;  /* 0x000000f87e7d7223 */ /* 0x042fe2000000007d */
[----:B------:R-:W-:Y:S01]  /*8d50*/  FFMA R251, R126, R124, R251 ;  /* 0x0000007c7efb7223 */ /* 0x000fe200000000fb */
[----:B------:R-:W-:Y:S01]  /*8d60*/  UIADD3 UR6, UP0, UPT, UR6, 0x4, URZ ;  /* 0x0000000406067890 */ /* 0x000fe2000ff1e0ff */
[----:B------:R-:W-:-:S03]  /*8d70*/  IADD3 R130, PT, PT, R130, 0x1, RZ ;  /* 0x0000000182827810 */ /* 0x000fc60007ffe0ff */
[----:B------:R-:W-:Y:S01]  /*8d80*/  UIADD3.X UR7, UPT, UPT, URZ, UR7, URZ, UP0, !UPT ;  /* 0x00000007ff077290 */ /* 0x000fe200087fe4ff */
[----:B------:R-:W-:Y:S02]  /*8d90*/  IADD3 R129, PT, PT, R129, 0x1, RZ ;  /* 0x0000000181817810 */ /* 0x000fe40007ffe0ff */
[----:B------:R-:W-:Y:S02]  /*8da0*/  IADD3 R128, PT, PT, R128, 0x1, RZ ;  /* 0x0000000180807810 */ /* 0x000fe40007ffe0ff */
[----:B------:R-:W-:Y:S02]  /*8db0*/  IADD3 R2, PT, PT, R2, 0x1, RZ ;  /* 0x0000000102027810 */ /* 0x000fe40007ffe0ff */
[----:B------:R-:W-:Y:S02]  /*8dc0*/  IADD3 R3, PT, PT, R3, 0x1, RZ ;  /* 0x0000000103037810 */ /* 0x000fe40007ffe0ff */
[----:B------:R-:W-:Y:S02]  /*8dd0*/  IADD3 R4, PT, PT, R4, 0x1, RZ ;  /* 0x0000000104047810 */ /* 0x000fe40007ffe0ff */
[----:B------:R-:W-:-:S02]  /*8de0*/  IADD3 R5, PT, PT, R5, 0x1, RZ ;  /* 0x0000000105057810 */ /* 0x000fc40007ffe0ff */
        /* <DEDUP_REMOVED lines=99> */
[----:B------:R-:W-:Y:S01]  /*9420*/  IADD3 R105, PT, PT, R105, 0x1, RZ ;  /* 0x0000000169697810 */ /* 0x000fe20007ffe0ff */
[C---:B--2---:R-:W-:Y:S01]  /*9430*/  FFMA R127, R126.reuse, R246, R127 ;  /* 0x000000f67e7f7223 */ /* 0x044fe2000000007f */
[C---:B-----5:R-:W-:Y:S01]  /*9440*/  FFMA R235, R126.reuse, R244, R235 ;  /* 0x000000f47eeb7223 */ /* 0x060fe200000000eb */
[C---:B----4-:R-:W-:Y:S01]  /*9450*/  FFMA R236, R126.reuse, R242, R236 ;  /* 0x000000f27eec7223 */ /* 0x050fe200000000ec */
[----:B---3--:R-:W-:-:S05]  /*9460*/  FFMA R238, R126, R240, R238 ;  /* 0x000000f07eee7223 */ /* 0x008fca00000000ee */
[----:B------:R0:W-:Y:S04]  /*9470*/  STL [R1+0x30], R238 ;  /* 0x000030ee01007387 */ /* 0x0001e80000100800 */
[----:B------:R0:W-:Y:S04]  /*9480*/  STL [R1+0x34], R236 ;  /* 0x000034ec01007387 */ /* 0x0001e80000100800 */
[----:B------:R0:W-:Y:S01]  /*9490*/  STL [R1+0x38], R235 ;  /* 0x000038eb01007387 */ /* 0x0001e20000100800 */
[----:B------:R-:W-:-:S03]  /*94a0*/  IADD3 R0, PT, PT, R0, 0x1, RZ ;  /* 0x0000000100007810 */ /* 0x000fc60007ffe0ff */
[----:B------:R0:W-:Y:S04]  /*94b0*/  STL [R1+0x3c], R127 ;  /* 0x00003c7f01007387 */ /* 0x0001e80000100800 */
[----:B------:R0:W-:Y:S04]  /*94c0*/  STL [R1+0x40], R125 ;  /* 0x0000407d01007387 */ /* 0x0001e80000100800 */
[----:B------:R0:W-:Y:S01]  /*94d0*/  STL [R1+0x44], R251 ;  /* 0x000044fb01007387 */ /* 0x0001e20000100800 */
[----:B------:R-:W-:Y:S02]  /*94e0*/  ISETP.NE.AND P0, PT, R0, RZ, PT ;  /* 0x000000ff0000720c */ /* 0x000fe40003f05270 */
        /* <DEDUP_REMOVED lines=20> */
[----:B------:R-:W-:Y:S01]  /*9630*/  IADD3 R123, PT, PT, R123, 0x80, RZ ;  /* 0x000000807b7b7810 */ /* 0x000fe20007ffe0ff */
[----:B0-----:R-:W-:Y:S06]  /*9640*/  @P0 BRA `(.L_x_7) ;  /* 0xffffffc000b40947 */ /* 0x001fec000383ffff */
.L_x_6:
[----:B------:R-:W3:Y:S04]  /*9650*/  LDL.LU R127, [R1+0x244] ;  /* 0x00024400017f7983 */ /* 0x000ee80000300800 */
[----:B------:R-:W4:Y:S04]  /*9660*/  LDL.LU R126, [R1+0x240] ;  /* 0x00024000017e7983 */ /* 0x000f280000300800 */
[----:B------:R-:W5:Y:S04]  /*9670*/  LDL.LU R125, [R1+0x238] ;  /* 0x00023800017d7983 */ /* 0x000f680000300800 */
[----:B------:R-:W5:Y:S01]  /*9680*/  LDL.LU R124, [R1+0x23c] ;  /* 0x00023c00017c7983 */ /* 0x000f620000300800 */
[----:B------:R-:W0:Y:S03]  /*9690*/  S2UR UR6, SR_CTAID.X ;  /* 0x00000000000679c3 */ /* 0x000e260000002500 */
[----:B------:R-:W5:Y:S04]  /*96a0*/  LDL.LU R107, [R1+0x234] ;  /* 0x00023400016b7983 */ /* 0x000f680000300800 */
[----:B------:R-:W5:Y:S01]  /*96b0*/  LDL.LU R108, [R1+0x230] ;  /* 0x00023000016c7983 */ /* 0x000f620000300800 */
[----:B--2---:R-:W0:Y:S03]  /*96c0*/  LDC R0, c[0x0][0x360] ;  /* 0x0000d800ff007b82 */ /* 0x004e260000000800 */
[----:B------:R-:W2:Y:S04]  /*96d0*/  LDL.LU R109, [R1+0x22c] ;  /* 0x00022c00016d7983 */ /* 0x000ea80000300800 */
        /* <DEDUP_REMOVED lines=23> */
[----:B------:R-:W2:Y:S01]  /*9850*/  LDL.LU R235, [R1+0x1cc] ;  /* 0x0001cc0001eb7983 */ /* 0x000ea20000300800 */
[----:B------:R-:W0:Y:S02]  /*9860*/  S2R R2, SR_TID.X ;  /* 0x0000000000027919 */ /* 0x000e240000002100 */
[----:B0-----:R-:W-:-:S02]  /*9870*/  IMAD R0, R0, UR6, R2 ;  /* 0x0000000600007c24 */ /* 0x001fc4000f8e0202 */
[----:B------:R-:W0:Y:S03]  /*9880*/  LDC.64 R2, c[0x0][0x3a8] ;  /* 0x0000ea00ff027b82 */ /* 0x000e260000000a00 */
[----:B------:R-:W-:-:S05]  /*9890*/  SHF.L.U32 R0, R0, 0x7, RZ ;  /* 0x0000000700007819 */ /* 0x000fca00000006ff */
[----:B0-----:R-:W-:-:S04]  /*98a0*/  IMAD.WIDE R2, R0, 0x4, R2 ;  /* 0x0000000400027825 */ /* 0x001fc800078e0202 */
[----:B---3--:R-:W-:Y:S02]  /*98b0*/  FADD R135, R127, R135 ;  /* 0x000000877f877221 */ /* 0x008fe40000000000 */
[----:B------:R-:W3:Y:S01]  /*98c0*/  LDL.LU R127, [R1+0x1c8] ;  /* 0x0001c800017f7983 */ /* 0x000ee20000300800 */
[----:B----4-:R-:W-:-:S03]  /*98d0*/  FADD R136, R126, R136 ;  /* 0x000000887e887221 */ /* 0x010fc60000000000 */
[----:B------:R-:W4:Y:S01]  /*98e0*/  LDL.LU R126, [R1+0x1c4] ;  /* 0x0001c400017e7983 */ /* 0x000f220000300800 */
[----:B-----5:R-:W-:-:S03]  /*98f0*/  FADD R137, R125, R137 ;  /* 0x000000897d897221 */ /* 0x020fc60000000000 */
[----:B------:R-:W5:Y:S01]  /*9900*/  LDL.LU R125, [R1+0x1c0] ;  /* 0x0001c000017d7983 */ /* 0x000f620000300800 */
[----:B------:R-:W-:-:S03]  /*9910*/  FADD R138, R124, R138 ;  /* 0x0000008a7c8a7221 */ /* 0x000fc60000000000 */
[----:B------:R-:W5:Y:S01]  /*9920*/  LDL.LU R124, [R1+0x1bc] ;  /* 0x0001bc00017c7983 */ /* 0x000f620000300800 */
[----:B------:R-:W-:-:S03]  /*9930*/  FADD R139, R107, R139 ;  /* 0x0000008b6b8b7221 */ /* 0x000fc60000000000 */
[----:B------:R-:W5:Y:S01]  /*9940*/  LDL.LU R107, [R1+0x1b8] ;  /* 0x0001b800016b7983 */ /* 0x000f620000300800 */
[----:B------:R-:W-:-:S03]  /*9950*/  FADD R5, R108, R140 ;  /* 0x0000008c6c057221 */ /* 0x000fc60000000000 */
[----:B------:R-:W5:Y:S01]  /*9960*/  LDL.LU R108, [R1+0x1b4] ;  /* 0x0001b400016c7983 */ /* 0x000f620000300800 */
[----:B--2---:R-:W-:-:S03]  /*9970*/  FADD R141, R109, R141 ;  /* 0x0000008d6d8d7221 */ /* 0x004fc60000000000 */
[----:B------:R-:W2:Y:S01]  /*9980*/  LDL.LU R109, [R1+0x1b0] ;  /* 0x0001b000016d7983 */ /* 0x000ea20000300800 */
[----:B------:R-:W-:-:S03]  /*9990*/  FADD R7, R110, R142 ;  /* 0x0000008e6e077221 */ /* 0x000fc60000000000 */
        /* <DEDUP_REMOVED lines=47> */
[----:B---3--:R-:W-:-:S03]  /*9c90*/  FADD R31, R127, R166 ;  /* 0x000000a67f1f7221 */ /* 0x008fc60000000000 */
        /* <DEDUP_REMOVED lines=68> */
[----:B------:R-:W4:Y:S04]  /*a0e0*/  LDL.LU R124, [R1+0xc4] ;  /* 0x0000c400017c7983 */ /* 0x000f280000300800 */
        /* <DEDUP_REMOVED lines=10> */
[----:B------:R-:W4:Y:S01]  /*a190*/  LDL.LU R101, [R1+0x98] ;  /* 0x0000980001657983 */ /* 0x000f220000300800 */
[----:B------:R-:W-:-:S03]  /*a1a0*/  FADD R201, R107, R201 ;  /* 0x000000c96bc97221 */ /* 0x000fc60000000000 */
[----:B------:R-:W4:Y:S04]  /*a1b0*/  LDL.LU R103, [R1+0x94] ;  /* 0x0000940001677983 */ /* 0x000f280000300800 */
[----:B------:R-:W4:Y:S01]  /*a1c0*/  LDL.LU R98, [R1] ;  /* 0x0000000001627983 */ /* 0x000f220000300800 */
[----:B--2---:R-:W-:-:S03]  /*a1d0*/  FADD R203, R109, R203 ;  /* 0x000000cb6dcb7221 */ /* 0x004fc60000000000 */
[----:B------:R-:W2:Y:S04]  /*a1e0*/  LDL.LU R105, [R1+0x90] ;  /* 0x0000900001697983 */ /* 0x000ea80000300800 */
[----:B------:R-:W2:Y:S01]  /*a1f0*/  LDL.LU R100, [R1+0x4] ;  /* 0x0000040001647983 */ /* 0x000ea20000300800 */
[----:B------:R-:W-:-:S03]  /*a200*/  FADD R205, R111, R205 ;  /* 0x000000cd6fcd7221 */ /* 0x000fc60000000000 */
[----:B------:R-:W2:Y:S04]  /*a210*/  LDL.LU R107, [R1+0x8c] ;  /* 0x00008c00016b7983 */ /* 0x000ea80000300800 */
        /* <DEDUP_REMOVED lines=24> */
[----:B------:R-:W2:Y:S04]  /*a3a0*/  LDL.LU R114, [R1+0x20] ;  /* 0x0000200001727983 */ /* 0x000ea80000300800 */
[----:B------:R-:W2:Y:S01]  /*a3b0*/  LDL.LU R121, [R1+0x70] ;  /* 0x0000700001797983 */ /* 0x000ea20000300800 */
[----:B------:R-:W-:-:S03]  /*a3c0*/  FADD R79, R120, R214 ;  /* 0x000000d6784f7221 */ /* 0x000fc60000000000 */
[----:B------:R-:W2:Y:S04]  /*a3d0*/  LDL.LU R116, [R1+0x24] ;  /* 0x0000240001747983 */ /* 0x000ea80000300800 */
[----:B------:R-:W2:Y:S01]  /*a3e0*/  LDL.LU R123, [R1+0x6c] ;  /* 0x00006c00017b7983 */ /* 0x000ea20000300800 */
[----:B------:R-:W-:-:S03]  /*a3f0*/  FADD R81, R122, R216 ;  /* 0x000000d87a517221 */ /* 0x000fc60000000000 */
[----:B------:R-:W2:Y:S01]  /*a400*/  LDL.LU R118, [R1+0x28] ;  /* 0x0000280001767983 */ /* 0x000ea20000300800 */
[----:B------:R-:W-:Y:S01]  /*a410*/  FADD R83, R133, R218 ;  /* 0x000000da85537221 */ /* 0x000fe20000000000 */
        /* <DEDUP_REMOVED lines=9> */
[----:B---3--:R-:W-:Y:S01]  /*a4b0*/  FADD R93, R127, R228 ;  /* 0x000000e47f5d7221 */ /* 0x008fe20000000000 */
[----:B-----5:R-:W-:-:S02]  /*a4c0*/  FADD R95, R125, R230 ;  /* 0x000000e67d5f7221 */ /* 0x020fc40000000000 */
[----:B------:R-:W3:Y:S04]  /*a4d0*/  LDL.LU R125, [R1+0x68] ;  /* 0x00006800017d7983 */ /* 0x000ee80000300800 */
[----:B------:R-:W5:Y:S04]  /*a4e0*/  LDL.LU R120, [R1+0x2c] ;  /* 0x00002c0001787983 */ /* 0x000f680000300800 */
[----:B------:R-:W5:Y:S04]  /*a4f0*/  LDL.LU R127, [R1+0x64] ;  /* 0x00006400017f7983 */ /* 0x000f680000300800 */
[----:B------:R-:W5:Y:S04]  /*a500*/  LDL.LU R122, [R1+0x30] ;  /* 0x00003000017a7983 */ /* 0x000f680000300800 */
[----:B------:R-:W5:Y:S04]  /*a510*/  LDL.LU R133, [R1+0x60] ;  /* 0x0000600001857983 */ /* 0x000f680000300800 */
[----:B------:R-:W5:Y:S04]  /*a520*/  LDL.LU R251, [R1+0x34] ;  /* 0x0000340001fb7983 */ /* 0x000f680000300800 */
[----:B------:R-:W5:Y:S04]  /*a530*/  LDL.LU R248, [R1+0x5c] ;  /* 0x00005c0001f87983 */ /* 0x000f680000300800 */
[----:B------:R-:W5:Y:S04]  /*a540*/  LDL.LU R246, [R1+0x38] ;  /* 0x0000380001f67983 */ /* 0x000f680000300800 */
[----:B------:R-:W5:Y:S04]  /*a550*/  LDL.LU R244, [R1+0x58] ;  /* 0x0000580001f47983 */ /* 0x000f680000300800 */
[----:B------:R-:W5:Y:S01]  /*a560*/  LDL.LU R242, [R1+0x3c] ;  /* 0x00003c0001f27983 */ /* 0x000f620000300800 */
[----:B----4-:R-:W-:-:S03]  /*a570*/  FADD R229, R126, R229 ;  /* 0x000000e57ee57221 */ /* 0x010fc60000000000 */
[----:B------:R-:W4:Y:S01]  /*a580*/  LDL.LU R235, [R1+0x54] ;  /* 0x0000540001eb7983 */ /* 0x000f220000300800 */
[----:B------:R-:W-:-:S03]  /*a590*/  FADD R231, R124, R231 ;  /* 0x000000e77ce77221 */ /* 0x000fc60000000000 */
[----:B------:R-:W4:Y:S04]  /*a5a0*/  LDL.LU R240, [R1+0x40] ;  /* 0x0000400001f07983 */ /* 0x000f280000300800 */
[----:B------:R-:W4:Y:S04]  /*a5b0*/  LDL.LU R238, [R1+0x50] ;  /* 0x0000500001ee7983 */ /* 0x000f280000300800 */
[----:B------:R-:W4:Y:S04]  /*a5c0*/  LDL.LU R236, [R1+0x44] ;  /* 0x0000440001ec7983 */ /* 0x000f280000300800 */
[----:B------:R-:W4:Y:S04]  /*a5d0*/  LDL.LU R126, [R1+0x4c] ;  /* 0x00004c00017e7983 */ /* 0x000f280000300800 */
[----:B------:R-:W4:Y:S01]  /*a5e0*/  LDL.LU R124, [R1+0x48] ;  /* 0x00004800017c7983 */ /* 0x000f220000300800 */
        /* <DEDUP_REMOVED lines=12> */
[----:B--2---:R-:W-:Y:S01]  /*a6b0*/  FADD R105, R105, R98 ;  /* 0x0000006269697221 */ /* 0x004fe20000000000 */
[----:B------:R-:W-:Y:S01]  /*a6c0*/  FADD R107, R107, R100 ;  /* 0x000000646b6b7221 */ /* 0x000fe20000000000 */
[----:B------:R-:W-:Y:S01]  /*a6d0*/  FADD R109, R109, R102 ;  /* 0x000000666d6d7221 */ /* 0x000fe20000000000 */
[----:B------:R-:W-:Y:S01]  /*a6e0*/  STG.E desc[UR4][R2.64], R135 ;  /* 0x0000008702007986 */ /* 0x000fe2000c101904 */
[----:B------:R-:W-:-:S03]  /*a6f0*/  FADD R111, R111, R104 ;  /* 0x000000686f6f7221 */ /* 0x000fc60000000000 */
        /* <DEDUP_REMOVED lines=12> */
[----:B------:R-:W-:Y:S04]  /*a7c0*/  STG.E desc[UR4][R2.64+0x1c], R7 ;  /* 0x00001c0702007986 */ /* 0x000fe8000c101904 */
        /* <DEDUP_REMOVED lines=40> */
[----:B------:R-:W-:Y:S01]  /*aa50*/  STG.E desc[UR4][R2.64+0xc0], R183 ;  /* 0x0000c0b702007986 */ /* 0x000fe2000c101904 */
[----:B---3--:R-:W-:-:S03]  /*aa60*/  FADD R125, R125, R118 ;  /* 0x000000767d7d7221 */ /* 0x008fc60000000000 */
[----:B------:R-:W-:Y:S01]  /*aa70*/  STG.E desc[UR4][R2.64+0xc4], R49 ;  /* 0x0000c43102007986 */ /* 0x000fe2000c101904 */
[----:B-----5:R-:W-:-:S03]  /*aa80*/  FADD R127, R127, R120 ;  /* 0x000000787f7f7221 */ /* 0x020fc60000000000 */
[----:B------:R-:W-:Y:S01]  /*aa90*/  STG.E desc[UR4][R2.64+0xc8], R185 ;  /* 0x0000c8b902007986 */ /* 0x000fe2000c101904 */
[----:B------:R-:W-:-:S03]  /*aaa0*/  FADD R129, R133, R122 ;  /* 0x0000007a85817221 */ /* 0x000fc60000000000 */
[----:B------:R-:W-:Y:S01]  /*aab0*/  STG.E desc[UR4][R2.64+0xcc], R51 ;  /* 0x0000cc3302007986 */ /* 0x000fe2000c101904 */
[----:B------:R-:W-:-:S03]  /*aac0*/  FADD R131, R248, R251 ;  /* 0x000000fbf8837221 */ /* 0x000fc60000000000 */
[----:B------:R-:W-:Y:S01]  /*aad0*/  STG.E desc[UR4][R2.64+0xd0], R187 ;  /* 0x0000d0bb02007986 */ /* 0x000fe2000c101904 */
[----:B------:R-:W-:-:S03]  /*aae0*/  FADD R133, R244, R246 ;  /* 0x000000f6f4857221 */ /* 0x000fc60000000000 */
[----:B------:R-:W-:Y:S01]  /*aaf0*/  STG.E desc[UR4][R2.64+0xd4], R53 ;  /* 0x0000d43502007986 */ /* 0x000fe2000c101904 */
[----:B----4-:R-:W-:-:S03]  /*ab00*/  FADD R235, R235, R242 ;  /* 0x000000f2ebeb7221 */ /* 0x010fc60000000000 */
[----:B------:R-:W-:Y:S01]  /*ab10*/  STG.E desc[UR4][R2.64+0xd8], R189 ;  /* 0x0000d8bd02007986 */ /* 0x000fe2000c101904 */
[----:B------:R-:W-:-:S03]  /*ab20*/  FADD R251, R238, R240 ;  /* 0x000000f0eefb7221 */ /* 0x000fc60000000000 */
[----:B------:R-:W-:Y:S01]  /*ab30*/  STG.E desc[UR4][R2.64+0xdc], R55 ;  /* 0x0000dc3702007986 */ /* 0x000fe2000c101904 */
[----:B------:R-:W-:Y:S01]  /*ab40*/  FADD R0, R126, R236 ;  /* 0x000000ec7e007221 */ /* 0x000fe20000000000 */
[----:B------:R-:W-:Y:S02]  /*ab50*/  FADD R134, R124, R134 ;  /* 0x000000867c867221 */ /* 0x000fe40000000000 */
        /* <DEDUP_REMOVED lines=72> */
[----:B------:R-:W-:Y:S05]  /*afe0*/  EXIT ;  /* 0x000000000000794d */ /* 0x000fea0003800000 */
        .weak           $__internal_0_$__cuda_sm20_rcp_rn_f32_slowpath
        .type           $__internal_0_$__cuda_sm20_rcp_rn_f32_slowpath,@function
        .size           $__internal_0_$__cuda_sm20_rcp_rn_f32_slowpath,(.L_x_70 - $__internal_0_$__cuda_sm20_rcp_rn_f32_slowpath)
$__internal_0_$__cuda_sm20_rcp_rn_f32_slowpath:
[----:B------:R-:W-:Y:S01]  /*aff0*/  SHF.L.U32 R126, R131, 0x1, RZ ;  /* 0x00000001837e7819 */ /* 0x000fe200000006ff */
[----:B------:R-:W-:Y:S03]  /*b000*/  BSSY.RECONVERGENT B1, `(.L_x_8) ;  /* 0x0000030000017945 */ /* 0x000fe60003800200 */
[----:B------:R-:W-:-:S04]  /*b010*/  SHF.R.U32.HI R136, RZ, 0x18, R126 ;  /* 0x00000018ff887819 */ /* 0x000fc8000001167e */
[----:B------:R-:W-:-:S13]  /*b020*/  ISETP.NE.U32.AND P0, PT, R136, RZ, PT ;  /* 0x000000ff8800720c */ /* 0x000fda0003f05070 */
[----:B------:R-:W-:Y:S05]  /*b030*/  @P0 BRA `(.L_x_9) ;  /* 0x0000000000280947 */ /* 0x000fea0003800000 */
[----:B------:R-:W-:-:S04]  /*b040*/  SHF.L.U32 R126, R131, 0x1, RZ ;  /* 0x00000001837e7819 */ /* 0x000fc800000006ff */
[----:B------:R-:W-:-:S13]  /*b050*/  ISETP.NE.AND P0, PT, R126, RZ, PT ;  /* 0x000000ff7e00720c */ /* 0x000fda0003f05270 */
[----:B------:R-:W-:Y:S01]  /*b060*/  @P0 FFMA R132, R131, 1.84467440737095516160e+19, RZ ;  /* 0x5f80000083840823 */ /* 0x000fe200000000ff */
[----:B------:R-:W-:Y:S08]  /*b070*/  @!P0 MUFU.RCP R127, R131 ;  /* 0x00000083007f8308 */ /* 0x000ff00000001000 */
[----:B------:R-:W0:Y:S02]  /*b080*/  @P0 MUFU.RCP R133, R132 ;  /* 0x0000008400850308 */ /* 0x000e240000001000 */
[----:B0-----:R-:W-:-:S04]  /*b090*/  @P0 FFMA R126, R132, R133, -1 ;  /* 0xbf800000847e0423 */ /* 0x001fc80000000085 */
[----:B------:R-:W-:-:S04]  /*b0a0*/  @P0 FADD.FTZ R126, -R126, -RZ ;  /* 0x800000ff7e7e0221 */ /* 0x000fc80000010100 */
[----:B------:R-:W-:-:S04]  /*b0b0*/  @P0 FFMA R126, R133, R126, R133 ;  /* 0x0000007e857e0223 */ /* 0x000fc80000000085 */
[----:B------:R-:W-:Y:S01]  /*b0c0*/  @P0 FFMA R127, R126, 1.84467440737095516160e+19, RZ ;  /* 0x5f8000007e7f0823 */ /* 0x000fe200000000ff */
[----:B------:R-:W-:Y:S06]  /*b0d0*/  BRA `(.L_x_10) ;  /* 0x0000000000887947 */ /* 0x000fec0003800000 */
.L_x_9:
[----:B------:R-:W-:-:S04]  /*b0e0*/  IADD3 R137, PT, PT, R136, -0xfd, RZ ;  /* 0xffffff0388897810 */ /* 0x000fc80007ffe0ff */
[----:B------:R-:W-:-:S13]  /*b0f0*/  ISETP.GT.U32.AND P0, PT, R137, 0x1, PT ;  /* 0x000000018900780c */ /* 0x000fda0003f04070 */
[----:B------:R-:W-:Y:S05]  /*b100*/  @P0 BRA `(.L_x_11) ;  /* 0x0000000000780947 */ /* 0x000fea0003800000 */
[----:B------:R-:W-:Y:S01]  /*b110*/  LOP3.LUT R126, R131, 0x7fffff, RZ, 0xc0, !PT ;  /* 0x007fffff837e7812 */ /* 0x000fe200078ec0ff */
[----:B------:R-:W-:-:S03]  /*b120*/  HFMA2 R134, -RZ, RZ, 0, 1.78813934326171875e-07 ;  /* 0x00000003ff867431 */ /* 0x000fc600000001ff */
[----:B------:R-:W-:-:S04]  /*b130*/  LOP3.LUT R126, R126, 0x3f800000, RZ, 0xfc, !PT ;  /* 0x3f8000007e7e7812 */ /* 0x000fc800078efcff */
[----:B------:R-:W0:Y:S01]  /*b140*/  MUFU.RCP R127, R126 ;  /* 0x0000007e007f7308 */ /* 0x000e220000001000 */
[----:B------:R-:W-:Y:S01]  /*b150*/  SHF.L.U32 R134, R134, R137, RZ ;  /* 0x0000008986867219 */ /* 0x000fe200000006ff */
[----:B0-----:R-:W-:-:S04]  /*b160*/  FFMA R132, R126, R127, -1 ;  /* 0xbf8000007e847423 */ /* 0x001fc8000000007f */
[----:B------:R-:W-:-:S04]  /*b170*/  FADD.FTZ R132, -R132, -RZ ;  /* 0x800000ff84847221 */ /* 0x000fc80000010100 */
[CCC-:B------:R-:W-:Y:S01]  /*b180*/  FFMA.RM R133, R127.reuse, R132.reuse, R127.reuse ;  /* 0x000000847f857223 */ /* 0x1c0fe2000000407f */
[----:B------:R-:W-:-:S04]  /*b190*/  FFMA.RP R132, R127, R132, R127 ;  /* 0x000000847f847223 */ /* 0x000fc8000000807f */
[C---:B------:R-:W-:Y:S02]  /*b1a0*/  LOP3.LUT R127, R133.reuse, 0x7fffff, RZ, 0xc0, !PT ;  /* 0x007fffff857f7812 */ /* 0x040fe400078ec0ff */
[----:B------:R-:W-:Y:S02]  /*b1b0*/  FSETP.NEU.FTZ.AND P0, PT, R133, R132, PT ;  /* 0x000000848500720b */ /* 0x000fe40003f1d000 */
[----:B------:R-:W-:Y:S02]  /*b1c0*/  LOP3.LUT R127, R127, 0x800000, RZ, 0xfc, !PT ;  /* 0x008000007f7f7812 */ /* 0x000fe400078efcff */
[----:B------:R-:W-:Y:S02]  /*b1d0*/  SEL R132, RZ, 0xffffffff, !P0 ;  /* 0xffffffffff847807 */ /* 0x000fe40004000000 */
[----:B------:R-:W-:Y:S02]  /*b1e0*/  LOP3.LUT R134, R134, R127, RZ, 0xc0, !PT ;  /* 0x0000007f86867212 */ /* 0x000fe400078ec0ff */
[----:B------:R-:W-:-:S02]  /*b1f0*/  IADD3 R132, PT, PT, -R132, RZ, RZ ;  /* 0x000000ff84847210 */ /* 0x000fc40007ffe1ff */
[-C--:B------:R-:W-:Y:S02]  /*b200*/  SHF.R.U32.HI R134, RZ, R137.reuse, R134 ;  /* 0x00000089ff867219 */ /* 0x080fe40000011686 */
[----:B------:R-:W-:Y:S02]  /*b210*/  LOP3.LUT P1, RZ, R132, R137, R127, 0xf8, !PT ;  /* 0x0000008984ff7212 */ /* 0x000fe4000782f87f */
[C---:B------:R-:W-:Y:S02]  /*b220*/  LOP3.LUT P0, RZ, R134.reuse, 0x1, RZ, 0xc0, !PT ;  /* 0x0000000186ff7812 */ /* 0x040fe4000780c0ff */
[----:B------:R-:W-:-:S04]  /*b230*/  LOP3.LUT P2, RZ, R134, 0x2, RZ, 0xc0, !PT ;  /* 0x0000000286ff7812 */ /* 0x000fc8000784c0ff */
[----:B------:R-:W-:Y:S02]  /*b240*/  PLOP3.LUT P0, PT, P0, P1, P2, 0xe0, 0x0 ;  /* 0x000000000000781c */ /* 0x000fe40000703c20 */
[----:B------:R-:W-:Y:S02]  /*b250*/  LOP3.LUT P1, RZ, R131, 0x7fffff, RZ, 0xc0, !PT ;  /* 0x007fffff83ff7812 */ /* 0x000fe4000782c0ff */
[----:B------:R-:W-:-:S04]  /*b260*/  SEL R126, RZ, 0x1, !P0 ;  /* 0x00000001ff7e7807 */ /* 0x000fc80004000000 */
[----:B------:R-:W-:-:S04]  /*b270*/  IADD3 R126, PT, PT, -R126, RZ, RZ ;  /* 0x000000ff7e7e7210 */ /* 0x000fc80007ffe1ff */
[----:B------:R-:W-:Y:S02]  /*b280*/  ISETP.GE.AND P0, PT, R126, RZ, PT ;  /* 0x000000ff7e00720c */ /* 0x000fe40003f06270 */
[----:B------:R-:W-:-:S04]  /*b290*/  IADD3 R126, PT, PT, R136, -0xfc, RZ ;  /* 0xffffff04887e7810 */ /* 0x000fc80007ffe0ff */
[----:B------:R-:W-:-:S07]  /*b2a0*/  SHF.R.U32.HI R126, RZ, R126, R127 ;  /* 0x0000007eff7e7219 */ /* 0x000fce000001167f */
[----:B------:R-:W-:-:S04]  /*b2b0*/  @!P0 IADD3 R126, PT, PT, R126, 0x1, RZ ;  /* 0x000000017e7e8810 */ /* 0x000fc80007ffe0ff */
[----:B------:R-:W-:-:S04]  /*b2c0*/  @!P1 SHF.L.U32 R126, R126, 0x1, RZ ;  /* 0x000000017e7e9819 */ /* 0x000fc800000006ff */
[----:B------:R-:W-:Y:S01]  /*b2d0*/  LOP3.LUT R127, R126, 0x80000000, R131, 0xf8, !PT ;  /* 0x800000007e7f7812 */ /* 0x000fe200078ef883 */
[----:B------:R-:W-:Y:S06]  /*b2e0*/  BRA `(.L_x_10) ;  /* 0x0000000000047947 */ /* 0x000fec0003800000 */
.L_x_11:
[----:B------:R0:W1:Y:S02]  /*b2f0*/  MUFU.RCP R127, R131 ;  /* 0x00000083007f7308 */ /* 0x0000640000001000 */
.L_x_10:
[----:B------:R-:W-:Y:S05]  /*b300*/  BSYNC.RECONVERGENT B1 ;  /* 0x0000000000017941 */ /* 0x000fea0003800200 */
.L_x_8:
[----:B01----:R-:W-:Y:S01]  /*b310*/  MOV R131, R127 ;  /* 0x0000007f00837202 */ /* 0x003fe20000000f00 */
[----:B------:R-:W-:Y:S01]  /*b320*/  HFMA2 R127, -RZ, RZ, 0, 0 ;  /* 0x00000000ff7f7431 */ /* 0x000fe200000001ff */
[----:B------:R-:W-:-:S04]  /*b330*/  MOV R126, R135 ;  /* 0x00000087007e7202 */ /* 0x000fc80000000f00 */
[----:B------:R-:W-:Y:S05]  /*b340*/  RET.REL.NODEC R126 `(_Z17traditional_layerPKfS0_S0_S0_S0_Pfiif) ;  /* 0xffffff4c7e2c7950 */ /* 0x000fea0003c3ffff */
.L_x_12:
[----:B------:R-:W-:-:S00]  /*b350*/  BRA `(.L_x_12) ;  /* 0xfffffffc00fc7947 */ /* 0x000fc0000383ffff */
[----:B------:R-:W-:-:S00]  /*b360*/  NOP ;  /* 0x0000000000007918 */ /* 0x000fc00000000000 */
        /* <DEDUP_REMOVED lines=9> */
.L_x_70:


//--------------------- .text._Z19attention_rankR_mlpPKfS0_S0_S0_S0_Pfiif --------------------------
	.section	.text._Z19attention_rankR_mlpPKfS0_S0_S0_S0_Pfiif,"ax",@progbits
	.align	128
        .global         _Z19attention_rankR_mlpPKfS0_S0_S0_S0_Pfiif
        .type           _Z19attention_rankR_mlpPKfS0_S0_S0_S0_Pfiif,@function
        .size           _Z19attention_rankR_mlpPKfS0_S0_S0_S0_Pfiif,(.L_x_71 - _Z19attention_rankR_mlpPKfS0_S0_S0_S0_Pfiif)
        .other          _Z19attention_rankR_mlpPKfS0_S0_S0_S0_Pfiif,@"STO_CUDA_ENTRY STV_DEFAULT"
_Z19attention_rankR_mlpPKfS0_S0_S0_S0_Pfiif:
.text._Z19attention_rankR_mlpPKfS0_S0_S0_S0_Pfiif:
        /* <DEDUP_REMOVED lines=234> */
.L_x_15:
        /* <DEDUP_REMOVED lines=708> */
.L_x_14:
[----:B------:R-:W-:Y:S05]  /*3ae0*/  BSYNC.RECONVERGENT B0 ;  /* 0x0000000000007941 */ /* 0x000fea0003800200 */
.L_x_13:
[----:B------:R-:W-:Y:S01]  /*3af0*/  IADD3 R126, PT, PT, R131, 0x1800000, RZ ;  /* 0x01800000837e7810 */ /* 0x000fe20007ffe0ff */
[----:B------:R-:W-:Y:S03]  /*3b00*/  BSSY.RECONVERGENT B0, `(.L_x_16) ;  /* 0x000000c000007945 */ /* 0x000fe60003800200 */
[----:B------:R-:W-:-:S04]  /*3b10*/  LOP3.LUT R126, R126, 0x7f800000, RZ, 0xc0, !PT ;  /* 0x7f8000007e7e7812 */ /* 0x000fc800078ec0ff */
[----:B------:R-:W-:-:S13]  /*3b20*/  ISETP.GT.U32.AND P0, PT, R126, 0x1ffffff, PT ;  /* 0x01ffffff7e00780c */ /* 0x000fda0003f04070 */
[----:B------:R-:W-:Y:S05]  /*3b30*/  @P0 BRA `(.L_x_17) ;  /* 0x0000000000100947 */ /* 0x000fea0003800000 */
[----:B------:R-:W-:-:S07]  /*3b40*/  MOV R135, 0x3b60 ;  /* 0x00003b6000877802 */ /* 0x000fce0000000f00 */
[----:B------:R-:W-:Y:S05]  /*3b50*/  CALL.REL.NOINC `($__internal_1_$__cuda_sm20_rcp_rn_f32_slowpath) ;  /* 0x0000004000f47944 */ /* 0x000fea0003c00000 */
[----:B------:R-:W-:Y:S01]  /*3b60*/  MOV R127, R131 ;  /* 0x00000083007f7202 */ /* 0x000fe20000000f00 */
[----:B------:R-:W-:Y:S06]  /*3b70*/  BRA `(.L_x_18) ;  /* 0x0000000000107947 */ /* 0x000fec0003800000 */
.L_x_17:
[----:B------:R-:W0:Y:S02]  /*3b80*/  MUFU.RCP R126, R131 ;  /* 0x00000083007e7308 */ /* 0x000e240000001000 */
[----:B0-----:R-:W-:-:S04]  /*3b90*/  FFMA R127, R126, R131, -1 ;  /* 0xbf8000007e7f7423 */ /* 0x001fc80000000083 */
[----:B------:R-:W-:-:S04]  /*3ba0*/  FADD.FTZ R127, -R127, -RZ ;  /* 0x800000ff7f7f7221 */ /* 0x000fc80000010100 */
[----:B------:R-:W-:-:S07]  /*3bb0*/  FFMA R127, R126, R127, R126 ;  /* 0x0000007f7e7f7223 */ /* 0x000fce000000007e */
.L_x_18:
[----:B------:R-:W-:Y:S05]  /*3bc0*/  BSYNC.RECONVERGENT B0 ;  /* 0x0000000000007941 */ /* 0x000fea0003800200 */
.L_x_16:
[----:B------:R-:W0:Y:S01]  /*3bd0*/  LDCU UR4, c[0x0][0x3b4] ;  /* 0x00007680ff0477ac */ /* 0x000e220008000800 */
        /* <DEDUP_REMOVED lines=19> */
[----:B0-----:R-:W-:Y:S01]  /*3d10*/  UISETP.GE.AND UP0, UPT, UR4, 0x1, UPT ;  /* 0x000000010400788c */ /* 0x001fe2000bf06270 */
[C---:B------:R-:W-:Y:S01]  /*3d20*/  FMUL R113, R127.reuse, R113 ;  /* 0x000000717f717220 */ /* 0x040fe20000400000 */
[----:B------:R-:W-:Y:S01]  /*3d30*/  STL [R1+0x34], R124 ;  /* 0x0000347c01007387 */ /* 0x000fe20000100800 */
[C---:B------:R-:W-:Y:S01]  /*3d40*/  FMUL R112, R127.reuse, R112 ;  /* 0x000000707f707220 */ /* 0x040fe20000400000 */
[C---:B------:R-:W-:Y:S01]  /*3d50*/  FMUL R111, R127.reuse, R111 ;  /* 0x0000006f7f6f7220 */ /* 0x040fe20000400000 */
[----:B------:R-:W-:Y:S01]  /*3d60*/  HFMA2 R242, -RZ, RZ, 0, 0 ;  /* 0x00000000fff27431 */ /* 0x000fe200000001ff */
        /* <DEDUP_REMOVED lines=48> */
[----:B------:R0:W-:Y:S01]  /*4070*/  STL [R1], R111 ;  /* 0x0000006f01007387 */ /* 0x0001e20000100800 */
[C---:B------:R-:W-:Y:S01]  /*4080*/  FMUL R37, R127.reuse, R37 ;  /* 0x000000257f257220 */ /* 0x040fe20000400000 */
[C---:B------:R-:W-:Y:S01]  /*4090*/  FMUL R38, R127.reuse, R38 ;  /* 0x000000267f267220 */ /* 0x040fe20000400000 */
[C---:B------:R-:W-:Y:S01]  /*40a0*/  FMUL R39, R127.reuse, R39 ;  /* 0x000000277f277220 */ /* 0x040fe20000400000 */
[C---:B------:R-:W-:Y:S01]  /*40b0*/  FMUL R40, R127.reuse, R40 ;  /* 0x000000287f287220 */ /* 0x040fe20000400000 */
[C---:B------:R-:W-:Y:S01]  /*40c0*/  FMUL R41, R127.reuse, R41 ;  /* 0x000000297f297220 */ /* 0x040fe20000400000 */
[C---:B------:R-:W-:Y:S01]  /*40d0*/  FMUL R42, R127.reuse, R42 ;  /* 0x0000002a7f2a7220 */ /* 0x040fe20000400000 */
[C---:B------:R-:W-:Y:S01]  /*40e0*/  FMUL R43, R127.reuse, R43 ;  /* 0x0000002b7f2b7220 */ /* 0x040fe20000400000 */
[C---:B------:R-:W-:Y:S01]  /*40f0*/  FMUL R44, R127.reuse, R44 ;  /* 0x0000002c7f2c7220 */ /* 0x040fe20000400000 */
[----:B------:R-:W-:Y:S01]  /*4100*/  FMUL R45, R127, R45 ;  /* 0x0000002d7f2d7220 */ /* 0x000fe20000400000 */
[----:B0-----:R-:W-:-:S02]  /*4110*/  HFMA2 R111, -RZ, RZ, 0, 0 ;  /* 0x00000000ff6f7431 */ /* 0x001fc400000001ff */
        /* <DEDUP_REMOVED lines=127> */
[----:B------:R-:W-:Y:S02]  /*4910*/  MOV R241, RZ ;  /* 0x000000ff00f17202 */ /* 0x000fe40000000f00 */
[----:B------:R-:W-:Y:S01]  /*4920*/  MOV R238, RZ ;  /* 0x000000ff00ee7202 */ /* 0x000fe20000000f00 */
[----:B------:R-:W-:Y:S06]  /*4930*/  BRA.U !UP0, `(.L_x_19) ;  /* 0x00000025080c7547 */ /* 0x000fec000b800000 */
[----:B------:R-:W-:Y:S01]  /*4940*/  MOV R236, RZ ;  /* 0x000000ff00ec7202 */ /* 0x000fe20000000f00 */
[----:B------:R-:W-:Y:S01]  /*4950*/  UIADD3 UR4, UPT, UPT, -UR4, URZ, URZ ;  /* 0x000000ff04047290 */ /* 0x000fe2000fffe1ff */
[----:B------:R-:W-:-:S11]  /*4960*/  MOV R239, RZ ;  /* 0x000000ff00ef7202 */ /* 0x000fd60000000f00 */
.L_x_20:
[----:B------:R-:W0:Y:S01]  /*4970*/  LDC.64 R126, c[0x0][0x398] ;  /* 0x0000e600ff7e7b82 */ /* 0x000e220000000a00 */
[----:B------:R1:W-:Y:S04]  /*4980*/  STL [R1+0x68], R117 ;  /* 0x0000687501007387 */ /* 0x0003e80000100800 */
[----:B-1----:R-:W2:Y:S04]  /*4990*/  LDL R117, [R1+0x44] ;  /* 0x0000440001757983 */ /* 0x002ea80000100800 */
[----:B------:R1:W-:Y:S04]  /*49a0*/  STL [R1+0x64], R116 ;  /* 0x0000647401007387 */ /* 0x0003e80000100800 */
[----:B------:R-:W3:Y:S01]  /*49b0*/  LDL R252, [R1+0x3c] ;  /* 0x00003c0001fc7983 */ /* 0x000ee20000100800 */
[----:B0-----:R-:W-:-:S03]  /*49c0*/  IMAD.WIDE.U32 R126, R239, 0x4, R126 ;  /* 0x00000004ef7e7825 */ /* 0x001fc600078e007e */
[----:B-1----:R-:W4:Y:S04]  /*49d0*/  LDL R116, [R1+0x40] ;  /* 0x0000400001747983 */ /* 0x002f280000100800 */
[----:B------:R0:W-:Y:S04]  /*49e0*/  STL [R1+0x60], R115 ;  /* 0x0000607301007387 */ /* 0x0001e80000100800 */
[----:B------:R-:W2:Y:S04]  /*49f0*/  LDG.E.CONSTANT R251, desc[UR6][R126.64] ;  /* 0x000000067efb7981 */ /* 0x000ea8000c1e9900 */
[----:B------:R-:W4:Y:S04]  /*4a00*/  LDG.E.CONSTANT R250, desc[UR6][R126.64+0x4] ;  /* 0x000004067efa7981 */ /* 0x000f28000c1e9900 */
[----:B0-----:R-:W5:Y:S04]  /*4a10*/  LDL R115, [R1+0x30] ;  /* 0x0000300001737983 */ /* 0x001f680000100800 */
[----:B------:R0:W-:Y:S04]  /*4a20*/  STL [R1+0x5c], R114 ;  /* 0x00005c7201007387 */ /* 0x0001e80000100800 */
[----:B------:R-:W3:Y:S04]  /*4a30*/  LDG.E.CONSTANT R249, desc[UR6][R126.64+0x8] ;  /* 0x000008067ef97981 */ /* 0x000ee8000c1e9900 */
[----:B------:R-:W5:Y:S04]  /*4a40*/  LDG.E.CONSTANT R248, desc[UR6][R126.64+0xc] ;  /* 0x00000c067ef87981 */ /* 0x000f68000c1e9900 */
[----:B0-----:R-:W5:Y:S04]  /*4a50*/  LDL R114, [R1+0x2c] ;  /* 0x00002c0001727983 */ /* 0x001f680000100800 */
[----:B------:R0:W-:Y:S04]  /*4a60*/  STL [R1+0x58], R113 ;  /* 0x0000587101007387 */ /* 0x0001e80000100800 */
[----:B------:R-:W5:Y:S04]  /*4a70*/  LDG.E.CONSTANT R247, desc[UR6][R126.64+0x10] ;  /* 0x000010067ef77981 */ /* 0x000f68000c1e9900 */
        /* <DEDUP_REMOVED lines=9> */
[----:B0-----:R-:W3:Y:S01]  /*4b10*/  LDL R111, [R1+0x38] ;  /* 0x00003800016f7983 */ /* 0x001ee20000100800 */
[----:B--2---:R-:W-:-:S03]  /*4b20*/  FFMA R251, R117, R251, RZ ;  /* 0x000000fb75fb7223 */ /* 0x004fc600000000ff */
[----:B------:R-:W2:Y:S01]  /*4b30*/  LDL.LU R117, [R1+0x68] ;  /* 0x0000680001757983 */ /* 0x000ea20000300800 */
[----:B----4-:R-:W-:-:S03]  /*4b40*/  FFMA R250, R116, R250, R251 ;  /* 0x000000fa74fa7223 */ /* 0x010fc600000000fb */
[----:B------:R-:W4:Y:S01]  /*4b50*/  LDL.LU R116, [R1+0x64] ;  /* 0x0000640001747983 */ /* 0x000f220000300800 */
[----:B---3--:R-:W-:-:S03]  /*4b60*/  FFMA R249, R111, R249, R250 ;  /* 0x000000f96ff97223 */ /* 0x008fc600000000fa */
[----:B------:R-:W3:Y:S01]  /*4b70*/  LDL R111, [R1+0x10] ;  /* 0x00001000016f7983 */ /* 0x000ee20000100800 */
[----:B-----5:R-:W-:-:S03]  /*4b80*/  FFMA R248, R252, R248, R249 ;  /* 0x000000f8fcf87223 */ /* 0x020fc600000000f9 */
[----:B------:R-:W5:Y:S01]  /*4b90*/  LDL R252, [R1+0x24] ;  /* 0x0000240001fc7983 */ /* 0x000f620000100800 */
[----:B------:R-:W-:-:S03]  /*4ba0*/  FFMA R247, R112, R247, R248 ;  /* 0x000000f770f77223 */ /* 0x000fc600000000f8 */
[----:B------:R-:W2:Y:S01]  /*4bb0*/  LDL R112, [R1+0x14] ;  /* 0x0000140001707983 */ /* 0x000ea20000100800 */
[----:B------:R-:W-:-:S03]  /*4bc0*/  FFMA R246, R115, R246, R247 ;  /* 0x000000f673f67223 */ /* 0x000fc600000000f7 */
[----:B------:R-:W4:Y:S01]  /*4bd0*/  LDL R115, [R1+0x20] ;  /* 0x0000200001737983 */ /* 0x000f220000100800 */
[----:B------:R-:W-:-:S03]  /*4be0*/  FFMA R245, R114, R245, R246 ;  /* 0x000000f572f57223 */ /* 0x000fc600000000f6 */
[----:B------:R-:W3:Y:S01]  /*4bf0*/  LDL R114, [R1+0x1c] ;  /* 0x00001c0001727983 */ /* 0x000ee20000100800 */
[----:B------:R-:W-:-:S03]  /*4c00*/  FFMA R251, R113, R244, R245 ;  /* 0x000000f471fb7223 */ /* 0x000fc600000000f5 */
[----:B------:R-:W3:Y:S04]  /*4c10*/  LDG.E.CONSTANT R244, desc[UR6][R126.64+0x28] ;  /* 0x000028067ef47981 */ /* 0x000ee8000c1e9900 */
[----:B------:R-:W2:Y:S04]  /*4c20*/  LDL R113, [R1+0x18] ;  /* 0x0000180001717983 */ /* 0x000ea80000100800 */
[----:B------:R-:W2:Y:S04]  /*4c30*/  LDG.E.CONSTANT R245, desc[UR6][R126.64+0x2c] ;  /* 0x00002c067ef57981 */ /* 0x000ea8000c1e9900 */
[----:B------:R-:W2:Y:S04]  /*4c40*/  LDG.E.CONSTANT R246, desc[UR6][R126.64+0x30] ;  /* 0x000030067ef67981 */ /* 0x000ea8000c1e9900 */
[----:B------:R-:W2:Y:S04]  /*4c50*/  LDG.E.CONSTANT R247, desc[UR6][R126.64+0x34] ;  /* 0x000034067ef77981 */ /* 0x000ea8000c1e9900 */
[----:B------:R-:W2:Y:S04]  /*4c60*/  LDG.E.CONSTANT R248, desc[UR6][R126.64+0x38] ;  /* 0x000038067ef87981 */ /* 0x000ea8000c1e9900 */
[----:B------:R-:W2:Y:S04]  /*4c70*/  LDG.E.CONSTANT R249, desc[UR6][R126.64+0x3c] ;  /* 0x00003c067ef97981 */ /* 0x000ea8000c1e9900 */
[----:B------:R-:W2:Y:S01]  /*4c80*/  LDG.E.CONSTANT R250, desc[UR6][R126.64+0x40] ;  /* 0x000040067efa7981 */ /* 0x000ea2000c1e9900 */
[----:B-----5:R-:W-:-:S03]  /*4c90*/  FFMA R251, R252, R240, R251 ;  /* 0x000000f0fcfb7223 */ /* 0x020fc600000000fb */
[----:B------:R-:W5:Y:S04]  /*4ca0*/  LDL R252, [R1] ;  /* 0x0000000001fc7983 */ /* 0x000f680000100800 */
[----:B------:R-:W5:Y:S01]  /*4cb0*/  LDG.E.CONSTANT R240, desc[UR6][R126.64+0x44] ;  /* 0x000044067ef07981 */ /* 0x000f62000c1e9900 */
[----:B----4-:R-:W-:-:S03]  /*4cc0*/  FFMA R251, R115, R243, R251 ;  /* 0x000000f373fb7223 */ /* 0x010fc600000000fb */
[----:B------:R-:W4:Y:S04]  /*4cd0*/  LDL.LU R115, [R1+0x60] ;  /* 0x0000600001737983 */ /* 0x000f280000300800 */
[----:B------:R-:W4:Y:S01]  /*4ce0*/  LDG.E.CONSTANT R243, desc[UR6][R126.64+0x48] ;  /* 0x000048067ef37981 */ /* 0x000f22000c1e9900 */
[----:B---3--:R-:W-:-:S03]  /*4cf0*/  FFMA R244, R114, R244, R251 ;  /* 0x000000f472f47223 */ /* 0x008fc600000000fb */
[----:B------:R-:W3:Y:S04]  /*4d00*/  LDL.LU R114, [R1+0x5c] ;  /* 0x00005c0001727983 */ /* 0x000ee80000300800 */
[----:B------:R-:W5:Y:S01]  /*4d10*/  LDL R251, [R1+0x4] ;  /* 0x0000040001fb7983 */ /* 0x000f620000100800 */
[----:B--2---:R-:W-:-:S03]  /*4d20*/  FFMA R244, R113, R245, R244 ;  /* 0x000000f571f47223 */ /* 0x004fc600000000f4 */
[----:B------:R-:W2:Y:S01]  /*4d30*/  LDL.LU R113, [R1+0x58] ;  /* 0x0000580001717983 */ /* 0x000ea20000300800 */
[----:B------:R-:W-:-:S03]  /*4d40*/  FFMA R244, R112, R246, R244 ;  /* 0x000000f670f47223 */ /* 0x000fc600000000f4 */
[----:B------:R-:W4:Y:S04]  /*4d50*/  LDL R245, [R1+0x8] ;  /* 0x0000080001f57983 */ /* 0x000f280000100800 */
[----:B------:R-:W3:Y:S04]  /*4d60*/  LDL.LU R112, [R1+0x54] ;  /* 0x0000540001707983 */ /* 0x000ee80000300800 */
[----:B------:R-:W5:Y:S01]  /*4d70*/  LDL R246, [R1+0xc] ;  /* 0x00000c0001f67983 */ /* 0x000f620000100800 */
[----:B------:R-:W-:-:S03]  /*4d80*/  FFMA R244, R111, R247, R244 ;  /* 0x000000f76ff47223 */ /* 0x000fc600000000f4 */
[----:B------:R-:W2:Y:S04]  /*4d90*/  LDG.E.CONSTANT R247, desc[UR6][R126.64+0x58] ;  /* 0x000058067ef77981 */ /* 0x000ea8000c1e9900 */
[----:B------:R-:W3:Y:S01]  /*4da0*/  LDL.LU R111, [R1+0x50] ;  /* 0x00005000016f7983 */ /* 0x000ee20000300800 */
[----:B-----5:R-:W-:-:S03]  /*4db0*/  FFMA R244, R246, R248, R244 ;  /* 0x000000f8f6f47223 */ /* 0x020fc600000000f4 */
[----:B------:R-:W5:Y:S01]  /*4dc0*/  LDG.E.CONSTANT R246, desc[UR6][R126.64+0x54] ;  /* 0x000054067ef67981 */ /* 0x000f62000c1e9900 */
[----:B----4-:R-:W-:-:S03]  /*4dd0*/  FFMA R244, R245, R249, R244 ;  /* 0x000000f9f5f47223 */ /* 0x010fc600000000f4 */
[----:B------:R-:W4:Y:S01]  /*4de0*/  LDG.E.CONSTANT R245, desc[UR6][R126.64+0x50] ;  /* 0x000050067ef57981 */ /* 0x000f22000c1e9900 */
[----:B------:R-:W-:-:S03]  /*4df0*/  FFMA R251, R251, R250, R244 ;  /* 0x000000fafbfb7223 */ /* 0x000fc600000000f4 */
[----:B------:R-:W2:Y:S04]  /*4e00*/  LDG.E.CONSTANT R244, desc[UR6][R126.64+0x4c] ;  /* 0x00004c067ef47981 */ /* 0x000ea8000c1e9900 */
[----:B------:R-:W3:Y:S04]  /*4e10*/  LDG.E.CONSTANT R248, desc[UR6][R126.64+0x5c] ;  /* 0x00005c067ef87981 */ /* 0x000ee8000c1e9900 */
[----:B------:R-:W3:Y:S04]  /*4e20*/  LDG.E.CONSTANT R249, desc[UR6][R126.64+0x60] ;  /* 0x000060067ef97981 */ /* 0x000ee8000c1e9900 */
[----:B------:R-:W3:Y:S01]  /*4e30*/  LDG.E.CONSTANT R250, desc[UR6][R126.64+0x64] ;  /* 0x000064067efa7981 */ /* 0x000ee2000c1e9900 */
[----:B------:R-:W-:-:S03]  /*4e40*/  FFMA R251, R252, R240, R251 ;  /* 0x000000f0fcfb7223 */ /* 0x000fc600000000fb */
[----:B------:R-:W3:Y:S01]  /*4e50*/  LDG.E.CONSTANT R240, desc[UR6][R126.64+0x68] ;  /* 0x000068067ef07981 */ /* 0x000ee2000c1e9900 */
[----:B------:R-:W-:-:S03]  /*4e60*/  FFMA R251, R0, R243, R251 ;  /* 0x000000f300fb7223 */ /* 0x000fc600000000fb */
[----:B------:R-:W3:Y:S04]  /*4e70*/  LDG.E.CONSTANT R243, desc[UR6][R126.64+0x6c] ;  /* 0x00006c067ef37981 */ /* 0x000ee8000c1e9900 */
[----:B------:R-:W3:Y:S01]  /*4e80*/  LDG.E.CONSTANT R252, desc[UR6][R126.64+0x1fc] ;  /* 0x0001fc067efc7981 */ /* 0x000ee2000c1e9900 */
[----:B--2---:R-:W-:-:S04]  /*4e90*/  FFMA R244, R2, R244, R251 ;  /* 0x000000f402f47223 */ /* 0x004fc800000000fb */
[----:B----4-:R-:W-:Y:S02]  /*4ea0*/  FFMA R244, R3, R245, R244 ;  /* 0x000000f503f47223 */ /* 0x010fe400000000f4 */
[----:B------:R-:W2:Y:S02]  /*4eb0*/  LDG.E.CONSTANT R245, desc[UR6][R126.64+0x74] ;  /* 0x000074067ef57981 */ /* 0x000ea4000c1e9900 */
[----:B-----5:R-:W-:Y:S02]  /*4ec0*/  FFMA R244, R4, R246, R244 ;  /* 0x000000f604f47223 */ /* 0x020fe400000000f4 */
[----:B------:R-:W4:Y:S02]  /*4ed0*/  LDG.E.CONSTANT R246, desc[UR6][R126.64+0x78] ;  /* 0x000078067ef67981 */ /* 0x000f24000c1e9900 */
[----:B------:R-:W-:Y:S02]  /*4ee0*/  FFMA R244, R5, R247, R244 ;  /* 0x000000f705f47223 */ /* 0x000fe400000000f4 */
[----:B------:R-:W5:Y:S02]  /*4ef0*/  LDG.E.CONSTANT R247, desc[UR6][R126.64+0x7c] ;  /* 0x00007c067ef77981 */ /* 0x000f64000c1e9900 */
[----:B---3--:R-:W-:-:S02]  /*4f00*/  FFMA R244, R6, R248, R244 ;  /* 0x000000f806f47223 */ /* 0x008fc400000000f4 */
[----:B------:R-:W3:Y:S02]  /*4f10*/  LDG.E.CONSTANT R248, desc[UR6][R126.64+0x80] ;  /* 0x000080067ef87981 */ /* 0x000ee4000c1e9900 */
[----:B------:R-:W-:Y:S02]  /*4f20*/  FFMA R244, R7, R249, R244 ;  /* 0x000000f907f47223 */ /* 0x000fe400000000f4 */
[----:B------:R-:W3:Y:S02]  /*4f30*/  LDG.E.CONSTANT R249, desc[UR6][R126.64+0x84] ;  /* 0x000084067ef97981 */ /* 0x000ee4000c1e9900 */
[----:B------:R-:W-:Y:S02]  /*4f40*/  FFMA R251, R8, R250, R244 ;  /* 0x000000fa08fb7223 */ /* 0x000fe400000000f4 */
[----:B------:R-:W2:Y:S04]  /*4f50*/  LDG.E.CONSTANT R244, desc[UR6][R126.64+0x70] ;  /* 0x000070067ef47981 */ /* 0x000ea8000c1e9900 */
[----:B------:R-:W3:Y:S01]  /*4f60*/  LDG.E.CONSTANT R250, desc[UR6][R126.64+0x88] ;  /* 0x000088067efa7981 */ /* 0x000ee2000c1e9900 */
[----:B------:R-:W-:-:S03]  /*4f70*/  FFMA R251, R9, R240, R251 ;  /* 0x000000f009fb7223 */ /* 0x000fc600000000fb */
[----:B------:R-:W3:Y:S01]  /*4f80*/  LDG.E.CONSTANT R240, desc[UR6][R126.64+0x8c] ;  /* 0x00008c067ef07981 */ /* 0x000ee2000c1e9900 */
[----:B------:R-:W-:-:S03]  /*4f90*/  FFMA R251, R10, R243, R251 ;  /* 0x000000f30afb7223 */ /* 0x000fc600000000fb */
[----:B------:R-:W3:Y:S01]  /*4fa0*/  LDG.E.CONSTANT R243, desc[UR6][R126.64+0x90] ;  /* 0x000090067ef37981 */ /* 0x000ee2000c1e9900 */
[----:B--2---:R-:W-:-:S04]  /*4fb0*/  FFMA R244, R11, R244, R251 ;  /* 0x000000f40bf47223 */ /* 0x004fc800000000fb */
[----:B------:R-:W-:Y:S02]  /*4fc0*/  FFMA R244, R12, R245, R244 ;  /* 0x000000f50cf47223 */ /* 0x000fe400000000f4 */
[----:B------:R-:W2:Y:S02]  /*4fd0*/  LDG.E.CONSTANT R245, desc[UR6][R126.64+0xb0] ;  /* 0x0000b0067ef57981 */ /* 0x000ea4000c1e9900 */
[----:B----4-:R-:W-:Y:S02]  /*4fe0*/  FFMA R244, R13, R246, R244 ;  /* 0x000000f60df47223 */ /* 0x010fe400000000f4 */
[----:B------:R-:W4:Y:S02]  /*4ff0*/  LDG.E.CONSTANT R246, desc[UR6][R126.64+0x94] ;  /* 0x000094067ef67981 */ /* 0x000f24000c1e9900 */
[----:B-----5:R-:W-:Y:S02]  /*5000*/  FFMA R244, R14, R247, R244 ;  /* 0x000000f70ef47223 */ /* 0x020fe400000000f4 */
[----:B------:R-:W5:Y:S02]  /*5010*/  LDG.E.CONSTANT R247, desc[UR6][R126.64+0x98] ;  /* 0x000098067ef77981 */ /* 0x000f64000c1e9900 */
[----:B---3--:R-:W-:-:S02]  /*5020*/  FFMA R244, R15, R248, R244 ;  /* 0x000000f80ff47223 */ /* 0x008fc400000000f4 */
[----:B------:R-:W3:Y:S02]  /*5030*/  LDG.E.CONSTANT R248, desc[UR6][R126.64+0x9c] ;  /* 0x00009c067ef87981 */ /* 0x000ee4000c1e9900 */
[----:B------:R-:W-:Y:S02]  /*5040*/  FFMA R244, R16, R249, R244 ;  /* 0x000000f910f47223 */ /* 0x000fe400000000f4 */
[----:B------:R-:W2:Y:S02]  /*5050*/  LDG.E.CONSTANT R249, desc[UR6][R126.64+0xa0] ;  /* 0x0000a0067ef97981 */ /* 0x000ea4000c1e9900 */
[----:B------:R-:W-:Y:S02]  /*5060*/  FFMA R251, R17, R250, R244 ;  /* 0x000000fa11fb7223 */ /* 0x000fe400000000f4 */
[----:B------:R-:W2:Y:S02]  /*5070*/  LDG.E.CONSTANT R250, desc[UR6][R126.64+0xa4] ;  /* 0x0000a4067efa7981 */ /* 0x000ea4000c1e9900 */
[----:B------:R-:W-:-:S02]  /*5080*/  FFMA R251, R18, R240, R251 ;  /* 0x000000f012fb7223 */ /* 0x000fc400000000fb */
[----:B------:R-:W2:Y:S04]  /*5090*/  LDG.E.CONSTANT R240, desc[UR6][R126.64+0xa8] ;  /* 0x0000a8067ef07981 */ /* 0x000ea8000c1e9900 */
[----:B------:R-:W2:Y:S01]  /*50a0*/  LDG.E.CONSTANT R244, desc[UR6][R126.64+0xac] ;  /* 0x0000ac067ef47981 */ /* 0x000ea2000c1e9900 */
[----:B------:R-:W-:-:S03]  /*50b0*/  FFMA R251, R19, R243, R251 ;  /* 0x000000f313fb7223 */ /* 0x000fc600000000fb */
[----:B------:R-:W2:Y:S01]  /*50c0*/  LDG.E.CONSTANT R243, desc[UR6][R126.64+0xb4] ;  /* 0x0000b4067ef37981 */ /* 0x000ea2000c1e9900 */
[----:B----4-:R-:W-:-:S04]  /*50d0*/  FFMA R246, R20, R246, R251 ;  /* 0x000000f614f67223 */ /* 0x010fc800000000fb */
[----:B-----5:R-:W-:Y:S02]  /*50e0*/  FFMA R246, R21, R247, R246 ;  /* 0x000000f715f67223 */ /* 0x020fe400000000f6 */
[----:B------:R-:W4:Y:S02]  /*50f0*/  LDG.E.CONSTANT R247, desc[UR6][R126.64+0xc4] ;  /* 0x0000c4067ef77981 */ /* 0x000f24000c1e9900 */
[----:B---3--:R-:W-:Y:S02]  /*5100*/  FFMA R246, R22, R248, R246 ;  /* 0x000000f816f67223 */ /* 0x008fe400000000f6 */
[----:B------:R-:W3:Y:S02]  /*5110*/  LDG.E.CONSTANT R248, desc[UR6][R126.64+0xc8] ;  /* 0x0000c8067ef87981 */ /* 0x000ee4000c1e9900 */
[----:B--2---:R-:W-:Y:S02]  /*5120*/  FFMA R246, R23, R249, R246 ;  /* 0x000000f917f67223 */ /* 0x004fe400000000f6 */
[----:B------:R-:W2:Y:S02]  /*5130*/  LDG.E.CONSTANT R249, desc[UR6][R126.64+0xb8] ;  /* 0x0000b8067ef97981 */ /* 0x000ea4000c1e9900 */
[----:B------:R-:W-:-:S02]  /*5140*/  FFMA R246, R24, R250, R246 ;  /* 0x000000fa18f67223 */ /* 0x000fc400000000f6 */
[----:B------:R-:W5:Y:S02]  /*5150*/  LDG.E.CONSTANT R250, desc[UR6][R126.64+0xcc] ;  /* 0x0000cc067efa7981 */ /* 0x000f64000c1e9900 */
[----:B------:R-:W-:Y:S02]  /*5160*/  FFMA R240, R25, R240, R246 ;  /* 0x000000f019f07223 */ /* 0x000fe400000000f6 */
[----:B------:R-:W4:Y:S02]  /*5170*/  LDG.E.CONSTANT R246, desc[UR6][R126.64+0xc0] ;  /* 0x0000c0067ef67981 */ /* 0x000f24000c1e9900 */
[----:B------:R-:W-:Y:S02]  /*5180*/  FFMA R240, R26, R244, R240 ;  /* 0x000000f41af07223 */ /* 0x000fe400000000f0 */
[----:B------:R-:W5:Y:S02]  /*5190*/  LDG.E.CONSTANT R244, desc[UR6][R126.64+0xd4] ;  /* 0x0000d4067ef47981 */ /* 0x000f64000c1e9900 */
[----:B------:R-:W-:-:S02]  /*51a0*/  FFMA R245, R27, R245, R240 ;  /* 0x000000f51bf57223 */ /* 0x000fc400000000f0 */
[----:B------:R-:W3:Y:S02]  /*51b0*/  LDG.E.CONSTANT R240, desc[UR6][R126.64+0xbc] ;  /* 0x0000bc067ef07981 */ /* 0x000ee4000c1e9900 */
[----:B------:R-:W-:Y:S02]  /*51c0*/  FFMA R251, R28, R243, R245 ;  /* 0x000000f31cfb7223 */ /* 0x000fe400000000f5 */
[----:B------:R-:W5:Y:S04]  /*51d0*/  LDG.E.CONSTANT R243, desc[UR6][R126.64+0xd0] ;  /* 0x0000d0067ef37981 */ /* 0x000f68000c1e9900 */
[----:B------:R-:W5:Y:S01]  /*51e0*/  LDG.E.CONSTANT R245, desc[UR6][R126.64+0xd8] ;  /* 0x0000d8067ef57981 */ /* 0x000f62000c1e9900 */
[----:B--2---:R-:W-:-:S03]  /*51f0*/  FFMA R251, R29, R249, R251 ;  /* 0x000000f91dfb7223 */ /* 0x004fc600000000fb */
[----:B------:R-:W2:Y:S01]  /*5200*/  LDG.E.CONSTANT R249, desc[UR6][R126.64+0xdc] ;  /* 0x0000dc067ef97981 */ /* 0x000ea2000c1e9900 */
[----:B---3--:R-:W-:-:S04]  /*5210*/  FFMA R240, R30, R240, R251 ;  /* 0x000000f01ef07223 */ /* 0x008fc800000000fb */
[----:B----4-:R-:W-:Y:S02]  /*5220*/  FFMA R240, R31, R246, R240 ;  /* 0x000000f61ff07223 */ /* 0x010fe400000000f0 */
[----:B------:R-:W3:Y:S02]  /*5230*/  LDG.E.CONSTANT R246, desc[UR6][R126.64+0xf0] ;  /* 0x0000f0067ef67981 */ /* 0x000ee4000c1e9900 */
[----:B------:R-:W-:Y:S02]  /*5240*/  FFMA R240, R32, R247, R240 ;  /* 0x000000f720f07223 */ /* 0x000fe400000000f0 */
[----:B------:R-:W4:Y:S02]  /*5250*/  LDG.E.CONSTANT R247, desc[UR6][R126.64+0xf4] ;  /* 0x0000f4067ef77981 */ /* 0x000f24000c1e9900 */
[----:B------:R-:W-:Y:S02]  /*5260*/  FFMA R240, R33, R248, R240 ;  /* 0x000000f821f07223 */ /* 0x000fe400000000f0 */
[----:B------:R-:W4:Y:S02]  /*5270*/  LDG.E.CONSTANT R248, desc[UR6][R126.64+0xf8] ;  /* 0x0000f8067ef87981 */ /* 0x000f24000c1e9900 */
[----:B-----5:R-:W-:-:S02]  /*5280*/  FFMA R250, R34, R250, R240 ;  /* 0x000000fa22fa7223 */ /* 0x020fc400000000f0 */
[----:B------:R-:W5:Y:S02]  /*5290*/  LDG.E.CONSTANT R240, desc[UR6][R126.64+0xe0] ;  /* 0x0000e0067ef07981 */ /* 0x000f64000c1e9900 */
[----:B------:R-:W-:Y:S02]  /*52a0*/  FFMA R243, R35, R243, R250 ;  /* 0x000000f323f37223 */ /* 0x000fe400000000fa */
[----:B------:R-:W4:Y:S02]  /*52b0*/  LDG.E.CONSTANT R250, desc[UR6][R126.64+0xfc] ;  /* 0x0000fc067efa7981 */ /* 0x000f24000c1e9900 */
[----:B------:R-:W-:Y:S02]  /*52c0*/  FFMA R243, R36, R244, R243 ;  /* 0x000000f424f37223 */ /* 0x000fe400000000f3 */
[----:B------:R-:W3:Y:S02]  /*52d0*/  LDG.E.CONSTANT R244, desc[UR6][R126.64+0xe8] ;  /* 0x0000e8067ef47981 */ /* 0x000ee4000c1e9900 */
[----:B------:R-:W-:-:S02]  /*52e0*/  FFMA R251, R37, R245, R243 ;  /* 0x000000f525fb7223 */ /* 0x000fc400000000f3 */
[----:B------:R-:W4:Y:S04]  /*52f0*/  LDG.E.CONSTANT R243, desc[UR6][R126.64+0xe4] ;  /* 0x0000e4067ef37981 */ /* 0x000f28000c1e9900 */
[----:B------:R-:W3:Y:S01]  /*5300*/  LDG.E.CONSTANT R245, desc[UR6][R126.64+0xec] ;  /* 0x0000ec067ef57981 */ /* 0x000ee2000c1e9900 */
[----:B--2---:R-:W-:-:S03]  /*5310*/  FFMA R251, R38, R249, R251 ;  /* 0x000000f926fb7223 */ /* 0x004fc600000000fb */
[----:B------:R-:W2:Y:S01]  /*5320*/  LDG.E.CONSTANT R249, desc[UR6][R126.64+0x100] ;  /* 0x000100067ef97981 */ /* 0x000ea2000c1e9900 */
[----:B-----5:R-:W-:-:S03]  /*5330*/  FFMA R251, R39, R240, R251 ;  /* 0x000000f027fb7223 */ /* 0x020fc600000000fb */
[----:B------:R-:W5:Y:S01]  /*5340*/  LDG.E.CONSTANT R240, desc[UR6][R126.64+0x104] ;  /* 0x000104067ef07981 */ /* 0x000f62000c1e9900 */
[----:B----4-:R-:W-:-:S04]  /*5350*/  FFMA R243, R40, R243, R251 ;  /* 0x000000f328f37223 */ /* 0x010fc800000000fb */
[----:B---3--:R-:W-:Y:S02]  /*5360*/  FFMA R243, R41, R244, R243 ;  /* 0x000000f429f37223 */ /* 0x008fe400000000f3 */
[----:B------:R-:W3:Y:S02]  /*5370*/  LDG.E.CONSTANT R244, desc[UR6][R126.64+0x10c] ;  /* 0x00010c067ef47981 */ /* 0x000ee4000c1e9900 */
[----:B------:R-:W-:Y:S02]  /*5380*/  FFMA R243, R42, R245, R243 ;  /* 0x000000f52af37223 */ /* 0x000fe400000000f3 */
[----:B------:R-:W4:Y:S02]  /*5390*/  LDG.E.CONSTANT R245, desc[UR6][R126.64+0x110] ;  /* 0x000110067ef57981 */ /* 0x000f24000c1e9900 */
[----:B------:R-:W-:Y:S02]  /*53a0*/  FFMA R243, R43, R246, R243 ;  /* 0x000000f62bf37223 */ /* 0x000fe400000000f3 */
[----:B------:R-:W4:Y:S02]  /*53b0*/  LDG.E.CONSTANT R246, desc[UR6][R126.64+0x114] ;  /* 0x000114067ef67981 */ /* 0x000f24000c1e9900 */
[----:B------:R-:W-:-:S02]  /*53c0*/  FFMA R243, R44, R247, R243 ;  /* 0x000000f72cf37223 */ /* 0x000fc400000000f3 */
[----:B------:R-:W4:Y:S02]  /*53d0*/  LDG.E.CONSTANT R247, desc[UR6][R126.64+0x118] ;  /* 0x000118067ef77981 */ /* 0x000f24000c1e9900 */
[----:B------:R-:W-:Y:S02]  /*53e0*/  FFMA R243, R45, R248, R243 ;  /* 0x000000f82df37223 */ /* 0x000fe400000000f3 */
[----:B------:R-:W4:Y:S02]  /*53f0*/  LDG.E.CONSTANT R248, desc[UR6][R126.64+0x11c] ;  /* 0x00011c067ef87981 */ /* 0x000f24000c1e9900 */
[----:B------:R-:W-:Y:S02]  /*5400*/  FFMA R251, R46, R250, R243 ;  /* 0x000000fa2efb7223 */ /* 0x000fe400000000f3 */
[----:B------:R-:W3:Y:S04]  /*5410*/  LDG.E.CONSTANT R243, desc[UR6][R126.64+0x108] ;  /* 0x000108067ef37981 */ /* 0x000ee8000c1e9900 */
[----:B------:R-:W4:Y:S01]  /*5420*/  LDG.E.CONSTANT R250, desc[UR6][R126.64+0x120] ;  /* 0x000120067efa7981 */ /* 0x000f22000c1e9900 */
[----:B--2---:R-:W-:-:S03]  /*5430*/  FFMA R251, R47, R249, R251 ;  /* 0x000000f92ffb7223 */ /* 0x004fc600000000fb */
[----:B------:R-:W2:Y:S01]  /*5440*/  LDG.E.CONSTANT R249, desc[UR6][R126.64+0x124] ;  /* 0x000124067ef97981 */ /* 0x000ea2000c1e9900 */
[----:B-----5:R-:W-:-:S03]  /*5450*/  FFMA R251, R48, R240, R251 ;  /* 0x000000f030fb7223 */ /* 0x020fc600000000fb */
[----:B------:R-:W5:Y:S01]  /*5460*/  LDG.E.CONSTANT R240, desc[UR6][R126.64+0x128] ;  /* 0x000128067ef07981 */ /* 0x000f62000c1e9900 */
[----:B---3--:R-:W-:-:S04]  /*5470*/  FFMA R243, R49, R243, R251 ;  /* 0x000000f331f37223 */ /* 0x008fc800000000fb */
[----:B------:R-:W-:Y:S02]  /*5480*/  FFMA R243, R50, R244, R243 ;  /* 0x000000f432f37223 */ /* 0x000fe400000000f3 */
[----:B------:R-:W3:Y:S02]  /*5490*/  LDG.E.CONSTANT R244, desc[UR6][R126.64+0x130] ;  /* 0x000130067ef47981 */ /* 0x000ee4000c1e9900 */
[----:B----4-:R-:W-:Y:S02]  /*54a0*/  FFMA R243, R51, R245, R243 ;  /* 0x000000f533f37223 */ /* 0x010fe400000000f3 */
        /* <DEDUP_REMOVED lines=68> */
[----:B---3--:R-:W-:-:S03]  /*58f0*/  FFMA R243, R85, R243, R251 ;  /* 0x000000f355f37223 */ /* 0x008fc600000000fb */
[----:B------:R-:W3:Y:S01]  /*5900*/  LDG.E.CONSTANT R251, desc[UR6][R126.64+0x1d4] ;  /* 0x0001d4067efb7981 */ /* 0x000ee2000c1e9900 */
[----:B------:R-:W-:-:S03]  /*5910*/  FFMA R243, R86, R244, R243 ;  /* 0x000000f456f37223 */ /* 0x000fc600000000f3 */
[----:B------:R-:W3:Y:S01]  /*5920*/  LDG.E.CONSTANT R244, desc[UR6][R126.64+0x1c0] ;  /* 0x0001c0067ef47981 */ /* 0x000ee2000c1e9900 */
[----:B----4-:R-:W-:-:S03]  /*5930*/  FFMA R243, R87, R245, R243 ;  /* 0x000000f557f37223 */ /* 0x010fc600000000f3 */
[----:B------:R-:W4:Y:S01]  /*5940*/  LDG.E.CONSTANT R245, desc[UR6][R126.64+0x1c4] ;  /* 0x0001c4067ef57981 */ /* 0x000f22000c1e9900 */
[----:B------:R-:W-:-:S03]  /*5950*/  FFMA R243, R88, R246, R243 ;  /* 0x000000f658f37223 */ /* 0x000fc600000000f3 */
[----:B------:R-:W4:Y:S01]  /*5960*/  LDG.E.CONSTANT R246, desc[UR6][R126.64+0x1c8] ;  /* 0x0001c8067ef67981 */ /* 0x000f22000c1e9900 */
[----:B------:R-:W-:-:S03]  /*5970*/  FFMA R243, R89, R247, R243 ;  /* 0x000000f759f37223 */ /* 0x000fc600000000f3 */
[----:B------:R-:W4:Y:S01]  /*5980*/  LDG.E.CONSTANT R247, desc[UR6][R126.64+0x1cc] ;  /* 0x0001cc067ef77981 */ /* 0x000f22000c1e9900 */
[----:B------:R-:W-:-:S03]  /*5990*/  FFMA R243, R90, R248, R243 ;  /* 0x000000f85af37223 */ /* 0x000fc600000000f3 */
[----:B------:R-:W4:Y:S01]  /*59a0*/  LDG.E.CONSTANT R248, desc[UR6][R126.64+0x1d0] ;  /* 0x0001d0067ef87981 */ /* 0x000f22000c1e9900 */
[----:B------:R-:W-:-:S03]  /*59b0*/  FFMA R250, R91, R250, R243 ;  /* 0x000000fa5bfa7223 */ /* 0x000fc600000000f3 */
[----:B------:R-:W3:Y:S01]  /*59c0*/  LDG.E.CONSTANT R243, desc[UR6][R126.64+0x1bc] ;  /* 0x0001bc067ef37981 */ /* 0x000ee2000c1e9900 */
        /* <DEDUP_REMOVED lines=17> */
[----:B------:R0:W3:Y:S02]  /*5ae0*/  LDG.E.CONSTANT R243, desc[UR6][R126.64+0x1e0] ;  /* 0x0001e0067ef37981 */ /* 0x0000e4000c1e9900 */
[----:B0-----:R-:W0:Y:S02]  /*5af0*/  LDC.64 R126, c[0x0][0x3a0] ;  /* 0x0000e800ff7e7b82 */ /* 0x001e240000000a00 */
[----:B0-----:R-:W-:-:S04]  /*5b00*/  IMAD.WIDE.U32 R126, R239, 0x4, R126 ;  /* 0x00000004ef7e7825 */ /* 0x001fc800078e007e */
[----:B--2---:R-:W-:Y:S02]  /*5b10*/  FFMA R250, R101, R250, R251 ;  /* 0x000000fa65fa7223 */ /* 0x004fe400000000fb */
[----:B------:R-:W2:Y:S02]  /*5b20*/  LDG.E.CONSTANT R251, desc[UR6][R126.64+0x20] ;  /* 0x000020067efb7981 */ /* 0x000ea4000c1e9900 */
[----:B-----5:R-:W-:Y:S02]  /*5b30*/  FFMA R250, R102, R240, R250 ;  /* 0x000000f066fa7223 */ /* 0x020fe400000000fa */
[----:B------:R-:W5:Y:S02]  /*5b40*/  LDG.E.CONSTANT R240, desc[UR6][R126.64+0x1fc] ;  /* 0x0001fc067ef07981 */ /* 0x000f64000c1e9900 */
[----:B---3--:R-:W-:Y:S02]  /*5b50*/  FFMA R243, R103, R243, R250 ;  /* 0x000000f367f37223 */ /* 0x008fe400000000fa */
[----:B------:R-:W3:Y:S02]  /*5b60*/  LDG.E.CONSTANT R250, desc[UR6][R126.64+0x1c] ;  /* 0x00001c067efa7981 */ /* 0x000ee4000c1e9900 */
[----:B------:R-:W-:-:S04]  /*5b70*/  FFMA R243, R104, R244, R243 ;  /* 0x000000f468f37223 */ /* 0x000fc800000000f3 */
[----:B----4-:R-:W-:-:S04]  /*5b80*/  FFMA R243, R105, R245, R243 ;  /* 0x000000f569f37223 */ /* 0x010fc800000000f3 */
[----:B------:R-:W-:-:S04]  /*5b90*/  FFMA R243, R106, R246, R243 ;  /* 0x000000f66af37223 */ /* 0x000fc800000000f3 */
[----:B------:R-:W-:-:S04]  /*5ba0*/  FFMA R243, R107, R247, R243 ;  /* 0x000000f76bf37223 */ /* 0x000fc800000000f3 */
[----:B------:R-:W-:Y:S01]  /*5bb0*/  FFMA R243, R108, R248, R243 ;  /* 0x000000f86cf37223 */ /* 0x000fe200000000f3 */
[----:B------:R-:W-:Y:S01]  /*5bc0*/  MOV R247, 0x3f800000 ;  /* 0x3f80000000f77802 */ /* 0x000fe20000000f00 */
[----:B------:R-:W4:Y:S02]  /*5bd0*/  LDG.E.CONSTANT R248, desc[UR6][R126.64+0x14] ;  /* 0x000014067ef87981 */ /* 0x000f24000c1e9900 */
[----:B------:R-:W-:Y:S02]  /*5be0*/  FFMA R243, R109, R249, R243 ;  /* 0x000000f96df37223 */ /* 0x000fe400000000f3 */
[----:B------:R-:W4:Y:S02]  /*5bf0*/  LDG.E.CONSTANT R249, desc[UR6][R126.64+0x18] ;  /* 0x000018067ef97981 */ /* 0x000f24000c1e9900 */
[----:B------:R-:W-:-:S04]  /*5c00*/  FFMA R252, R110, R252, R243 ;  /* 0x000000fc6efc7223 */ /* 0x000fc800000000f3 */
[----:B------:R-:W-:-:S04]  /*5c10*/  FMUL R243, R252, 0.044714998453855514526 ;  /* 0x3d372713fcf37820 */ /* 0x000fc80000400000 */
[----:B------:R-:W-:-:S04]  /*5c20*/  FMUL R243, R252, R243 ;  /* 0x000000f3fcf37220 */ /* 0x000fc80000400000 */
[----:B------:R-:W-:-:S04]  /*5c30*/  FFMA R243, R252, R243, R252 ;  /* 0x000000f3fcf37223 */ /* 0x000fc800000000fc */
[----:B------:R-:W-:-:S04]  /*5c40*/  FMUL R244, R243, 0.79788458347320556641 ;  /* 0x3f4c422af3f47820 */ /* 0x000fc80000400000 */
        /* <DEDUP_REMOVED lines=8> */
[C---:B------:R-:W-:Y:S01]  /*5cd0*/  FFMA R243, R245.reuse, R243, -0.052303962409496307373 ;  /* 0xbd563caef5f37423 */ /* 0x040fe200000000f3 */
[----:B-1----:R-:W-:Y:S02]  /*5ce0*/  FFMA R246, R246, -2, R247 ;  /* 0xc0000000f6f67823 */ /* 0x002fe400000000f7 */
[----:B------:R-:W4:Y:S01]  /*5cf0*/  LDG.E.CONSTANT R247, desc[UR6][R126.64+0x10] ;  /* 0x000010067ef77981 */ /* 0x000f22000c1e9900 */
[----:B------:R-:W-:-:S04]  /*5d00*/  FFMA R243, R245, R243, 0.1331529766321182251 ;  /* 0x3e085941f5f37423 */ /* 0x000fc800000000f3 */
[----:B------:R-:W-:Y:S01]  /*5d10*/  FFMA R243, R245, R243, -0.33332768082618713379 ;  /* 0xbeaaa9edf5f37423 */ /* 0x000fe200000000f3 */
[----:B------:R-:W-:-:S03]  /*5d20*/  FSEL R246, R246, 1, !P0 ;  /* 0x3f800000f6f67808 */ /* 0x000fc60004000000 */
[----:B------:R-:W-:Y:S01]  /*5d30*/  FFMA R243, R245, R243, RZ ;  /* 0x000000f3f5f37223 */ /* 0x000fe200000000ff */
[--C-:B------:R-:W-:Y:S01]  /*5d40*/  LOP3.LUT R246, R246, 0x80000000, R244.reuse, 0xb8, !PT ;  /* 0x80000000f6f67812 */ /* 0x100fe200078eb8f4 */
[----:B------:R-:W4:Y:S02]  /*5d50*/  LDG.E.CONSTANT R245, desc[UR6][R126.64+0x8] ;  /* 0x000008067ef57981 */ /* 0x000f24000c1e9900 */
[----:B------:R-:W-:Y:S01]  /*5d60*/  @!P1 FFMA R246, R244, R243, R244 ;  /* 0x000000f3f4f69223 */ /* 0x000fe200000000f4 */
[----:B------:R-:W-:Y:S01]  /*5d70*/  FMUL R243, R252, 0.5 ;  /* 0x3f000000fcf37820 */ /* 0x000fe20000400000 */
[----:B------:R-:W4:Y:S02]  /*5d80*/  LDG.E.CONSTANT R244, desc[UR6][R126.64+0x4] ;  /* 0x000004067ef47981 */ /* 0x000f24000c1e9900 */
[----:B------:R-:W-:-:S04]  /*5d90*/  FADD R246, R246, 1 ;  /* 0x3f800000f6f67421 */ /* 0x000fc80000000000 */
[----:B------:R-:W-:Y:S02]  /*5da0*/  FMUL R243, R243, R246 ;  /* 0x000000f6f3f37220 */ /* 0x000fe40000400000 */
[----:B------:R-:W4:Y:S02]  /*5db0*/  LDG.E.CONSTANT R246, desc[UR6][R126.64+0xc] ;  /* 0x00000c067ef67981 */ /* 0x000f24000c1e9900 */
[C---:B-----5:R-:W-:Y:S02]  /*5dc0*/  FFMA R236, R243.reuse, R240, R236 ;  /* 0x000000f0f3ec7223 */ /* 0x060fe400000000ec */
[----:B------:R-:W5:Y:S01]  /*5dd0*/  LDG.E.CONSTANT R240, desc[UR6][R126.64] ;  /* 0x000000067ef07981 */ /* 0x000f62000c1e9900 */
[----:B--2---:R-:W-:-:S03]  /*5de0*/  FFMA R230, R243, R251, R230 ;  /* 0x000000fbf3e67223 */ /* 0x004fc600000000e6 */
[----:B------:R-:W2:Y:S01]  /*5df0*/  LDG.E.CONSTANT R251, desc[UR6][R126.64+0x44] ;  /* 0x000044067efb7981 */ /* 0x000ea2000c1e9900 */
[----:B---3--:R-:W-:-:S03]  /*5e00*/  FFMA R231, R243, R250, R231 ;  /* 0x000000faf3e77223 */ /* 0x008fc600000000e7 */
        /* <DEDUP_REMOVED lines=13> */
[----:B-----5:R-:W-:-:S03]  /*5ee0*/  FFMA R238, R243, R240, R238 ;  /* 0x000000f0f3ee7223 */ /* 0x020fc600000000ee */
        /* <DEDUP_REMOVED lines=216> */
[----:B------:R-:W5:Y:S04]  /*6c70*/  LDG.E.CONSTANT R240, desc[UR6][R126.64+0x1d4] ;  /* 0x0001d4067ef07981 */ /* 0x000f68000c1e9900 */
[----:B------:R-:W5:Y:S01]  /*6c80*/  LDG.E.CONSTANT R126, desc[UR6][R126.64+0x1f8] ;  /* 0x0001f8067e7e7981 */ /* 0x000f62000c1e9900 */
[----:B------:R-:W-:-:S04]  /*6c90*/  UIADD3 UR4, UPT, UPT, UR4, 0x1, URZ ;  /* 0x0000000104047890 */ /* 0x000fc8000fffe0ff */
[----:B------:R-:W-:Y:S01]  /*6ca0*/  UISETP.NE.AND UP0, UPT, UR4, URZ, UPT ;  /* 0x000000ff0400728c */ /* 0x000fe2000bf05270 */
[----:B--2---:R-:W-:Y:S01]  /*6cb0*/  FFMA R112, R243, R251, R112 ;  /* 0x000000fbf3707223 */ /* 0x004fe20000000070 */
[----:B------:R-:W-:Y:S01]  /*6cc0*/  IADD3 R239, PT, PT, R239, 0x80, RZ ;  /* 0x00000080efef7810 */ /* 0x000fe20007ffe0ff */
[C---:B---3--:R-:W-:Y:S01]  /*6cd0*/  FFMA R113, R243.reuse, R250, R113 ;  /* 0x000000faf3717223 */ /* 0x048fe20000000071 */
[C---:B----4-:R-:W-:Y:S01]  /*6ce0*/  FFMA R115, R243.reuse, R248, R115 ;  /* 0x000000f8f3737223 */ /* 0x050fe20000000073 */
[C---:B------:R-:W-:Y:S01]  /*6cf0*/  FFMA R114, R243.reuse, R249, R114 ;  /* 0x000000f9f3727223 */ /* 0x040fe20000000072 */
[C---:B------:R-:W-:Y:S01]  /*6d00*/  FFMA R116, R243.reuse, R247, R116 ;  /* 0x000000f7f3747223 */ /* 0x040fe20000000074 */
[C---:B------:R-:W-:Y:S01]  /*6d10*/  FFMA R118, R243.reuse, R245, R118 ;  /* 0x000000f5f3767223 */ /* 0x040fe20000000076 */
[C---:B------:R-:W-:Y:S01]  /*6d20*/  FFMA R119, R243.reuse, R244, R119 ;  /* 0x000000f4f3777223 */ /* 0x040fe20000000077 */
[C---:B------:R-:W-:Y:S01]  /*6d30*/  FFMA R117, R243.reuse, R246, R117 ;  /* 0x000000f6f3757223 */ /* 0x040fe20000000075 */
[C---:B-----5:R-:W-:Y:S01]  /*6d40*/  FFMA R237, R243.reuse, R240, R237 ;  /* 0x000000f0f3ed7223 */ /* 0x060fe200000000ed */
[----:B------:R-:W-:Y:S01]  /*6d50*/  FFMA R111, R243, R126, R111 ;  /* 0x0000007ef36f7223 */ /* 0x000fe2000000006f */
[----:B------:R-:W-:Y:S06]  /*6d60*/  BRA.U UP0, `(.L_x_20) ;  /* 0xffffffdd00007547 */ /* 0x000fec000b83ffff */
.L_x_19:
[----:B------:R-:W2:Y:S04]  /*6d70*/  LDL.LU R244, [R1+0x44] ;  /* 0x0000440001f47983 */ /* 0x000ea80000300800 */
[----:B------:R-:W3:Y:S04]  /*6d80*/  LDL.LU R127, [R1+0x40] ;  /* 0x00004000017f7983 */ /* 0x000ee80000300800 */
[----:B------:R-:W4:Y:S04]  /*6d90*/  LDL.LU R126, [R1+0x38] ;  /* 0x00003800017e7983 */ /* 0x000f280000300800 */
[----:B------:R0:W-:Y:S04]  /*6da0*/  STL [R1+0x50], R236 ;  /* 0x000050ec01007387 */ /* 0x0001e80000100800 */
[----:B0-----:R-:W5:Y:S04]  /*6db0*/  LDL.LU R236, [R1+0x3c] ;  /* 0x00003c0001ec7983 */ /* 0x001f680000300800 */
[----:B------:R-:W5:Y:S01]  /*6dc0*/  LDL.LU R239, [R1+0x34] ;  /* 0x0000340001ef7983 */ /* 0x000f620000300800 */
[----:B------:R-:W0:Y:S03]  /*6dd0*/  S2UR UR4, SR_CTAID.X ;  /* 0x00000000000479c3 */ /* 0x000e260000002500 */
        /* <DEDUP_REMOVED lines=8> */
[----:B------:R-:W5:Y:S01]  /*6e60*/  LDL.LU R240, [R1] ;  /* 0x0000000001f07983 */ /* 0x000f620000300800 */
[----:B--2---:R-:W-:-:S02]  /*6e70*/  FADD R238, R244, R238 ;  /* 0x000000eef4ee7221 */ /* 0x004fc40000000000 */
[----:B------:R-:W1:Y:S01]  /*6e80*/  LDC.64 R244, c[0x0][0x3a8] ;  /* 0x0000ea00fff47b82 */ /* 0x000e620000000a00 */
[----:B---3--:R-:W-:Y:S02]  /*6e90*/  FADD R242, R127, R242 ;  /* 0x000000f27ff27221 */ /* 0x008fe40000000000 */
[----:B------:R-:W0:Y:S01]  /*6ea0*/  S2R R127, SR_TID.X ;  /* 0x00000000007f7919 */ /* 0x000e220000002100 */
[----:B----4-:R-:W-:-:S04]  /*6eb0*/  FADD R241, R126, R241 ;  /* 0x000000f17ef17221 */ /* 0x010fc80000000000 */
[----:B------:R-:W0:Y:S01]  /*6ec0*/  LDC R126, c[0x0][0x360] ;  /* 0x0000d800ff7e7b82 */ /* 0x000e220000000800 */
[----:B-----5:R-:W-:Y:S01]  /*6ed0*/  FADD R235, R236, R235 ;  /* 0x000000ebeceb7221 */ /* 0x020fe20000000000 */
[----:B0-----:R-:W-:-:S05]  /*6ee0*/  IMAD R126, R126, UR4, R127 ;  /* 0x000000047e7e7c24 */ /* 0x001fca000f8e027f */
[----:B------:R-:W-:-:S05]  /*6ef0*/  SHF.L.U32 R126, R126, 0x7, RZ ;  /* 0x000000077e7e7819 */ /* 0x000fca00000006ff */
[----:B-1----:R-:W-:Y:S02]  /*6f00*/  IMAD.WIDE R126, R126, 0x4, R244 ;  /* 0x000000047e7e7825 */ /* 0x002fe400078e02f4 */
[----:B------:R-:W2:Y:S02]  /*6f10*/  LDL.LU R245, [R1+0x24] ;  /* 0x0000240001f57983 */ /* 0x000ea40000300800 */
[----:B------:R-:W-:Y:S02]  /*6f20*/  FADD R239, R239, R234 ;  /* 0x000000eaefef7221 */ /* 0x000fe40000000000 */
[----:B------:R-:W3:Y:S04]  /*6f30*/  LDL.LU R244, [R1+0x20] ;  /* 0x0000200001f47983 */ /* 0x000ee80000300800 */
[----:B------:R0:W-:Y:S04]  /*6f40*/  STG.E desc[UR6][R126.64], R238 ;  /* 0x000000ee7e007986 */ /* 0x0001e8000c101906 */
[----:B0-----:R-:W4:Y:S04]  /*6f50*/  LDL.LU R238, [R1+0x28] ;  /* 0x0000280001ee7983 */ /* 0x001f280000300800 */
[----:B------:R-:W5:Y:S04]  /*6f60*/  LDL.LU R236, [R1+0x50] ;  /* 0x0000500001ec7983 */ /* 0x000f680000300800 */
[----:B------:R-:W5:Y:S01]  /*6f70*/  LDL.LU R234, [R1+0x30] ;  /* 0x0000300001ea7983 */ /* 0x000f620000300800 */
        /* <DEDUP_REMOVED lines=157> */
[----:B--2---:R-:W-:-:S03]  /*7950*/  FADD R245, R245, R230 ;  /* 0x000000e6f5f57221 */ /* 0x004fc60000000000 */
[----:B------:R-:W-:Y:S01]  /*7960*/  STG.E desc[UR6][R126.64+0xb0], R27 ;  /* 0x0000b01b7e007986 */ /* 0x000fe2000c101906 */
[----:B---3--:R-:W-:-:S03]  /*7970*/  FADD R229, R244, R229 ;  /* 0x000000e5f4e57221 */ /* 0x008fc60000000000 */
[----:B------:R-:W-:Y:S04]  /*7980*/  STG.E desc[UR6][R126.64+0x20], R245 ;  /* 0x000020f57e007986 */ /* 0x000fe8000c101906 */
[----:B------:R-:W-:Y:S04]  /*7990*/  STG.E desc[UR6][R126.64+0x24], R229 ;  /* 0x000024e57e007986 */ /* 0x000fe8000c101906 */
[----:B------:R-:W-:Y:S04]  /*79a0*/  STG.E desc[UR6][R126.64+0xb4], R193 ;  /* 0x0000b4c17e007986 */ /* 0x000fe8000c101906 */
[----:B------:R-:W-:Y:S01]  /*79b0*/  STG.E desc[UR6][R126.64+0xb8], R29 ;  /* 0x0000b81d7e007986 */ /* 0x000fe2000c101906 */
[----:B----4-:R-:W-:-:S03]  /*79c0*/  FADD R231, R238, R231 ;  /* 0x000000e7eee77221 */ /* 0x010fc60000000000 */
[----:B------:R-:W-:Y:S01]  /*79d0*/  STG.E desc[UR6][R126.64+0xbc], R191 ;  /* 0x0000bcbf7e007986 */ /* 0x000fe2000c101906 */
[----:B-----5:R-:W-:-:S03]  /*79e0*/  FADD R111, R110, R236 ;  /* 0x000000ec6e6f7221 */ /* 0x020fc60000000000 */
        /* <DEDUP_REMOVED lines=84> */
        .weak           $__internal_1_$__cuda_sm20_rcp_rn_f32_slowpath
        .type           $__internal_1_$__cuda_sm20_rcp_rn_f32_slowpath,@function
        .size           $__internal_1_$__cuda_sm20_rcp_rn_f32_slowpath,(.L_x_71 - $__internal_1_$__cuda_sm20_rcp_rn_f32_slowpath)
$__internal_1_$__cuda_sm20_rcp_rn_f32_slowpath:
        /* <DEDUP_REMOVED lines=15> */
.L_x_22:
        /* <DEDUP_REMOVED lines=33> */
.L_x_24:
[----:B------:R0:W1:Y:S02]  /*8230*/  MUFU.RCP R127, R131 ;  /* 0x00000083007f7308 */ /* 0x0000640000001000 */
.L_x_23:
[----:B------:R-:W-:Y:S05]  /*8240*/  BSYNC.RECONVERGENT B1 ;  /* 0x0000000000017941 */ /* 0x000fea0003800200 */
.L_x_21:
[----:B01----:R-:W-:Y:S01]  /*8250*/  MOV R131, R127 ;  /* 0x0000007f00837202 */ /* 0x003fe20000000f00 */
[----:B------:R-:W-:Y:S01]  /*8260*/  HFMA2 R127, -RZ, RZ, 0, 0 ;  /* 0x00000000ff7f7431 */ /* 0x000fe200000001ff */
[----:B------:R-:W-:-:S04]  /*8270*/  MOV R126, R135 ;  /* 0x00000087007e7202 */ /* 0x000fc80000000f00 */
[----:B------:R-:W-:Y:S05]  /*8280*/  RET.REL.NODEC R126 `(_Z19attention_rankR_mlpPKfS0_S0_S0_S0_Pfiif) ;  /* 0xffffff7c7e5c7950 */ /* 0x000fea0003c3ffff */
.L_x_25:
        /* <DEDUP_REMOVED lines=15> */
.L_x_71:


//--------------------- .text._Z19attention_rank1_mlpPKfS0_S0_S0_S0_Pfif --------------------------
	.section	.text._Z19attention_rank1_mlpPKfS0_S0_S0_S0_Pfif,"ax",@progbits
	.align	128
        .global         _Z19attention_rank1_mlpPKfS0_S0_S0_S0_Pfif
        .type           _Z19attention_rank1_mlpPKfS0_S0_S0_S0_Pfif,@function
        .size           _Z19attention_rank1_mlpPKfS0_S0_S0_S0_Pfif,(.L_x_72 - _Z19attention_rank1_mlpPKfS0_S0_S0_S0_Pfif)
        .other          _Z19attention_rank1_mlpPKfS0_S0_S0_S0_Pfif,@"STO_CUDA_ENTRY STV_DEFAULT"
_Z19attention_rank1_mlpPKfS0_S0_S0_S0_Pfif:
.text._Z19attention_rank1_mlpPKfS0_S0_S0_S0_Pfif:
        /* <DEDUP_REMOVED lines=234> */
.L_x_28:
        /* <DEDUP_REMOVED lines=708> */
.L_x_27:
[----:B------:R-:W-:Y:S05]  /*3ae0*/  BSYNC.RECONVERGENT B0 ;  /* 0x0000000000007941 */ /* 0x000fea0003800200 */
.L_x_26:
[----:B------:R-:W0:Y:S01]  /*3af0*/  S2R R127, SR_TID.X ;  /* 0x00000000007f7919 */ /* 0x000e220000002100 */
[----:B------:R-:W0:Y:S01]  /*3b00*/  LDC R132, c[0x0][0x360] ;  /* 0x0000d800ff847b82 */ /* 0x000e220000000800 */
[----:B------:R-:W-:Y:S01]  /*3b10*/  IADD3 R126, PT, PT, R131, 0x1800000, RZ ;  /* 0x01800000837e7810 */ /* 0x000fe20007ffe0ff */
[----:B------:R-:W-:Y:S03]  /*3b20*/  BSSY.RECONVERGENT B0, `(.L_x_29) ;  /* 0x000000d000007945 */ /* 0x000fe60003800200 */
[----:B------:R-:W-:-:S04]  /*3b30*/  LOP3.LUT R126, R126, 0x7f800000, RZ, 0xc0, !PT ;  /* 0x7f8000007e7e7812 */ /* 0x000fc800078ec0ff */
[----:B------:R-:W-:Y:S01]  /*3b40*/  ISETP.GT.U32.AND P0, PT, R126, 0x1ffffff, PT ;  /* 0x01ffffff7e00780c */ /* 0x000fe20003f04070 */
[----:B0-----:R-:W-:-:S05]  /*3b50*/  IMAD R132, R132, UR4, R127 ;  /* 0x0000000484847c24 */ /* 0x001fca000f8e027f */
[----:B------:R-:W-:-:S07]  /*3b60*/  SHF.L.U32 R132, R132, 0x7, RZ ;  /* 0x0000000784847819 */ /* 0x000fce00000006ff */
[----:B------:R-:W-:Y:S05]  /*3b70*/  @P0 BRA `(.L_x_30) ;  /* 0x00000000000c0947 */ /* 0x000fea0003800000 */
[----:B------:R-:W-:-:S07]  /*3b80*/  MOV R137, 0x3ba0 ;  /* 0x00003ba000897802 */ /* 0x000fce0000000f00 */
[----:B------:R-:W-:Y:S05]  /*3b90*/  CALL.REL.NOINC `($__internal_2_$__cuda_sm20_rcp_rn_f32_slowpath) ;  /* 0x00000030008c7944 */ /* 0x000fea0003c00000 */
[----:B------:R-:W-:Y:S05]  /*3ba0*/  BRA `(.L_x_31) ;  /* 0x0000000000107947 */ /* 0x000fea0003800000 */
.L_x_30:
[----:B------:R-:W0:Y:S02]  /*3bb0*/  MUFU.RCP R126, R131 ;  /* 0x00000083007e7308 */ /* 0x000e240000001000 */
[----:B0-----:R-:W-:-:S04]  /*3bc0*/  FFMA R127, R126, R131, -1 ;  /* 0xbf8000007e7f7423 */ /* 0x001fc80000000083 */
[----:B------:R-:W-:-:S04]  /*3bd0*/  FADD.FTZ R127, -R127, -RZ ;  /* 0x800000ff7f7f7221 */ /* 0x000fc80000010100 */
[----:B------:R-:W-:-:S07]  /*3be0*/  FFMA R133, R126, R127, R126 ;  /* 0x0000007f7e857223 */ /* 0x000fce000000007e */
.L_x_31:
[----:B------:R-:W-:Y:S05]  /*3bf0*/  BSYNC.RECONVERGENT B0 ;  /* 0x0000000000007941 */ /* 0x000fea0003800200 */
.L_x_29:
[----:B------:R-:W0:Y:S02]  /*3c00*/  LDC.64 R126, c[0x0][0x398] ;  /* 0x0000e600ff7e7b82 */ /* 0x000e240000000a00 */
[----:B0-----:R-:W2:Y:S04]  /*3c10*/  LDG.E.CONSTANT R131, desc[UR6][R126.64] ;  /* 0x000000067e837981 */ /* 0x001ea8000c1e9900 */
[----:B------:R-:W3:Y:S04]  /*3c20*/  LDG.E.CONSTANT R135, desc[UR6][R126.64+0x4] ;  /* 0x000004067e877981 */ /* 0x000ee8000c1e9900 */
[----:B------:R-:W4:Y:S04]  /*3c30*/  LDG.E.CONSTANT R136, desc[UR6][R126.64+0x8] ;  /* 0x000008067e887981 */ /* 0x000f28000c1e9900 */
[----:B------:R-:W5:Y:S04]  /*3c40*/  LDG.E.CONSTANT R137, desc[UR6][R126.64+0xc] ;  /* 0x00000c067e897981 */ /* 0x000f68000c1e9900 */
        /* <DEDUP_REMOVED lines=53> */
[----:B------:R-:W5:Y:S01]  /*3fa0*/  LDG.E.CONSTANT R191, desc[UR6][R126.64+0xe4] ;  /* 0x0000e4067ebf7981 */ /* 0x000f62000c1e9900 */
[----:B------:R-:W-:-:S03]  /*3fb0*/  FMUL R120, R133, R120 ;  /* 0x0000007885787220 */ /* 0x000fc60000400000 */
        /* <DEDUP_REMOVED lines=13> */
[C---:B------:R-:W-:Y:S01]  /*4090*/  FMUL R113, R133.reuse, R113 ;  /* 0x0000007185717220 */ /* 0x040fe20000400000 */
[C---:B------:R-:W-:Y:S01]  /*40a0*/  FMUL R112, R133.reuse, R112 ;  /* 0x0000007085707220 */ /* 0x040fe20000400000 */
[C---:B------:R-:W-:Y:S01]  /*40b0*/  FMUL R111, R133.reuse, R111 ;  /* 0x0000006f856f7220 */ /* 0x040fe20000400000 */
[----:B------:R-:W-:Y:S01]  /*40c0*/  FMUL R110, R133, R110 ;  /* 0x0000006e856e7220 */ /* 0x000fe20000400000 */
[----:B--2---:R-:W-:-:S04]  /*40d0*/  FFMA R134, R120, R131, RZ ;  /* 0x0000008378867223 */ /* 0x004fc800000000ff */
[----:B---3--:R-:W-:-:S04]  /*40e0*/  FFMA R135, R119, R135, R134 ;  /* 0x0000008777877223 */ /* 0x008fc80000000086 */
[----:B----4-:R-:W-:Y:S02]  /*40f0*/  FFMA R136, R118, R136, R135 ;  /* 0x0000008876887223 */ /* 0x010fe40000000087 */
[----:B------:R-:W2:Y:S02]  /*4100*/  LDG.E.CONSTANT R135, desc[UR6][R126.64+0x10c] ;  /* 0x00010c067e877981 */ /* 0x000ea4000c1e9900 */
[----:B-----5:R-:W-:-:S04]  /*4110*/  FFMA R137, R117, R137, R136 ;  /* 0x0000008975897223 */ /* 0x020fc80000000088 */
[----:B------:R-:W-:Y:S02]  /*4120*/  FFMA R138, R116, R138, R137 ;  /* 0x0000008a748a7223 */ /* 0x000fe40000000089 */
[----:B------:R-:W3:Y:S02]  /*4130*/  LDG.E.CONSTANT R137, desc[UR6][R126.64+0x104] ;  /* 0x000104067e897981 */ /* 0x000ee4000c1e9900 */
[----:B------:R-:W-:Y:S02]  /*4140*/  FFMA R139, R115, R139, R138 ;  /* 0x0000008b738b7223 */ /* 0x000fe4000000008a */
[----:B------:R-:W4:Y:S02]  /*4150*/  LDG.E.CONSTANT R138, desc[UR6][R126.64+0x108] ;  /* 0x000108067e8a7981 */ /* 0x000f24000c1e9900 */
[----:B------:R-:W-:-:S04]  /*4160*/  FFMA R142, R114, R142, R139 ;  /* 0x0000008e728e7223 */ /* 0x000fc8000000008b */
[----:B------:R-:W-:-:S04]  /*4170*/  FFMA R145, R113, R145, R142 ;  /* 0x0000009171917223 */ /* 0x000fc8000000008e */
[----:B------:R-:W-:Y:S01]  /*4180*/  FFMA R134, R112, R147, R145 ;  /* 0x0000009370867223 */ /* 0x000fe20000000091 */
[C---:B------:R-:W-:Y:S01]  /*4190*/  FMUL R109, R133.reuse, R109 ;  /* 0x0000006d856d7220 */ /* 0x040fe20000400000 */
[C---:B------:R-:W-:Y:S01]  /*41a0*/  FMUL R108, R133.reuse, R108 ;  /* 0x0000006c856c7220 */ /* 0x040fe20000400000 */
[----:B------:R-:W-:Y:S01]  /*41b0*/  FMUL R107, R133, R107 ;  /* 0x0000006b856b7220 */ /* 0x000fe20000400000 */
[----:B------:R-:W-:Y:S01]  /*41c0*/  FFMA R131, R111, R148, R134 ;  /* 0x000000946f837223 */ /* 0x000fe20000000086 */
[----:B------:R-:W-:Y:S01]  /*41d0*/  FMUL R106, R133, R106 ;  /* 0x0000006a856a7220 */ /* 0x000fe20000400000 */
[----:B------:R-:W5:Y:S02]  /*41e0*/  LDG.E.CONSTANT R134, desc[UR6][R126.64+0x110] ;  /* 0x000110067e867981 */ /* 0x000f64000c1e9900 */
[----:B------:R-:W-:Y:S02]  /*41f0*/  FFMA R136, R110, R149, R131 ;  /* 0x000000956e887223 */ /* 0x000fe40000000083 */
[----:B------:R-:W5:Y:S02]  /*4200*/  LDG.E.CONSTANT R131, desc[UR6][R126.64+0x114] ;  /* 0x000114067e837981 */ /* 0x000f64000c1e9900 */
[----:B------:R-:W-:-:S02]  /*4210*/  FFMA R139, R109, R150, R136 ;  /* 0x000000966d8b7223 */ /* 0x000fc40000000088 */
[----:B------:R-:W5:Y:S02]  /*4220*/  LDG.E.CONSTANT R136, desc[UR6][R126.64+0x118] ;  /* 0x000118067e887981 */ /* 0x000f64000c1e9900 */
[----:B------:R-:W-:Y:S02]  /*4230*/  FFMA R142, R108, R151, R139 ;  /* 0x000000976c8e7223 */ /* 0x000fe4000000008b */
[----:B------:R-:W5:Y:S02]  /*4240*/  LDG.E.CONSTANT R139, desc[UR6][R126.64+0x11c] ;  /* 0x00011c067e8b7981 */ /* 0x000f64000c1e9900 */
[----:B------:R-:W-:Y:S02]  /*4250*/  FFMA R145, R107, R152, R142 ;  /* 0x000000986b917223 */ /* 0x000fe4000000008e */
[----:B------:R-:W5:Y:S01]  /*4260*/  LDG.E.CONSTANT R142, desc[UR6][R126.64+0x120] ;  /* 0x000120067e8e7981 */ /* 0x000f62000c1e9900 */
[----:B------:R-:W-:Y:S01]  /*4270*/  FMUL R105, R133, R105 ;  /* 0x0000006985697220 */ /* 0x000fe20000400000 */
[----:B------:R-:W-:-:S02]  /*4280*/  FFMA R148, R106, R153, R145 ;  /* 0x000000996a947223 */ /* 0x000fc40000000091 */
[----:B------:R-:W5:Y:S01]  /*4290*/  LDG.E.CONSTANT R145, desc[UR6][R126.64+0x124] ;  /* 0x000124067e917981 */ /* 0x000f62000c1e9900 */
[----:B------:R-:W-:Y:S01]  /*42a0*/  FMUL R104, R133, R104 ;  /* 0x0000006885687220 */ /* 0x000fe20000400000 */
[----:B------:R-:W-:Y:S02]  /*42b0*/  FFMA R165, R105, R165, R148 ;  /* 0x000000a569a57223 */ /* 0x000fe40000000094 */
[----:B------:R-:W5:Y:S01]  /*42c0*/  LDG.E.CONSTANT R147, desc[UR6][R126.64+0x128] ;  /* 0x000128067e937981 */ /* 0x000f62000c1e9900 */
[C---:B------:R-:W-:Y:S01]  /*42d0*/  FMUL R103, R133.reuse, R103 ;  /* 0x0000006785677220 */ /* 0x040fe20000400000 */
[----:B------:R-:W-:Y:S02]  /*42e0*/  FFMA R188, R104, R188, R165 ;  /* 0x000000bc68bc7223 */ /* 0x000fe400000000a5 */
[----:B------:R-:W5:Y:S01]  /*42f0*/  LDG.E.CONSTANT R148, desc[UR6][R126.64+0x12c] ;  /* 0x00012c067e947981 */ /* 0x000f62000c1e9900 */
[----:B------:R-:W-:Y:S01]  /*4300*/  FMUL R102, R133, R102 ;  /* 0x0000006685667220 */ /* 0x000fe20000400000 */
[----:B------:R-:W-:-:S02]  /*4310*/  FFMA R151, R103, R190, R188 ;  /* 0x000000be67977223 */ /* 0x000fc400000000bc */
[----:B------:R-:W5:Y:S01]  /*4320*/  LDG.E.CONSTANT R149, desc[UR6][R126.64+0x130] ;  /* 0x000130067e957981 */ /* 0x000f62000c1e9900 */
[C---:B------:R-:W-:Y:S01]  /*4330*/  FMUL R101, R133.reuse, R101 ;  /* 0x0000006585657220 */ /* 0x040fe20000400000 */
[----:B------:R-:W-:Y:S02]  /*4340*/  FFMA R194, R102, R194, R151 ;  /* 0x000000c266c27223 */ /* 0x000fe40000000097 */
[----:B------:R-:W5:Y:S01]  /*4350*/  LDG.E.CONSTANT R150, desc[UR6][R126.64+0x134] ;  /* 0x000134067e967981 */ /* 0x000f62000c1e9900 */
[----:B------:R-:W-:Y:S01]  /*4360*/  FMUL R100, R133, R100 ;  /* 0x0000006485647220 */ /* 0x000fe20000400000 */
        /* <DEDUP_REMOVED lines=40> */
[----:B------:R-:W5:Y:S02]  /*45f0*/  LDG.E.CONSTANT R162, desc[UR6][R126.64+0x16c] ;  /* 0x00016c067ea27981 */ /* 0x000f64000c1e9900 */
[----:B------:R-:W-:Y:S02]  /*4600*/  FFMA R189, R87, R164, R166 ;  /* 0x000000a457bd7223 */ /* 0x000fe400000000a6 */
[----:B------:R-:W5:Y:S01]  /*4610*/  LDG.E.CONSTANT R164, desc[UR6][R126.64+0x170] ;  /* 0x000170067ea47981 */ /* 0x000f62000c1e9900 */
[----:B------:R-:W-:-:S03]  /*4620*/  FMUL R86, R133, R86 ;  /* 0x0000005685567220 */ /* 0x000fc60000400000 */
[----:B------:R-:W5:Y:S01]  /*4630*/  LDG.E.CONSTANT R166, desc[UR6][R126.64+0x174] ;  /* 0x000174067ea67981 */ /* 0x000f62000c1e9900 */
[----:B------:R-:W-:Y:S01]  /*4640*/  FFMA R188, R86, R167, R189 ;  /* 0x000000a756bc7223 */ /* 0x000fe200000000bd */
[C---:B------:R-:W-:Y:S02]  /*4650*/  FMUL R85, R133.reuse, R85 ;  /* 0x0000005585557220 */ /* 0x040fe40000400000 */
        /* <DEDUP_REMOVED lines=28> */
[----:B------:R-:W-:Y:S01]  /*4820*/  FMUL R75, R133, R75 ;  /* 0x0000004b854b7220 */ /* 0x000fe20000400000 */
[----:B------:R-:W-:Y:S02]  /*4830*/  FFMA R188, R76, R177, R189 ;  /* 0x000000b14cbc7223 */ /* 0x000fe400000000bd */
[----:B------:R-:W5:Y:S02]  /*4840*/  LDG.E.CONSTANT R177, desc[UR6][R126.64+0x1a0] ;  /* 0x0001a0067eb17981 */ /* 0x000f64000c1e9900 */
[----:B------:R-:W-:-:S02]  /*4850*/  FFMA R189, R75, R178, R188 ;  /* 0x000000b24bbd7223 */ /* 0x000fc400000000bc */
[----:B------:R-:W5:Y:S01]  /*4860*/  LDG.E.CONSTANT R178, desc[UR6][R126.64+0x1a4] ;  /* 0x0001a4067eb27981 */ /* 0x000f62000c1e9900 */
[C---:B------:R-:W-:Y:S01]  /*4870*/  FMUL R74, R133.reuse, R74 ;  /* 0x0000004a854a7220 */ /* 0x040fe20000400000 */
[C---:B------:R-:W-:Y:S01]  /*4880*/  FMUL R73, R133.reuse, R73 ;  /* 0x0000004985497220 */ /* 0x040fe20000400000 */
[C---:B------:R-:W-:Y:S01]  /*4890*/  FMUL R72, R133.reuse, R72 ;  /* 0x0000004885487220 */ /* 0x040fe20000400000 */
[C---:B------:R-:W-:Y:S01]  /*48a0*/  FMUL R71, R133.reuse, R71 ;  /* 0x0000004785477220 */ /* 0x040fe20000400000 */
[----:B------:R-:W-:Y:S01]  /*48b0*/  FFMA R188, R74, R179, R189 ;  /* 0x000000b34abc7223 */ /* 0x000fe200000000bd */
[C---:B------:R-:W-:Y:S01]  /*48c0*/  FMUL R70, R133.reuse, R70 ;  /* 0x0000004685467220 */ /* 0x040fe20000400000 */
[C---:B------:R-:W-:Y:S01]  /*48d0*/  FMUL R69, R133.reuse, R69 ;  /* 0x0000004585457220 */ /* 0x040fe20000400000 */
[----:B------:R-:W-:Y:S01]  /*48e0*/  FMUL R68, R133, R68 ;  /* 0x0000004485447220 */ /* 0x000fe20000400000 */
[----:B------:R-:W-:Y:S01]  /*48f0*/  FFMA R189, R73, R180, R188 ;  /* 0x000000b449bd7223 */ /* 0x000fe200000000bc */
[C---:B------:R-:W-:Y:S01]  /*4900*/  FMUL R4, R133.reuse, R4 ;  /* 0x0000000485047220 */ /* 0x040fe20000400000 */
[C---:B------:R-:W-:Y:S01]  /*4910*/  FMUL R130, R133.reuse, R130 ;  /* 0x0000008285827220 */ /* 0x040fe20000400000 */
[C---:B------:R-:W-:Y:S01]  /*4920*/  FMUL R129, R133.reuse, R129 ;  /* 0x0000008185817220 */ /* 0x040fe20000400000 */
[----:B------:R-:W-:Y:S01]  /*4930*/  FFMA R188, R72, R183, R189 ;  /* 0x000000b748bc7223 */ /* 0x000fe200000000bd */
[C---:B------:R-:W-:Y:S01]  /*4940*/  FMUL R128, R133.reuse, R128 ;  /* 0x0000008085807220 */ /* 0x040fe20000400000 */
[----:B------:R-:W-:Y:S01]  /*4950*/  FMUL R125, R133, R125 ;  /* 0x0000007d857d7220 */ /* 0x000fe20000400000 */
[----:B------:R-:W5:Y:S01]  /*4960*/  LDG.E.CONSTANT R179, desc[UR6][R126.64+0x1a8] ;  /* 0x0001a8067eb37981 */ /* 0x000f62000c1e9900 */
[----:B------:R-:W-:-:S03]  /*4970*/  FFMA R189, R71, R186, R188 ;  /* 0x000000ba47bd7223 */ /* 0x000fc600000000bc */
[----:B------:R-:W5:Y:S01]  /*4980*/  LDG.E.CONSTANT R180, desc[UR6][R126.64+0x1ac] ;  /* 0x0001ac067eb47981 */ /* 0x000f62000c1e9900 */
[----:B------:R-:W-:-:S03]  /*4990*/  FFMA R186, R70, R185, R189 ;  /* 0x000000b946ba7223 */ /* 0x000fc600000000bd */
[----:B------:R-:W5:Y:S01]  /*49a0*/  LDG.E.CONSTANT R183, desc[UR6][R126.64+0x1b0] ;  /* 0x0001b0067eb77981 */ /* 0x000f62000c1e9900 */
[----:B------:R-:W-:Y:S01]  /*49b0*/  FFMA R189, R69, R184, R186 ;  /* 0x000000b845bd7223 */ /* 0x000fe200000000ba */
[C---:B------:R-:W-:Y:S02]  /*49c0*/  FMUL R64, R133.reuse, R64 ;  /* 0x0000004085407220 */ /* 0x040fe40000400000 */
[----:B------:R-:W5:Y:S01]  /*49d0*/  LDG.E.CONSTANT R185, desc[UR6][R126.64+0x1b4] ;  /* 0x0001b4067eb97981 */ /* 0x000f62000c1e9900 */
[----:B------:R-:W-:Y:S01]  /*49e0*/  FFMA R189, R68, R187, R189 ;  /* 0x000000bb44bd7223 */ /* 0x000fe200000000bd */
[C---:B------:R-:W-:Y:S02]  /*49f0*/  FMUL R65, R133.reuse, R65 ;  /* 0x0000004185417220 */ /* 0x040fe40000400000 */
[----:B------:R-:W5:Y:S01]  /*4a00*/  LDG.E.CONSTANT R186, desc[UR6][R126.64+0x1b8] ;  /* 0x0001b8067eba7981 */ /* 0x000f62000c1e9900 */
[----:B------:R-:W-:Y:S01]  /*4a10*/  FFMA R184, R4, R181, R189 ;  /* 0x000000b504b87223 */ /* 0x000fe200000000bd */
[----:B------:R-:W-:-:S02]  /*4a20*/  FMUL R181, R133, R3 ;  /* 0x0000000385b57220 */ /* 0x000fc40000400000 */
[----:B------:R-:W5:Y:S02]  /*4a30*/  LDG.E.CONSTANT R187, desc[UR6][R126.64+0x1bc] ;  /* 0x0001bc067ebb7981 */ /* 0x000f64000c1e9900 */
[----:B------:R-:W-:Y:S01]  /*4a40*/  FFMA R3, R181, R182, R184 ;  /* 0x000000b6b5037223 */ /* 0x000fe200000000b8 */
[C---:B------:R-:W-:Y:S01]  /*4a50*/  FMUL R182, R133.reuse, R2 ;  /* 0x0000000285b67220 */ /* 0x040fe20000400000 */
[C---:B------:R-:W-:Y:S01]  /*4a60*/  FMUL R184, R133.reuse, R0 ;  /* 0x0000000085b87220 */ /* 0x040fe20000400000 */
[----:B------:R-:W5:Y:S02]  /*4a70*/  LDG.E.CONSTANT R188, desc[UR6][R126.64+0x1c0] ;  /* 0x0001c0067ebc7981 */ /* 0x000f64000c1e9900 */
[----:B------:R-:W-:Y:S01]  /*4a80*/  FFMA R3, R182, R197, R3 ;  /* 0x000000c5b6037223 */ /* 0x000fe20000000003 */
[C---:B------:R-:W-:Y:S01]  /*4a90*/  FMUL R67, R133.reuse, R67 ;  /* 0x0000004385437220 */ /* 0x040fe20000400000 */
[----:B------:R-:W5:Y:S02]  /*4aa0*/  LDG.E.CONSTANT R189, desc[UR6][R126.64+0x1c4] ;  /* 0x0001c4067ebd7981 */ /* 0x000f64000c1e9900 */
[----:B------:R-:W-:Y:S01]  /*4ab0*/  FFMA R3, R184, R195, R3 ;  /* 0x000000c3b8037223 */ /* 0x000fe20000000003 */
[C---:B------:R-:W-:Y:S01]  /*4ac0*/  FMUL R54, R133.reuse, R54 ;  /* 0x0000003685367220 */ /* 0x040fe20000400000 */
[----:B------:R-:W5:Y:S02]  /*4ad0*/  LDG.E.CONSTANT R0, desc[UR6][R126.64+0x1c8] ;  /* 0x0001c8067e007981 */ /* 0x000f64000c1e9900 */
[----:B------:R-:W-:Y:S01]  /*4ae0*/  FFMA R2, R130, R191, R3 ;  /* 0x000000bf82027223 */ /* 0x000fe20000000003 */
[----:B------:R-:W-:Y:S01]  /*4af0*/  FMUL R59, R133, R59 ;  /* 0x0000003b853b7220 */ /* 0x000fe20000400000 */
[----:B------:R-:W5:Y:S02]  /*4b00*/  LDG.E.CONSTANT R190, desc[UR6][R126.64+0x1cc] ;  /* 0x0001cc067ebe7981 */ /* 0x000f64000c1e9900 */
[----:B------:R-:W-:-:S02]  /*4b10*/  FFMA R3, R129, R192, R2 ;  /* 0x000000c081037223 */ /* 0x000fc40000000002 */
[----:B------:R-:W5:Y:S02]  /*4b20*/  LDG.E.CONSTANT R191, desc[UR6][R126.64+0x1d0] ;  /* 0x0001d0067ebf7981 */ /* 0x000f64000c1e9900 */
[----:B------:R-:W-:Y:S02]  /*4b30*/  FFMA R2, R128, R193, R3 ;  /* 0x000000c180027223 */ /* 0x000fe40000000003 */
[----:B------:R-:W5:Y:S02]  /*4b40*/  LDG.E.CONSTANT R192, desc[UR6][R126.64+0x1d4] ;  /* 0x0001d4067ec07981 */ /* 0x000f64000c1e9900 */
[----:B------:R-:W-:Y:S01]  /*4b50*/  FFMA R3, R125, R146, R2 ;  /* 0x000000927d037223 */ /* 0x000fe20000000002 */
[C---:B------:R-:W-:Y:S01]  /*4b60*/  FMUL R146, R133.reuse, R61 ;  /* 0x0000003d85927220 */ /* 0x040fe20000400000 */
[C---:B------:R-:W-:Y:S01]  /*4b70*/  FMUL R61, R133.reuse, R66 ;  /* 0x00000042853d7220 */ /* 0x040fe20000400000 */
[----:B------:R-:W5:Y:S02]  /*4b80*/  LDG.E.CONSTANT R193, desc[UR6][R126.64+0x1d8] ;  /* 0x0001d8067ec17981 */ /* 0x000f64000c1e9900 */
[----:B------:R-:W-:Y:S01]  /*4b90*/  FFMA R2, R146, R143, R3 ;  /* 0x0000008f92027223 */ /* 0x000fe20000000003 */
[C---:B------:R-:W-:Y:S01]  /*4ba0*/  FMUL R143, R133.reuse, R62 ;  /* 0x0000003e858f7220 */ /* 0x040fe20000400000 */
[----:B------:R-:W-:Y:S01]  /*4bb0*/  FMUL R58, R133, R58 ;  /* 0x0000003a853a7220 */ /* 0x000fe20000400000 */
[----:B------:R-:W5:Y:S01]  /*4bc0*/  LDG.E.CONSTANT R194, desc[UR6][R126.64+0x1dc] ;  /* 0x0001dc067ec27981 */ /* 0x000f62000c1e9900 */
[----:B------:R-:W-:Y:S01]  /*4bd0*/  FFMA R2, R61, R144, R2 ;  /* 0x000000903d027223 */ /* 0x000fe20000000002 */
[C---:B------:R-:W-:Y:S01]  /*4be0*/  FMUL R62, R133.reuse, R63 ;  /* 0x0000003f853e7220 */ /* 0x040fe20000400000 */
[----:B------:R-:W-:Y:S01]  /*4bf0*/  FMUL R45, R133, R45 ;  /* 0x0000002d852d7220 */ /* 0x000fe20000400000 */
[----:B------:R-:W5:Y:S01]  /*4c00*/  LDG.E.CONSTANT R66, desc[UR6][R126.64+0x1e0] ;  /* 0x0001e0067e427981 */ /* 0x000f62000c1e9900 */
[----:B------:R-:W-:Y:S01]  /*4c10*/  FFMA R3, R143, R140, R2 ;  /* 0x0000008c8f037223 */ /* 0x000fe20000000002 */
[----:B------:R-:W-:-:S02]  /*4c20*/  FMUL R60, R133, R60 ;  /* 0x0000003c853c7220 */ /* 0x000fc40000400000 */
[----:B------:R-:W5:Y:S01]  /*4c30*/  LDG.E.CONSTANT R63, desc[UR6][R126.64+0x1e4] ;  /* 0x0001e4067e3f7981 */ /* 0x000f62000c1e9900 */
[----:B------:R-:W-:-:S04]  /*4c40*/  FFMA R3, R62, R141, R3 ;  /* 0x0000008d3e037223 */ /* 0x000fc80000000003 */
[----:B---3--:R-:W-:Y:S01]  /*4c50*/  FFMA R2, R64, R137, R3 ;  /* 0x0000008940027223 */ /* 0x008fe20000000003 */
[C---:B------:R-:W-:Y:S01]  /*4c60*/  FMUL R47, R133.reuse, R47 ;  /* 0x0000002f852f7220 */ /* 0x040fe20000400000 */
[C---:B------:R-:W-:Y:S01]  /*4c70*/  FMUL R48, R133.reuse, R48 ;  /* 0x0000003085307220 */ /* 0x040fe20000400000 */
[----:B------:R-:W-:Y:S01]  /*4c80*/  FMUL R49, R133, R49 ;  /* 0x0000003185317220 */ /* 0x000fe20000400000 */
[----:B----4-:R-:W-:Y:S01]  /*4c90*/  FFMA R3, R65, R138, R2 ;  /* 0x0000008a41037223 */ /* 0x010fe20000000002 */
[C---:B------:R-:W-:Y:S01]  /*4ca0*/  FMUL R138, R133.reuse, R53 ;  /* 0x00000035858a7220 */ /* 0x040fe20000400000 */
[C---:B------:R-:W-:Y:S01]  /*4cb0*/  FMUL R50, R133.reuse, R50 ;  /* 0x0000003285327220 */ /* 0x040fe20000400000 */
[----:B------:R-:W3:Y:S02]  /*4cc0*/  LDG.E.CONSTANT R53, desc[UR6][R126.64+0x1e8] ;  /* 0x0001e8067e357981 */ /* 0x000ee4000c1e9900 */
[----:B--2---:R-:W-:Y:S02]  /*4cd0*/  FFMA R2, R138, R135, R3 ;  /* 0x000000878a027223 */ /* 0x004fe40000000003 */
[----:B------:R-:W2:Y:S01]  /*4ce0*/  LDG.E.CONSTANT R135, desc[UR6][R126.64+0x1ec] ;  /* 0x0001ec067e877981 */ /* 0x000ea2000c1e9900 */
[----:B------:R-:W-:-:S03]  /*4cf0*/  FMUL R37, R133, R37 ;  /* 0x0000002585257220 */ /* 0x000fc60000400000 */
[----:B------:R-:W4:Y:S01]  /*4d00*/  LDG.E.CONSTANT R137, desc[UR6][R126.64+0x1fc] ;  /* 0x0001fc067e897981 */ /* 0x000f22000c1e9900 */
[----:B-----5:R-:W-:-:S04]  /*4d10*/  FFMA R3, R67, R134, R2 ;  /* 0x0000008643037223 */ /* 0x020fc80000000002 */
[----:B------:R-:W-:Y:S01]  /*4d20*/  FFMA R2, R54, R131, R3 ;  /* 0x0000008336027223 */ /* 0x000fe20000000003 */
[----:B------:R-:W-:Y:S01]  /*4d30*/  FMUL R134, R133, R55 ;  /* 0x0000003785867220 */ /* 0x000fe20000400000 */
[----:B------:R-:W5:Y:S02]  /*4d40*/  LDG.E.CONSTANT R131, desc[UR6][R126.64+0x1f0] ;  /* 0x0001f0067e837981 */ /* 0x000f64000c1e9900 */
[----:B------:R-:W-:Y:S01]  /*4d50*/  FFMA R3, R59, R136, R2 ;  /* 0x000000883b037223 */ /* 0x000fe20000000002 */
[C---:B------:R-:W-:Y:S01]  /*4d60*/  FMUL R55, R133.reuse, R56 ;  /* 0x0000003885377220 */ /* 0x040fe20000400000 */
[----:B------:R-:W4:Y:S02]  /*4d70*/  LDG.E.CONSTANT R136, desc[UR6][R126.64+0x1f4] ;  /* 0x0001f4067e887981 */ /* 0x000f24000c1e9900 */
[----:B------:R-:W-:Y:S01]  /*4d80*/  FFMA R2, R134, R139, R3 ;  /* 0x0000008b86027223 */ /* 0x000fe20000000003 */
[C---:B------:R-:W-:Y:S01]  /*4d90*/  FMUL R56, R133.reuse, R57 ;  /* 0x0000003985387220 */ /* 0x040fe20000400000 */
[----:B------:R-:W-:-:S02]  /*4da0*/  FMUL R139, R133, R46 ;  /* 0x0000002e858b7220 */ /* 0x000fc40000400000 */
[----:B------:R-:W-:Y:S01]  /*4db0*/  FFMA R3, R55, R142, R2 ;  /* 0x0000008e37037223 */ /* 0x000fe20000000002 */
[----:B------:R0:W4:Y:S03]  /*4dc0*/  LDG.E.CONSTANT R57, desc[UR6][R126.64+0x1f8] ;  /* 0x0001f8067e397981 */ /* 0x000126000c1e9900 */
[----:B------:R-:W-:-:S04]  /*4dd0*/  FFMA R3, R56, R145, R3 ;  /* 0x0000009138037223 */ /* 0x000fc80000000003 */
[----:B------:R-:W-:-:S04]  /*4de0*/  FFMA R2, R58, R147, R3 ;  /* 0x000000933a027223 */ /* 0x000fc80000000003 */
[----:B------:R-:W-:-:S04]  /*4df0*/  FFMA R3, R45, R148, R2 ;  /* 0x000000942d037223 */ /* 0x000fc80000000002 */
[----:B------:R-:W-:Y:S01]  /*4e00*/  FFMA R2, R60, R149, R3 ;  /* 0x000000953c027223 */ /* 0x000fe20000000003 */
[----:B------:R-:W-:-:S03]  /*4e10*/  FMUL R46, R133, R51 ;  /* 0x00000033852e7220 */ /* 0x000fc60000400000 */
[----:B------:R-:W-:-:S04]  /*4e20*/  FFMA R3, R139, R150, R2 ;  /* 0x000000968b037223 */ /* 0x000fc80000000002 */
[----:B------:R-:W-:-:S04]  /*4e30*/  FFMA R2, R46, R151, R3 ;  /* 0x000000972e027223 */ /* 0x000fc80000000003 */
[----:B------:R-:W-:-:S04]  /*4e40*/  FFMA R3, R47, R152, R2 ;  /* 0x000000982f037223 */ /* 0x000fc80000000002 */
[----:B------:R-:W-:-:S04]  /*4e50*/  FFMA R2, R48, R153, R3 ;  /* 0x0000009930027223 */ /* 0x000fc80000000003 */
[----:B------:R-:W-:-:S04]  /*4e60*/  FFMA R3, R49, R154, R2 ;  /* 0x0000009a31037223 */ /* 0x000fc80000000002 */
[----:B------:R-:W-:Y:S01]  /*4e70*/  FFMA R2, R50, R155, R3 ;  /* 0x0000009b32027223 */ /* 0x000fe20000000003 */
[----:B------:R-:W-:-:S03]  /*4e80*/  FMUL R52, R133, R52 ;  /* 0x0000003485347220 */ /* 0x000fc60000400000 */
        /* <DEDUP_REMOVED lines=9> */
[----:B0-----:R-:W-:-:S03]  /*4f20*/  FMUL R126, R133, R41 ;  /* 0x00000029857e7220 */ /* 0x001fc60000400000 */
        /* <DEDUP_REMOVED lines=21> */
[----:B------:R-:W0:Y:S01]  /*5080*/  LDC.64 R2, c[0x0][0x3a0] ;  /* 0x0000e800ff027b82 */ /* 0x000e220000000a00 */
[----:B------:R-:W-:Y:S02]  /*5090*/  FMUL R36, R133, R36 ;  /* 0x0000002485247220 */ /* 0x000fe40000400000 */
[----:B------:R-:W-:-:S04]  /*50a0*/  FFMA R127, R21, R172, R142 ;  /* 0x000000ac157f7223 */ /* 0x000fc8000000008e */
[----:B------:R-:W-:Y:S01]  /*50b0*/  FFMA R142, R36, R173, R127 ;  /* 0x000000ad248e7223 */ /* 0x000fe2000000007f */
[C---:B------:R-:W-:Y:S01]  /*50c0*/  FMUL R127, R133.reuse, R22 ;  /* 0x00000016857f7220 */ /* 0x040fe20000400000 */
[----:B------:R-:W-:-:S03]  /*50d0*/  FMUL R22, R133, R27 ;  /* 0x0000001b85167220 */ /* 0x000fc60000400000 */
[----:B------:R-:W-:Y:S01]  /*50e0*/  FFMA R141, R127, R174, R142 ;  /* 0x000000ae7f8d7223 */ /* 0x000fe2000000008e */
[----:B------:R-:W-:-:S03]  /*50f0*/  FMUL R23, R133, R23 ;  /* 0x0000001785177220 */ /* 0x000fc60000400000 */
[----:B------:R-:W-:-:S04]  /*5100*/  FFMA R142, R22, R175, R141 ;  /* 0x000000af168e7223 */ /* 0x000fc8000000008d */
[----:B------:R-:W-:Y:S01]  /*5110*/  FFMA R145, R23, R176, R142 ;  /* 0x000000b017917223 */ /* 0x000fe2000000008e */
[C---:B------:R-:W-:Y:S01]  /*5120*/  FMUL R142, R133.reuse, R24 ;  /* 0x00000018858e7220 */ /* 0x040fe20000400000 */
[----:B------:R-:W-:Y:S01]  /*5130*/  FMUL R25, R133, R25 ;  /* 0x0000001985197220 */ /* 0x000fe20000400000 */
[----:B0-----:R-:W4:Y:S02]  /*5140*/  LDG.E.CONSTANT R44, desc[UR6][R2.64+0x1fc] ;  /* 0x0001fc06022c7981 */ /* 0x001f24000c1e9900 */
[----:B------:R-:W-:Y:S02]  /*5150*/  FFMA R144, R142, R177, R145 ;  /* 0x000000b18e907223 */ /* 0x000fe40000000091 */
[----:B------:R-:W4:Y:S04]  /*5160*/  LDG.E.CONSTANT R35, desc[UR6][R2.64] ;  /* 0x0000000602237981 */ /* 0x000f28000c1e9900 */
[----:B------:R-:W4:Y:S01]  /*5170*/  LDG.E.CONSTANT R140, desc[UR6][R2.64+0x4] ;  /* 0x00000406028c7981 */ /* 0x000f22000c1e9900 */
[----:B------:R-:W-:-:S03]  /*5180*/  FFMA R147, R25, R178, R144 ;  /* 0x000000b219937223 */ /* 0x000fc60000000090 */
[----:B------:R-:W4:Y:S04]  /*5190*/  LDG.E.CONSTANT R27, desc[UR6][R2.64+0x8] ;  /* 0x00000806021b7981 */ /* 0x000f28000c1e9900 */
[----:B------:R-:W4:Y:S04]  /*51a0*/  LDG.E.CONSTANT R24, desc[UR6][R2.64+0xc] ;  /* 0x00000c0602187981 */ /* 0x000f28000c1e9900 */
[----:B------:R-:W4:Y:S04]  /*51b0*/  LDG.E.CONSTANT R141, desc[UR6][R2.64+0x10] ;  /* 0x00001006028d7981 */ /* 0x000f28000c1e9900 */
[----:B------:R-:W4:Y:S04]  /*51c0*/  LDG.E.CONSTANT R144, desc[UR6][R2.64+0x14] ;  /* 0x0000140602907981 */ /* 0x000f28000c1e9900 */
[----:B------:R-:W4:Y:S01]  /*51d0*/  LDG.E.CONSTANT R145, desc[UR6][R2.64+0x18] ;  /* 0x0000180602917981 */ /* 0x000f22000c1e9900 */
        /* <DEDUP_REMOVED lines=23> */
[----:B------:R-:W-:Y:S01]  /*5350*/  HFMA2 R217, -RZ, RZ, 1.875, 0 ;  /* 0x3f800000ffd97431 */ /* 0x000fe200000001ff */
[----:B------:R-:W4:Y:S01]  /*5360*/  LDG.E.CONSTANT R5, desc[UR6][R2.64+0xa0] ;  /* 0x0000a00602057981 */ /* 0x000f22000c1e9900 */
[----:B------:R-:W-:Y:S01]  /*5370*/  FFMA R150, R148, R187, R147 ;  /* 0x000000bb94967223 */ /* 0x000fe20000000093 */
[----:B------:R-:W-:-:S02]  /*5380*/  FMUL R16, R133, R17 ;  /* 0x0000001185107220 */ /* 0x000fc40000400000 */
[----:B------:R-:W4:Y:S01]  /*5390*/  LDG.E.CONSTANT R152, desc[UR6][R2.64+0x24] ;  /* 0x0000240602987981 */ /* 0x000f22000c1e9900 */
[----:B------:R-:W-:Y:S01]  /*53a0*/  FFMA R147, R15, R188, R150 ;  /* 0x000000bc0f937223 */ /* 0x000fe20000000096 */
[----:B------:R-:W-:Y:S02]  /*53b0*/  FMUL R17, R133, R18 ;  /* 0x0000001285117220 */ /* 0x000fe40000400000 */
[----:B------:R-:W4:Y:S01]  /*53c0*/  LDG.E.CONSTANT R151, desc[UR6][R2.64+0x28] ;  /* 0x0000280602977981 */ /* 0x000f22000c1e9900 */
[----:B------:R-:W-:-:S03]  /*53d0*/  FFMA R150, R16, R189, R147 ;  /* 0x000000bd10967223 */ /* 0x000fc60000000093 */
[----:B------:R-:W4:Y:S01]  /*53e0*/  LDG.E.CONSTANT R18, desc[UR6][R2.64+0x2c] ;  /* 0x00002c0602127981 */ /* 0x000f22000c1e9900 */
[----:B------:R-:W-:-:S03]  /*53f0*/  FFMA R0, R17, R0, R150 ;  /* 0x0000000011007223 */ /* 0x000fc60000000096 */
[----:B------:R-:W4:Y:S01]  /*5400*/  LDG.E.CONSTANT R150, desc[UR6][R2.64+0x1c] ;  /* 0x00001c0602967981 */ /* 0x000f22000c1e9900 */
[----:B------:R-:W-:-:S03]  /*5410*/  FFMA R147, R9, R190, R0 ;  /* 0x000000be09937223 */ /* 0x000fc60000000000 */
[----:B------:R-:W4:Y:S01]  /*5420*/  LDG.E.CONSTANT R155, desc[UR6][R2.64+0x30] ;  /* 0x00003006029b7981 */ /* 0x000f22000c1e9900 */
[----:B------:R-:W-:Y:S01]  /*5430*/  FFMA R0, R20, R191, R147 ;  /* 0x000000bf14007223 */ /* 0x000fe20000000093 */
[C---:B------:R-:W-:Y:S01]  /*5440*/  FMUL R147, R133.reuse, R8 ;  /* 0x0000000885937220 */ /* 0x040fe20000400000 */
[----:B------:R-:W-:Y:S01]  /*5450*/  FMUL R8, R133, R6 ;  /* 0x0000000685087220 */ /* 0x000fe20000400000 */
        /* <DEDUP_REMOVED lines=8> */
[----:B------:R-:W4:Y:S02]  /*54e0*/  LDG.E.CONSTANT R66, desc[UR6][R2.64+0x34] ;  /* 0x0000340602427981 */ /* 0x000f24000c1e9900 */
[----:B------:R-:W-:-:S02]  /*54f0*/  FFMA R7, R156, R63, R159 ;  /* 0x0000003f9c077223 */ /* 0x000fc4000000009f */
        /* <DEDUP_REMOVED lines=11> */
[----:B------:R-:W4:Y:S01]  /*55b0*/  LDG.E.CONSTANT R170, desc[UR6][R2.64+0x74] ;  /* 0x0000740602aa7981 */ /* 0x000f22000c1e9900 */
[----:B---3--:R-:W-:-:S03]  /*55c0*/  FFMA R7, R10, R53, R7 ;  /* 0x000000350a077223 */ /* 0x008fc60000000007 */
[----:B------:R-:W3:Y:S01]  /*55d0*/  LDG.E.CONSTANT R53, desc[UR6][R2.64+0x68] ;  /* 0x0000680602357981 */ /* 0x000ee2000c1e9900 */
[----:B--2---:R-:W-:-:S03]  /*55e0*/  FFMA R7, R12, R135, R7 ;  /* 0x000000870c077223 */ /* 0x004fc60000000007 */
[----:B------:R-:W2:Y:S04]  /*55f0*/  LDG.E.CONSTANT R135, desc[UR6][R2.64+0x78] ;  /* 0x0000780602877981 */ /* 0x000ea8000c1e9900 */
[----:B------:R-:W2:Y:S04]  /*5600*/  LDG.E.CONSTANT R168, desc[UR6][R2.64+0x7c] ;  /* 0x00007c0602a87981 */ /* 0x000ea8000c1e9900 */
[----:B------:R-:W2:Y:S01]  /*5610*/  LDG.E.CONSTANT R169, desc[UR6][R2.64+0x80] ;  /* 0x0000800602a97981 */ /* 0x000ea2000c1e9900 */
[----:B-----5:R-:W-:-:S03]  /*5620*/  FFMA R0, R124, R131, R7 ;  /* 0x000000837c007223 */ /* 0x020fc60000000007 */
[----:B------:R-:W5:Y:S01]  /*5630*/  LDG.E.CONSTANT R176, desc[UR6][R2.64+0x84] ;  /* 0x0000840602b07981 */ /* 0x000f62000c1e9900 */
[----:B----4-:R-:W-:-:S03]  /*5640*/  FFMA R7, R123, R136, R0 ;  /* 0x000000887b077223 */ /* 0x010fc60000000000 */
[----:B------:R-:W4:Y:S04]  /*5650*/  LDG.E.CONSTANT R167, desc[UR6][R2.64+0x88] ;  /* 0x0000880602a77981 */ /* 0x000f28000c1e9900 */
[----:B------:R-:W4:Y:S01]  /*5660*/  LDG.E.CONSTANT R174, desc[UR6][R2.64+0x8c] ;  /* 0x00008c0602ae7981 */ /* 0x000f22000c1e9900 */
[----:B------:R-:W-:-:S03]  /*5670*/  FFMA R0, R122, R57, R7 ;  /* 0x000000397a007223 */ /* 0x000fc60000000007 */
[----:B------:R-:W4:Y:S01]  /*5680*/  LDG.E.CONSTANT R131, desc[UR6][R2.64+0x90] ;  /* 0x0000900602837981 */ /* 0x000f22000c1e9900 */
[----:B------:R-:W-:Y:S01]  /*5690*/  FFMA R213, R233, R137, R0 ;  /* 0x00000089e9d57223 */ /* 0x000fe20000000000 */
[----:B------:R-:W-:Y:S02]  /*56a0*/  MOV R7, 0x3c80f082 ;  /* 0x3c80f08200077802 */ /* 0x000fe40000000f00 */
[----:B------:R-:W4:Y:S01]  /*56b0*/  LDG.E.CONSTANT R180, desc[UR6][R2.64+0x94] ;  /* 0x0000940602b47981 */ /* 0x000f22000c1e9900 */
[----:B------:R-:W-:-:S03]  /*56c0*/  FMUL R0, R213, 0.044714998453855514526 ;  /* 0x3d372713d5007820 */ /* 0x000fc60000400000 */
[----:B------:R-:W4:Y:S01]  /*56d0*/  LDG.E.CONSTANT R133, desc[UR6][R2.64+0x98] ;  /* 0x0000980602857981 */ /* 0x000f22000c1e9900 */
[----:B------:R-:W-:-:S03]  /*56e0*/  FMUL R0, R213, R0 ;  /* 0x00000000d5007220 */ /* 0x000fc60000400000 */
[----:B------:R-:W4:Y:S01]  /*56f0*/  LDG.E.CONSTANT R178, desc[UR6][R2.64+0x9c] ;  /* 0x00009c0602b27981 */ /* 0x000f22000c1e9900 */
[----:B------:R-:W-:-:S03]  /*5700*/  FFMA R0, R213, R0, R213 ;  /* 0x00000000d5007223 */ /* 0x000fc600000000d5 */
[----:B------:R-:W4:Y:S01]  /*5710*/  LDG.E.CONSTANT R136, desc[UR6][R2.64+0xa4] ;  /* 0x0000a40602887981 */ /* 0x000f22000c1e9900 */
[----:B------:R-:W-:-:S03]  /*5720*/  FMUL R215, R0, 0.79788458347320556641 ;  /* 0x3f4c422a00d77820 */ /* 0x000fc60000400000 */
[----:B------:R-:W4:Y:S01]  /*5730*/  LDG.E.CONSTANT R211, desc[UR6][R2.64+0xa8] ;  /* 0x0000a80602d37981 */ /* 0x000f22000c1e9900 */
[----:B------:R-:W-:-:S03]  /*5740*/  FMUL R0, |R215|, 2.8853900432586669922 ;  /* 0x4038aa3bd7007820 */ /* 0x000fc60000400200 */
[----:B------:R-:W4:Y:S03]  /*5750*/  LDG.E.CONSTANT R220, desc[UR6][R2.64+0xac] ;  /* 0x0000ac0602dc7981 */ /* 0x000f26000c1e9900 */
[----:B------:R-:W0:Y:S01]  /*5760*/  MUFU.EX2 R0, R0 ;  /* 0x0000000000007308 */ /* 0x000e220000000800 */
[----:B------:R-:W4:Y:S04]  /*5770*/  LDG.E.CONSTANT R209, desc[UR6][R2.64+0xb0] ;  /* 0x0000b00602d17981 */ /* 0x000f28000c1e9900 */
[----:B------:R-:W4:Y:S04]  /*5780*/  LDG.E.CONSTANT R218, desc[UR6][R2.64+0xb4] ;  /* 0x0000b40602da7981 */ /* 0x000f28000c1e9900 */
[----:B------:R-:W4:Y:S04]  /*5790*/  LDG.E.CONSTANT R207, desc[UR6][R2.64+0xb8] ;  /* 0x0000b80602cf7981 */ /* 0x000f28000c1e9900 */
[----:B------:R-:W4:Y:S01]  /*57a0*/  LDG.E.CONSTANT R216, desc[UR6][R2.64+0xbc] ;  /* 0x0000bc0602d87981 */ /* 0x000f22000c1e9900 */
[----:B0-----:R-:W-:Y:S01]  /*57b0*/  FADD R6, R0, 1 ;  /* 0x3f80000000067421 */ /* 0x001fe20000000000 */
[----:B------:R-:W-:-:S02]  /*57c0*/  FMUL R0, R215, R215 ;  /* 0x000000d7d7007220 */ /* 0x000fc40000400000 */
[----:B------:R-:W4:Y:S03]  /*57d0*/  LDG.E.CONSTANT R205, desc[UR6][R2.64+0xc0] ;  /* 0x0000c00602cd7981 */ /* 0x000f26000c1e9900 */
[----:B------:R-:W0:Y:S01]  /*57e0*/  MUFU.RCP R6, R6 ;  /* 0x0000000600067308 */ /* 0x000e220000001000 */
[C---:B------:R-:W-:Y:S01]  /*57f0*/  FFMA R7, R0.reuse, R7, -0.052303962409496307373 ;  /* 0xbd563cae00077423 */ /* 0x040fe20000000007 */
[----:B------:R-:W4:Y:S03]  /*5800*/  LDG.E.CONSTANT R214, desc[UR6][R2.64+0xc4] ;  /* 0x0000c40602d67981 */ /* 0x000f26000c1e9900 */
[C---:B------:R-:W-:Y:S01]  /*5810*/  FFMA R7, R0.reuse, R7, 0.1331529766321182251 ;  /* 0x3e08594100077423 */ /* 0x040fe20000000007 */
[----:B------:R-:W4:Y:S03]  /*5820*/  LDG.E.CONSTANT R203, desc[UR6][R2.64+0xc8] ;  /* 0x0000c80602cb7981 */ /* 0x000f26000c1e9900 */
[C---:B------:R-:W-:Y:S01]  /*5830*/  FFMA R7, R0.reuse, R7, -0.33332768082618713379 ;  /* 0xbeaaa9ed00077423 */ /* 0x040fe20000000007 */
[----:B------:R-:W-:Y:S01]  /*5840*/  FSETP.GE.AND P1, PT, |R215|, 0.60000002384185791016, PT ;  /* 0x3f19999ad700780b */ /* 0x000fe20003f26200 */
[----:B------:R-:W4:Y:S02]  /*5850*/  LDG.E.CONSTANT R212, desc[UR6][R2.64+0xcc] ;  /* 0x0000cc0602d47981 */ /* 0x000f24000c1e9900 */
[----:B------:R-:W-:-:S02]  /*5860*/  FFMA R222, R0, R7, RZ ;  /* 0x0000000700de7223 */ /* 0x000fc400000000ff */
[----:B------:R-:W4:Y:S01]  /*5870*/  LDG.E.CONSTANT R201, desc[UR6][R2.64+0xd0] ;  /* 0x0000d00602c97981 */ /* 0x000f22000c1e9900 */
[----:B0-----:R-:W-:Y:S02]  /*5880*/  FFMA R217, R6, -2, R217 ;  /* 0xc000000006d97823 */ /* 0x001fe400000000d9 */
[----:B------:R-:W0:Y:S01]  /*5890*/  LDC.64 R6, c[0x0][0x3a8] ;  /* 0x0000ea00ff067b82 */ /* 0x000e220000000a00 */
[----:B------:R-:W-:Y:S01]  /*58a0*/  FSETP.GE.AND P0, PT, |R215|, 9.010913848876953125, PT ;  /* 0x41102cb4d700780b */ /* 0x000fe20003f06200 */
[----:B------:R-:W4:Y:S03]  /*58b0*/  LDG.E.CONSTANT R199, desc[UR6][R2.64+0xd4] ;  /* 0x0000d40602c77981 */ /* 0x000f26000c1e9900 */
[----:B------:R-:W-:Y:S01]  /*58c0*/  FSEL R0, R217, 1, !P0 ;  /* 0x3f800000d9007808 */ /* 0x000fe20004000000 */
[----:B------:R-:W4:Y:S03]  /*58d0*/  LDG.E.CONSTANT R210, desc[UR6][R2.64+0xd8] ;  /* 0x0000d80602d27981 */ /* 0x000f26000c1e9900 */
[--C-:B------:R-:W-:Y:S01]  /*58e0*/  LOP3.LUT R217, R0, 0x80000000, R215.reuse, 0xb8, !PT ;  /* 0x8000000000d97812 */ /* 0x100fe200078eb8d7 */
[----:B------:R-:W-:Y:S01]  /*58f0*/  @!P1 FFMA R217, R215, R222, R215 ;  /* 0x000000ded7d99223 */ /* 0x000fe200000000d7 */
[----:B------:R-:W-:Y:S01]  /*5900*/  FMUL R0, R213, 0.5 ;  /* 0x3f000000d5007820 */ /* 0x000fe20000400000 */
[----:B------:R-:W4:Y:S02]  /*5910*/  LDG.E.CONSTANT R197, desc[UR6][R2.64+0xdc] ;  /* 0x0000dc0602c57981 */ /* 0x000f24000c1e9900 */
[----:B------:R-:W-:-:S02]  /*5920*/  FADD R217, R217, 1 ;  /* 0x3f800000d9d97421 */ /* 0x000fc40000000000 */
[----:B------:R-:W4:Y:S02]  /*5930*/  LDG.E.CONSTANT R195, desc[UR6][R2.64+0xe0] ;  /* 0x0000e00602c37981 */ /* 0x000f24000c1e9900 */
[----:B------:R-:W-:Y:S02]  /*5940*/  FMUL R0, R0, R217 ;  /* 0x000000d900007220 */ /* 0x000fe40000400000 */
[----:B------:R-:W4:Y:S01]  /*5950*/  LDG.E.CONSTANT R193, desc[UR6][R2.64+0xe4] ;  /* 0x0000e40602c17981 */ /* 0x000f22000c1e9900 */
[----:B0-----:R-:W-:-:S03]  /*5960*/  IMAD.WIDE R6, R132, 0x4, R6 ;  /* 0x0000000484067825 */ /* 0x001fc600078e0206 */
        /* <DEDUP_REMOVED lines=8> */
[----:B------:R-:W-:-:S03]  /*59f0*/  FFMA R235, R0, R44, R233 ;  /* 0x0000002c00eb7223 */ /* 0x000fc600000000e9 */
[----:B------:R-:W4:Y:S01]  /*5a00*/  LDG.E.CONSTANT R200, desc[UR6][R2.64+0x108] ;  /* 0x0001080602c87981 */ /* 0x000f22000c1e9900 */
[----:B------:R-:W-:-:S03]  /*5a10*/  FFMA R245, R0, R35, R120 ;  /* 0x0000002300f57223 */ /* 0x000fc60000000078 */
[----:B------:R-:W4:Y:S01]  /*5a20*/  LDG.E.CONSTANT R183, desc[UR6][R2.64+0x10c] ;  /* 0x00010c0602b77981 */ /* 0x000f22000c1e9900 */
[----:B------:R-:W-:-:S03]  /*5a30*/  FFMA R249, R0, R140, R119 ;  /* 0x0000008c00f97223 */ /* 0x000fc60000000077 */
[----:B------:R0:W-:Y:S01]  /*5a40*/  STG.E desc[UR6][R6.64+0x1fc], R235 ;  /* 0x0001fceb06007986 */ /* 0x0001e2000c101906 */
[----:B------:R-:W-:-:S03]  /*5a50*/  FFMA R27, R0, R27, R118 ;  /* 0x0000001b001b7223 */ /* 0x000fc60000000076 */
[----:B------:R1:W-:Y:S01]  /*5a60*/  STG.E desc[UR6][R6.64], R245 ;  /* 0x000000f506007986 */ /* 0x0003e2000c101906 */
[----:B------:R-:W-:-:S03]  /*5a70*/  FFMA R117, R0, R24, R117 ;  /* 0x0000001800757223 */ /* 0x000fc60000000075 */
[----:B------:R1:W-:Y:S01]  /*5a80*/  STG.E desc[UR6][R6.64+0x4], R249 ;  /* 0x000004f906007986 */ /* 0x0003e2000c101906 */
[----:B------:R-:W-:-:S03]  /*5a90*/  FFMA R141, R0, R141, R116 ;  /* 0x0000008d008d7223 */ /* 0x000fc60000000074 */
[----:B------:R-:W4:Y:S01]  /*5aa0*/  LDG.E.CONSTANT R198, desc[UR6][R2.64+0x110] ;  /* 0x0001100602c67981 */ /* 0x000f22000c1e9900 */
[----:B------:R-:W-:-:S03]  /*5ab0*/  FFMA R246, R0, R144, R115 ;  /* 0x0000009000f67223 */ /* 0x000fc60000000073 */
[----:B------:R-:W4:Y:S01]  /*5ac0*/  LDG.E.CONSTANT R179, desc[UR6][R2.64+0x114] ;  /* 0x0001140602b37981 */ /* 0x000f22000c1e9900 */
[----:B------:R-:W-:-:S03]  /*5ad0*/  FFMA R248, R0, R145, R114 ;  /* 0x0000009100f87223 */ /* 0x000fc60000000072 */
        /* <DEDUP_REMOVED lines=39> */
[----:B0-----:R-:W4:Y:S04]  /*5d50*/  LDG.E.CONSTANT R235, desc[UR6][R2.64+0x1b4] ;  /* 0x0001b40602eb7981 */ /* 0x001f28000c1e9900 */
[----:B------:R-:W4:Y:S04]  /*5d60*/  LDG.E.CONSTANT R140, desc[UR6][R2.64+0x1b8] ;  /* 0x0001b806028c7981 */ /* 0x000f28000c1e9900 */
[----:B------:R-:W4:Y:S04]  /*5d70*/  LDG.E.CONSTANT R119, desc[UR6][R2.64+0x1bc] ;  /* 0x0001bc0602777981 */ /* 0x000f28000c1e9900 */
[----:B------:R-:W4:Y:S04]  /*5d80*/  LDG.E.CONSTANT R240, desc[UR6][R2.64+0x1c0] ;  /* 0x0001c00602f07981 */ /* 0x000f28000c1e9900 */
[----:B------:R-:W4:Y:S04]  /*5d90*/  LDG.E.CONSTANT R247, desc[UR6][R2.64+0x1c4] ;  /* 0x0001c40602f77981 */ /* 0x000f28000c1e9900 */
[----:B------:R-:W4:Y:S04]  /*5da0*/  LDG.E.CONSTANT R238, desc[UR6][R2.64+0x1c8] ;  /* 0x0001c80602ee7981 */ /* 0x000f28000c1e9900 */
[----:B------:R-:W4:Y:S04]  /*5db0*/  LDG.E.CONSTANT R118, desc[UR6][R2.64+0x1cc] ;  /* 0x0001cc0602767981 */ /* 0x000f28000c1e9900 */
[----:B-1----:R-:W4:Y:S04]  /*5dc0*/  LDG.E.CONSTANT R245, desc[UR6][R2.64+0x1d0] ;  /* 0x0001d00602f57981 */ /* 0x002f28000c1e9900 */
        /* <DEDUP_REMOVED lines=9> */
[----:B------:R0:W4:Y:S01]  /*5e60*/  LDG.E.CONSTANT R244, desc[UR6][R2.64+0x1f8] ;  /* 0x0001f80602f47981 */ /* 0x000122000c1e9900 */
[C---:B------:R-:W-:Y:S01]  /*5e70*/  FFMA R5, R0.reuse, R5, R80 ;  /* 0x0000000500057223 */ /* 0x040fe20000000050 */
[C---:B------:R-:W-:Y:S01]  /*5e80*/  FFMA R113, R0.reuse, R150, R113 ;  /* 0x0000009600717223 */ /* 0x040fe20000000071 */
[C---:B------:R-:W-:Y:S01]  /*5e90*/  FFMA R149, R0.reuse, R149, R112 ;  /* 0x0000009500957223 */ /* 0x040fe20000000070 */
[C---:B------:R-:W-:Y:S01]  /*5ea0*/  FFMA R111, R0.reuse, R152, R111 ;  /* 0x00000098006f7223 */ /* 0x040fe2000000006f */
[C---:B------:R-:W-:Y:S01]  /*5eb0*/  FFMA R151, R0.reuse, R151, R110 ;  /* 0x0000009700977223 */ /* 0x040fe2000000006e */
[----:B------:R1:W-:Y:S01]  /*5ec0*/  STG.E desc[UR6][R6.64+0xa0], R5 ;  /* 0x0000a00506007986 */ /* 0x0003e2000c101906 */
[C---:B------:R-:W-:Y:S01]  /*5ed0*/  FFMA R109, R0.reuse, R18, R109 ;  /* 0x00000012006d7223 */ /* 0x040fe2000000006d */
        /* <DEDUP_REMOVED lines=14> */
[C---:B---3--:R-:W-:Y:S01]  /*5fc0*/  FFMA R53, R0.reuse, R53, R94 ;  /* 0x0000003500357223 */ /* 0x048fe2000000005e */
[C---:B------:R-:W-:Y:S01]  /*5fd0*/  FFMA R93, R0.reuse, R172, R93 ;  /* 0x000000ac005d7223 */ /* 0x040fe2000000005d */
[C---:B------:R-:W-:Y:S01]  /*5fe0*/  FFMA R165, R0.reuse, R165, R92 ;  /* 0x000000a500a57223 */ /* 0x040fe2000000005c */
[C---:B------:R-:W-:Y:S01]  /*5ff0*/  FFMA R91, R0.reuse, R170, R91 ;  /* 0x000000aa005b7223 */ /* 0x040fe2000000005b */
[C---:B--2---:R-:W-:Y:S01]  /*6000*/  FFMA R135, R0.reuse, R135, R90 ;  /* 0x0000008700877223 */ /* 0x044fe2000000005a */
[C---:B------:R-:W-:Y:S01]  /*6010*/  FFMA R89, R0.reuse, R168, R89 ;  /* 0x000000a800597223 */ /* 0x040fe20000000059 */
[C---:B------:R-:W-:Y:S01]  /*6020*/  FFMA R169, R0.reuse, R169, R88 ;  /* 0x000000a900a97223 */ /* 0x040fe20000000058 */
[C---:B-----5:R-:W-:Y:S01]  /*6030*/  FFMA R87, R0.reuse, R176, R87 ;  /* 0x000000b000577223 */ /* 0x060fe20000000057 */
[C---:B----4-:R-:W-:Y:S01]  /*6040*/  FFMA R167, R0.reuse, R167, R86 ;  /* 0x000000a700a77223 */ /* 0x050fe20000000056 */
        /* <DEDUP_REMOVED lines=32> */
[----:B------:R-:W-:Y:S01]  /*6250*/  STG.E desc[UR6][R6.64+0x8], R27 ;  /* 0x0000081b06007986 */ /* 0x000fe2000c101906 */
        /* <DEDUP_REMOVED lines=54> */
[C---:B0-----:R-:W-:Y:S01]  /*65c0*/  FFMA R3, R0.reuse, R144, R10 ;  /* 0x0000009000037223 */ /* 0x041fe2000000000a */
[C---:B------:R-:W-:Y:S01]  /*65d0*/  FFMA R145, R0.reuse, R145, R12 ;  /* 0x0000009100917223 */ /* 0x040fe2000000000c */
[C---:B------:R-:W-:Y:S01]  /*65e0*/  FFMA R115, R0.reuse, R115, R124 ;  /* 0x0000007300737223 */ /* 0x040fe2000000007c */
[C---:B------:R-:W-:Y:S01]  /*65f0*/  FFMA R123, R0.reuse, R114, R123 ;  /* 0x00000072007b7223 */ /* 0x040fe2000000007b */
[----:B-1----:R-:W-:Y:S01]  /*6600*/  FFMA R5, R0, R244, R122 ;  /* 0x000000f400057223 */ /* 0x002fe2000000007a */
        /* <DEDUP_REMOVED lines=124> */
        .weak           $__internal_2_$__cuda_sm20_rcp_rn_f32_slowpath
        .type           $__internal_2_$__cuda_sm20_rcp_rn_f32_slowpath,@function
        .size           $__internal_2_$__cuda_sm20_rcp_rn_f32_slowpath,(.L_x_72 - $__internal_2_$__cuda_sm20_rcp_rn_f32_slowpath)
$__internal_2_$__cuda_sm20_rcp_rn_f32_slowpath:
        /* <DEDUP_REMOVED lines=15> */
.L_x_33:
        /* <DEDUP_REMOVED lines=33> */
.L_x_35:
[----:B------:R0:W1:Y:S02]  /*70d0*/  MUFU.RCP R127, R131 ;  /* 0x00000083007f7308 */ /* 0x0000640000001000 */
.L_x_34:
[----:B------:R-:W-:Y:S05]  /*70e0*/  BSYNC.RECONVERGENT B1 ;  /* 0x0000000000017941 */ /* 0x000fea0003800200 */
.L_x_32:
[----:B-1----:R-:W-:Y:S01]  /*70f0*/  MOV R133, R127 ;  /* 0x0000007f00857202 */ /* 0x002fe20000000f00 */
[----:B------:R-:W-:Y:S01]  /*7100*/  HFMA2 R127, -RZ, RZ, 0, 0 ;  /* 0x00000000ff7f7431 */ /* 0x000fe200000001ff */
[----:B------:R-:W-:-:S04]  /*7110*/  MOV R126, R137 ;  /* 0x00000089007e7202 */ /* 0x000fc80000000f00 */
[----:B0-----:R-:W-:Y:S05]  /*7120*/  RET.REL.NODEC R126 `(_Z19attention_rank1_mlpPKfS0_S0_S0_S0_Pfif) ;  /* 0xffffff8c7eb47950 */ /* 0x001fea0003c3ffff */
.L_x_36:
        /* <DEDUP_REMOVED lines=13> */
.L_x_72:


//--------------------- .text._Z18attention_conv_mlpPKfS0_S0_S0_Pfiif --------------------------
	.section	.text._Z18attention_conv_mlpPKfS0_S0_S0_Pfiif,"ax",@progbits
	.align	128
        .global         _Z18attention_conv_mlpPKfS0_S0_S0_Pfiif
        .type           _Z18attention_conv_mlpPKfS0_S0_S0_Pfiif,@function
        .size           _Z18attention_conv_mlpPKfS0_S0_S0_Pfiif,(.L_x_73 - _Z18attention_conv_mlpPKfS0_S0_S0_Pfiif)
        .other          _Z18attention_conv_mlpPKfS0_S0_S0_Pfiif,@"STO_CUDA_ENTRY STV_DEFAULT"
_Z18attention_conv_mlpPKfS0_S0_S0_Pfiif:
.text._Z18attention_conv_mlpPKfS0_S0_S0_Pfiif:
        /* <DEDUP_REMOVED lines=10> */
[----:B------:R1:W-:Y:S01]  /*00a0*/  STL.128 [R1], RZ ;  /* 0x000000ff01007387 */ /* 0x0003e20000100c00 */
[C---:B------:R-:W-:Y:S01]  /*00b0*/  ISETP.GE.AND P0, PT, R0.reuse, RZ, PT ;  /* 0x000000ff0000720c */ /* 0x040fe20003f06270 */
[----:B------:R-:W2:Y:S01]  /*00c0*/  LDCU.64 UR10, c[0x0][0x358] ;  /* 0x00006b00ff0a77ac */ /* 0x000ea20008000a00 */
[----:B------:R-:W-:Y:S01]  /*00d0*/  SHF.L.U32 R5, R0, 0x7, RZ ;  /* 0x0000000700057819 */ /* 0x000fe200000006ff */
[----:B------:R1:W-:Y:S01]  /*00e0*/  STL.128 [R1+0x10], RZ ;  /* 0x000010ff01007387 */ /* 0x0003e20000100c00 */
[----:B------:R-:W-:Y:S01]  /*00f0*/  BSSY.RECONVERGENT B0, `(.L_x_37) ;  /* 0x00003df000007945 */ /* 0x000fe20003800200 */
[----:B------:R-:W3:Y:S01]  /*0100*/  LDCU UR4, c[0x0][0x3b0] ;  /* 0x00007600ff0477ac */ /* 0x000ee20008000800 */
[----:B------:R-:W-:Y:S01]  /*0110*/  HFMA2 R32, -RZ, RZ, 0, 0 ;  /* 0x00000000ff207431 */ /* 0x000fe200000001ff */
[----:B------:R1:W-:Y:S01]  /*0120*/  STL.128 [R1+0x20], RZ ;  /* 0x000020ff01007387 */ /* 0x0003e20000100c00 */
[----:B------:R-:W-:-:S02]  /*0130*/  CS2R R6, SRZ ;  /* 0x0000000000067805 */ /* 0x000fc4000001ff00 */
[----:B------:R-:W-:Y:S02]  /*0140*/  CS2R R10, SRZ ;  /* 0x00000000000a7805 */ /* 0x000fe4000001ff00 */
[----:B------:R-:W-:Y:S01]  /*0150*/  CS2R R8, SRZ ;  /* 0x0000000000087805 */ /* 0x000fe2000001ff00 */
[----:B------:R1:W-:Y:S01]  /*0160*/  STL.128 [R1+0x30], RZ ;  /* 0x000030ff01007387 */ /* 0x0003e20000100c00 */
[----:B------:R-:W-:Y:S02]  /*0170*/  CS2R R14, SRZ ;  /* 0x00000000000e7805 */ /* 0x000fe4000001ff00 */
[----:B------:R-:W-:Y:S02]  /*0180*/  CS2R R12, SRZ ;  /* 0x00000000000c7805 */ /* 0x000fe4000001ff00 */
[----:B------:R-:W-:Y:S01]  /*0190*/  CS2R R22, SRZ ;  /* 0x0000000000167805 */ /* 0x000fe2000001ff00 */
[----:B------:R1:W-:Y:S01]  /*01a0*/  STL.128 [R1+0x40], RZ ;  /* 0x000040ff01007387 */ /* 0x0003e20000100c00 */
[----:B------:R-:W-:-:S02]  /*01b0*/  CS2R R20, SRZ ;  /* 0x0000000000147805 */ /* 0x000fc4000001ff00 */
[----:B------:R-:W-:Y:S02]  /*01c0*/  CS2R R30, SRZ ;  /* 0x00000000001e7805 */ /* 0x000fe4000001ff00 */
[----:B------:R-:W-:Y:S01]  /*01d0*/  CS2R R28, SRZ ;  /* 0x00000000001c7805 */ /* 0x000fe2000001ff00 */
[----:B------:R1:W-:Y:S01]  /*01e0*/  STL.128 [R1+0x50], RZ ;  /* 0x000050ff01007387 */ /* 0x0003e20000100c00 */
[----:B------:R-:W-:Y:S02]  /*01f0*/  CS2R R38, SRZ ;  /* 0x0000000000267805 */ /* 0x000fe4000001ff00 */
[----:B------:R-:W-:Y:S01]  /*0200*/  CS2R R36, SRZ ;  /* 0x0000000000247805 */ /* 0x000fe2000001ff00 */
[----:B0-----:R-:W-:Y:S01]  /*0210*/  IMAD.WIDE R2, R5, 0x4, R2 ;  /* 0x0000000405027825 */ /* 0x001fe200078e0202 */
[----:B------:R1:W-:Y:S01]  /*0220*/  STL.128 [R1+0x60], RZ ;  /* 0x000060ff01007387 */ /* 0x0003e20000100c00 */
[----:B------:R-:W-:Y:S02]  /*0230*/  CS2R R4, SRZ ;  /* 0x0000000000047805 */ /* 0x000fe4000001ff00 */
[----:B------:R-:W-:-:S02]  /*0240*/  CS2R R42, SRZ ;  /* 0x00000000002a7805 */ /* 0x000fc4000001ff00 */
[----:B------:R-:W-:Y:S01]  /*0250*/  CS2R R40, SRZ ;  /* 0x0000000000287805 */ /* 0x000fe2000001ff00 */
[----:B------:R1:W-:Y:S01]  /*0260*/  STL.128 [R1+0x70], RZ ;  /* 0x000070ff01007387 */ /* 0x0003e20000100c00 */
[----:B------:R-:W-:Y:S02]  /*0270*/  CS2R R50, SRZ ;  /* 0x0000000000327805 */ /* 0x000fe4000001ff00 */
[----:B------:R-:W-:Y:S02]  /*0280*/  CS2R R48, SRZ ;  /* 0x0000000000307805 */ /* 0x000fe4000001ff00 */
[----:B------:R-:W-:Y:S01]  /*0290*/  CS2R R58, SRZ ;  /* 0x00000000003a7805 */ /* 0x000fe2000001ff00 */
        /* <DEDUP_REMOVED lines=62> */
[----:B------:R-:W-:Y:S01]  /*0680*/  CS2R R232, SRZ ;  /* 0x0000000000e87805 */ /* 0x000fe2000001ff00 */
[----:B------:R1:W-:Y:S04]  /*0690*/  STL.128 [R1+0x180], RZ ;  /* 0x000180ff01007387 */ /* 0x0003e80000100c00 */
[----:B------:R1:W-:Y:S04]  /*06a0*/  STL.128 [R1+0x190], RZ ;  /* 0x000190ff01007387 */ /* 0x0003e80000100c00 */
[----:B------:R1:W-:Y:S04]  /*06b0*/  STL.128 [R1+0x1a0], RZ ;  /* 0x0001a0ff01007387 */ /* 0x0003e80000100c00 */
[----:B------:R1:W-:Y:S04]  /*06c0*/  STL.128 [R1+0x1b0], RZ ;  /* 0x0001b0ff01007387 */ /* 0x0003e80000100c00 */
[----:B------:R1:W-:Y:S04]  /*06d0*/  STL.128 [R1+0x1c0], RZ ;  /* 0x0001c0ff01007387 */ /* 0x0003e80000100c00 */
[----:B------:R1:W-:Y:S04]  /*06e0*/  STL.128 [R1+0x1d0], RZ ;  /* 0x0001d0ff01007387 */ /* 0x0003e80000100c00 */
[----:B------:R1:W-:Y:S04]  /*06f0*/  STL.128 [R1+0x1e0], RZ ;  /* 0x0001e0ff01007387 */ /* 0x0003e80000100c00 */
[----:B------:R1:W-:Y:S01]  /*0700*/  STL.128 [R1+0x1f0], RZ ;  /* 0x0001f0ff01007387 */ /* 0x0003e20000100c00 */
[----:B--23--:R-:W-:Y:S05]  /*0710*/  @!P0 BRA `(.L_x_38) ;  /* 0x0000003400f08947 */ /* 0x00cfea0003800000 */
        /* <DEDUP_REMOVED lines=20> */
[----:B------:R-:W-:-:S03]  /*0860*/  IADD3 R0, PT, PT, -R0, RZ, RZ ;  /* 0x000000ff00007210 */ /* 0x000fc60007ffe1ff */
        /* <DEDUP_REMOVED lines=74> */
[----:B0-----:R-:W5:Y:S04]  /*0d10*/  LDG.E.CONSTANT R61, desc[UR10][R2.64+0x7c] ;  /* 0x00007c0a023d7981 */ /* 0x001f68000c1e9900 */
[----:B--2---:R-:W5:Y:S04]  /*0d20*/  LDG.E.CONSTANT R62, desc[UR10][R2.64+0x80] ;  /* 0x0000800a023e7981 */ /* 0x004f68000c1e9900 */
[----:B---3--:R-:W5:Y:S04]  /*0d30*/  LDG.E.CONSTANT R63, desc[UR10][R2.64+0x84] ;  /* 0x0000840a023f7981 */ /* 0x008f68000c1e9900 */
[----:B----4-:R-:W5:Y:S04]  /*0d40*/  LDG.E.CONSTANT R68, desc[UR10][R2.64+0x88] ;  /* 0x0000880a02447981 */ /* 0x010f68000c1e9900 */
[----:B-1----:R-:W5:Y:S04]  /*0d50*/  LDG.E.CONSTANT R69, desc[UR10][R2.64+0x8c] ;  /* 0x00008c0a02457981 */ /* 0x002f68000c1e9900 */
        /* <DEDUP_REMOVED lines=14> */
[----:B------:R0:W-:Y:S04]  /*0e40*/  STL [R1+0x400], R7 ;  /* 0x0004000701007387 */ /* 0x0001e80000100800 */
[----:B------:R-:W5:Y:S04]  /*0e50*/  LDG.E.CONSTANT R189, desc[UR10][R2.64+0x174] ;  /* 0x0001740a02bd7981 */ /* 0x000f68000c1e9900 */
[----:B------:R-:W5:Y:S01]  /*0e60*/  LDG.E.CONSTANT R190, desc[UR10][R2.64+0x178] ;  /* 0x0001780a02be7981 */ /* 0x000f62000c1e9900 */
[----:B0-----:R-:W-:-:S03]  /*0e70*/  MOV R7, RZ ;  /* 0x000000ff00077202 */ /* 0x001fc60000000f00 */
        /* <DEDUP_REMOVED lines=31> */
[----:B------:R0:W5:Y:S02]  /*1070*/  LDG.E.CONSTANT R242, desc[UR10][R2.64+0x1f8] ;  /* 0x0001f80a02f27981 */ /* 0x000164000c1e9900 */
[----:B0-----:R-:W-:-:S02]  /*1080*/  MOV R3, 0xf149f2ca ;  /* 0xf149f2ca00037802 */ /* 0x001fc40000000f00 */
[----:B------:R-:W-:-:S07]  /*1090*/  MOV R2, RZ ;  /* 0x000000ff00027202 */ /* 0x000fce0000000f00 */
.L_x_39:
[----:B0-----:R-:W0:Y:S01]  /*10a0*/  LDC.64 R150, c[0x0][0x388] ;  /* 0x0000e200ff967b82 */ /* 0x001e220000000a00 */
[----:B------:R1:W-:Y:S04]  /*10b0*/  STL [R1+0x46c], R9 ;  /* 0x00046c0901007387 */ /* 0x0003e80000100800 */
[----:B------:R2:W-:Y:S04]  /*10c0*/  STL [R1+0x468], R10 ;  /* 0x0004680a01007387 */ /* 0x0005e80000100800 */
[----:B-1----:R-:W3:Y:S04]  /*10d0*/  LDL R9, [R1+0x44c] ;  /* 0x00044c0001097983 */ /* 0x002ee80000100800 */
[----:B--2---:R-:W2:Y:S04]  /*10e0*/  LDL R10, [R1+0x448] ;  /* 0x00044800010a7983 */ /* 0x004ea80000100800 */
[----:B------:R1:W-:Y:S01]  /*10f0*/  STL [R1+0x464], R11 ;  /* 0x0004640b01007387 */ /* 0x0003e20000100800 */
[----:B0-----:R-:W-:-:S05]  /*1100*/  IMAD.WIDE.U32 R150, R2, 0x4, R150 ;  /* 0x0000000402967825 */ /* 0x001fca00078e0096 */
[----:B------:R-:W3:Y:S04]  /*1110*/  LDG.E.CONSTANT R252, desc[UR10][R150.64] ;  /* 0x0000000a96fc7981 */ /* 0x000ee8000c1e9900 */
[----:B------:R-:W2:Y:S04]  /*1120*/  LDG.E.CONSTANT R251, desc[UR10][R150.64+0x4] ;  /* 0x0000040a96fb7981 */ /* 0x000ea8000c1e9900 */
[----:B-1----:R-:W4:Y:S04]  /*1130*/  LDL R11, [R1+0x444] ;  /* 0x00044400010b7983 */ /* 0x002f280000100800 */
[----:B------:R-:W4:Y:S04]  /*1140*/  LDG.E.CONSTANT R250, desc[UR10][R150.64+0x8] ;  /* 0x0000080a96fa7981 */ /* 0x000f28000c1e9900 */
[----:B------:R-:W4:Y:S04]  /*1150*/  LDG.E.CONSTANT R249, desc[UR10][R150.64+0xc] ;  /* 0x00000c0a96f97981 */ /* 0x000f28000c1e9900 */
[----:B------:R-:W4:Y:S04]  /*1160*/  LDG.E.CONSTANT R248, desc[UR10][R150.64+0x10] ;  /* 0x0000100a96f87981 */ /* 0x000f28000c1e9900 */
[----:B------:R0:W-:Y:S04]  /*1170*/  STL [R1+0x450], R0 ;  /* 0x0004500001007387 */ /* 0x0001e80000100800 */
[----:B------:R-:W4:Y:S04]  /*1180*/  LDG.E.CONSTANT R247, desc[UR10][R150.64+0x14] ;  /* 0x0000140a96f77981 */ /* 0x000f28000c1e9900 */
[----:B------:R1:W-:Y:S04]  /*1190*/  STL [R1+0x460], R4 ;  /* 0x0004600401007387 */ /* 0x0003e80000100800 */
[----:B0-----:R-:W4:Y:S04]  /*11a0*/  LDL R0, [R1+0x438] ;  /* 0x0004380001007983 */ /* 0x001f280000100800 */
[----:B------:R-:W4:Y:S04]  /*11b0*/  LDG.E.CONSTANT R246, desc[UR10][R150.64+0x18] ;  /* 0x0000180a96f67981 */ /* 0x000f28000c1e9900 */
[----:B-1----:R-:W4:Y:S04]  /*11c0*/  LDL R4, [R1+0x434] ;  /* 0x0004340001047983 */ /* 0x002f280000100800 */
        /* <DEDUP_REMOVED lines=8> */
[----:B0-----:R-:W4:Y:S01]  /*1250*/  LDL R5, [R1+0x428] ;  /* 0x0004280001057983 */ /* 0x001f220000100800 */
[----:B---3--:R-:W-:-:S03]  /*1260*/  FFMA R252, R9, R252, RZ ;  /* 0x000000fc09fc7223 */ /* 0x008fc600000000ff */
[----:B------:R-:W3:Y:S01]  /*1270*/  LDL.LU R9, [R1+0x46c] ;  /* 0x00046c0001097983 */ /* 0x000ee20000300800 */
[----:B--2---:R-:W-:-:S03]  /*1280*/  FFMA R251, R10, R251, R252 ;  /* 0x000000fb0afb7223 */ /* 0x004fc600000000fc */
[----:B------:R-:W2:Y:S04]  /*1290*/  LDL R252, [R1+0x43c] ;  /* 0x00043c0001fc7983 */ /* 0x000ea80000100800 */
[----:B------:R-:W3:Y:S01]  /*12a0*/  LDL.LU R10, [R1+0x468] ;  /* 0x00046800010a7983 */ /* 0x000ee20000300800 */
[----:B----4-:R-:W-:-:S03]  /*12b0*/  FFMA R250, R11, R250, R251 ;  /* 0x000000fa0bfa7223 */ /* 0x010fc600000000fb */
[----:B------:R-:W4:Y:S04]  /*12c0*/  LDL R251, [R1+0x440] ;  /* 0x0004400001fb7983 */ /* 0x000f280000100800 */
[----:B------:R-:W3:Y:S01]  /*12d0*/  LDL.LU R11, [R1+0x464] ;  /* 0x00046400010b7983 */ /* 0x000ee20000300800 */
[----:B----4-:R-:W-:-:S03]  /*12e0*/  FFMA R249, R251, R249, R250 ;  /* 0x000000f9fbf97223 */ /* 0x010fc600000000fa */
[----:B------:R-:W4:Y:S01]  /*12f0*/  LDG.E.CONSTANT R250, desc[UR10][R150.64+0x40] ;  /* 0x0000400a96fa7981 */ /* 0x000f22000c1e9900 */
[----:B--2---:R-:W-:-:S03]  /*1300*/  FFMA R248, R252, R248, R249 ;  /* 0x000000f8fcf87223 */ /* 0x004fc600000000f9 */
[----:B------:R-:W2:Y:S01]  /*1310*/  LDG.E.CONSTANT R249, desc[UR10][R150.64+0x3c] ;  /* 0x00003c0a96f97981 */ /* 0x000ea2000c1e9900 */
[----:B------:R-:W-:-:S03]  /*1320*/  FFMA R247, R0, R247, R248 ;  /* 0x000000f700f77223 */ /* 0x000fc600000000f8 */
[----:B------:R-:W3:Y:S01]  /*1330*/  LDL R0, [R1+0x420] ;  /* 0x0004200001007983 */ /* 0x000ee20000100800 */
[----:B------:R-:W-:-:S03]  /*1340*/  FFMA R246, R4, R246, R247 ;  /* 0x000000f604f67223 */ /* 0x000fc600000000f7 */
[----:B------:R-:W4:Y:S01]  /*1350*/  LDL R4, [R1+0x424] ;  /* 0x0004240001047983 */ /* 0x000f220000100800 */
[----:B------:R-:W-:-:S03]  /*1360*/  FFMA R245, R32, R245, R246 ;  /* 0x000000f520f57223 */ /* 0x000fc600000000f6 */
[----:B------:R-:W2:Y:S01]  /*1370*/  LDG.E.CONSTANT R246, desc[UR10][R150.64+0x30] ;  /* 0x0000300a96f67981 */ /* 0x000ea2000c1e9900 */
[----:B------:R-:W-:-:S03]  /*1380*/  FFMA R244, R6, R244, R245 ;  /* 0x000000f406f47223 */ /* 0x000fc600000000f5 */
[----:B------:R-:W3:Y:S01]  /*1390*/  LDG.E.CONSTANT R245, desc[UR10][R150.64+0x2c] ;  /* 0x00002c0a96f57981 */ /* 0x000ee2000c1e9900 */
[----:B------:R-:W-:-:S03]  /*13a0*/  FFMA R243, R5, R243, R244 ;  /* 0x000000f305f37223 */ /* 0x000fc600000000f4 */
[----:B------:R-:W4:Y:S04]  /*13b0*/  LDG.E.CONSTANT R244, desc[UR10][R150.64+0x28] ;  /* 0x0000280a96f47981 */ /* 0x000f28000c1e9900 */
[----:B------:R-:W2:Y:S04]  /*13c0*/  LDL R5, [R1+0x41c] ;  /* 0x00041c0001057983 */ /* 0x000ea80000100800 */
[----:B------:R-:W2:Y:S04]  /*13d0*/  LDL R6, [R1+0x418] ;  /* 0x0004180001067983 */ /* 0x000ea80000100800 */
[----:B------:R-:W2:Y:S04]  /*13e0*/  LDG.E.CONSTANT R247, desc[UR10][R150.64+0x34] ;  /* 0x0000340a96f77981 */ /* 0x000ea8000c1e9900 */
[----:B------:R-:W2:Y:S04]  /*13f0*/  LDL R32, [R1+0x414] ;  /* 0x0004140001207983 */ /* 0x000ea80000100800 */
[----:B------:R-:W2:Y:S04]  /*1400*/  LDG.E.CONSTANT R248, desc[UR10][R150.64+0x38] ;  /* 0x0000380a96f87981 */ /* 0x000ea8000c1e9900 */
[----:B------:R-:W2:Y:S04]  /*1410*/  LDG.E.CONSTANT R251, desc[UR10][R150.64+0x44] ;  /* 0x0000440a96fb7981 */ /* 0x000ea8000c1e9900 */
[----:B------:R-:W2:Y:S01]  /*1420*/  LDG.E.CONSTANT R252, desc[UR10][R150.64+0x48] ;  /* 0x0000480a96fc7981 */ /* 0x000ea2000c1e9900 */
[----:B----4-:R-:W-:-:S03]  /*1430*/  FFMA R243, R4, R244, R243 ;  /* 0x000000f404f37223 */ /* 0x010fc600000000f3 */
[----:B------:R-:W4:Y:S01]  /*1440*/  LDL R244, [R1+0x404] ;  /* 0x0004040001f47983 */ /* 0x000f220000100800 */
[----:B---3--:R-:W-:-:S03]  /*1450*/  FFMA R243, R0, R245, R243 ;  /* 0x000000f500f37223 */ /* 0x008fc600000000f3 */
[----:B------:R-:W3:Y:S01]  /*1460*/  LDL R245, [R1+0x408] ;  /* 0x0004080001f57983 */ /* 0x000ee20000100800 */
[----:B--2---:R-:W-:-:S03]  /*1470*/  FFMA R243, R5, R246, R243 ;  /* 0x000000f605f37223 */ /* 0x004fc600000000f3 */
[----:B------:R-:W2:Y:S01]  /*1480*/  LDL R246, [R1+0x40c] ;  /* 0x00040c0001f67983 */ /* 0x000ea20000100800 */
[----:B------:R-:W-:-:S03]  /*1490*/  FFMA R243, R6, R247, R243 ;  /* 0x000000f706f37223 */ /* 0x000fc600000000f3 */
[----:B------:R-:W4:Y:S04]  /*14a0*/  LDL R247, [R1+0x410] ;  /* 0x0004100001f77983 */ /* 0x000f280000100800 */
[----:B------:R-:W3:Y:S01]  /*14b0*/  LDL R0, [R1+0x400] ;  /* 0x0004000001007983 */ /* 0x000ee20000100800 */
[----:B------:R-:W-:-:S03]  /*14c0*/  FFMA R243, R32, R248, R243 ;  /* 0x000000f820f37223 */ /* 0x000fc600000000f3 */
[----:B------:R-:W3:Y:S04]  /*14d0*/  LDG.E.CONSTANT R248, desc[UR10][R150.64+0x60] ;  /* 0x0000600a96f87981 */ /* 0x000ee8000c1e9900 */
[----:B------:R-:W3:Y:S04]  /*14e0*/  LDL.LU R4, [R1+0x460] ;  /* 0x0004600001047983 */ /* 0x000ee80000300800 */
[----:B------:R-:W3:Y:S04]  /*14f0*/  LDL.LU R5, [R1+0x45c] ;  /* 0x00045c0001057983 */ /* 0x000ee80000300800 */
[----:B------:R-:W3:Y:S04]  /*1500*/  LDL.LU R6, [R1+0x458] ;  /* 0x0004580001067983 */ /* 0x000ee80000300800 */
[----:B------:R-:W3:Y:S01]  /*1510*/  LDL.LU R32, [R1+0x454] ;  /* 0x0004540001207983 */ /* 0x000ee20000300800 */
[----:B----4-:R-:W-:-:S03]  /*1520*/  FFMA R243, R247, R249, R243 ;  /* 0x000000f9f7f37223 */ /* 0x010fc600000000f3 */
[----:B------:R-:W4:Y:S01]  /*1530*/  LDG.E.CONSTANT R247, desc[UR10][R150.64+0x5c] ;  /* 0x00005c0a96f77981 */ /* 0x000f22000c1e9900 */
[----:B--2---:R-:W-:-:S03]  /*1540*/  FFMA R243, R246, R250, R243 ;  /* 0x000000faf6f37223 */ /* 0x004fc600000000f3 */
[----:B------:R-:W2:Y:S01]  /*1550*/  LDG.E.CONSTANT R246, desc[UR10][R150.64+0x58] ;  /* 0x0000580a96f67981 */ /* 0x000ea2000c1e9900 */
[----:B---3--:R-:W-:-:S03]  /*1560*/  FFMA R243, R245, R251, R243 ;  /* 0x000000fbf5f37223 */ /* 0x008fc600000000f3 */
[----:B------:R-:W3:Y:S01]  /*1570*/  LDG.E.CONSTANT R245, desc[UR10][R150.64+0x54] ;  /* 0x0000540a96f57981 */ /* 0x000ee2000c1e9900 */
[----:B------:R-:W-:-:S03]  /*1580*/  FFMA R252, R244, R252, R243 ;  /* 0x000000fcf4fc7223 */ /* 0x000fc600000000f3 */
[----:B------:R-:W4:Y:S04]  /*1590*/  LDG.E.CONSTANT R243, desc[UR10][R150.64+0x4c] ;  /* 0x00004c0a96f37981 */ /* 0x000f28000c1e9900 */
[----:B------:R-:W2:Y:S04]  /*15a0*/  LDG.E.CONSTANT R244, desc[UR10][R150.64+0x50] ;  /* 0x0000500a96f47981 */ /* 0x000ea8000c1e9900 */
[----:B------:R-:W3:Y:S04]  /*15b0*/  LDG.E.CONSTANT R249, desc[UR10][R150.64+0x64] ;  /* 0x0000640a96f97981 */ /* 0x000ee8000c1e9900 */
[----:B------:R-:W3:Y:S04]  /*15c0*/  LDG.E.CONSTANT R250, desc[UR10][R150.64+0x68] ;  /* 0x0000680a96fa7981 */ /* 0x000ee8000c1e9900 */
[----:B------:R-:W3:Y:S01]  /*15d0*/  LDG.E.CONSTANT R251, desc[UR10][R150.64+0x6c] ;  /* 0x00006c0a96fb7981 */ /* 0x000ee2000c1e9900 */
[----:B----4-:R-:W-:-:S03]  /*15e0*/  FFMA R243, R0, R243, R252 ;  /* 0x000000f300f37223 */ /* 0x010fc600000000fc */
[----:B------:R-:W4:Y:S01]  /*15f0*/  LDG.E.CONSTANT R252, desc[UR10][R150.64+0x90] ;  /* 0x0000900a96fc7981 */ /* 0x000f22000c1e9900 */
[----:B--2--5:R-:W-:-:S03]  /*1600*/  FFMA R243, R34, R244, R243 ;  /* 0x000000f422f37223 */ /* 0x024fc600000000f3 */
[----:B------:R-:W2:Y:S01]  /*1610*/  LDG.E.CONSTANT R244, desc[UR10][R150.64+0x74] ;  /* 0x0000740a96f47981 */ /* 0x000ea2000c1e9900 */
[----:B---3--:R-:W-:-:S03]  /*1620*/  FFMA R243, R35, R245, R243 ;  /* 0x000000f523f37223 */ /* 0x008fc600000000f3 */
[----:B------:R-:W3:Y:S01]  /*1630*/  LDG.E.CONSTANT R245, desc[UR10][R150.64+0x78] ;  /* 0x0000780a96f57981 */ /* 0x000ee2000c1e9900 */
        /* <DEDUP_REMOVED lines=11> */
[----:B------:R-:W2:Y:S04]  /*16f0*/  LDG.E.CONSTANT R243, desc[UR10][R150.64+0x70] ;  /* 0x0000700a96f37981 */ /* 0x000ea8000c1e9900 */
[----:B------:R-:W4:Y:S01]  /*1700*/  LDL.LU R0, [R1+0x450] ;  /* 0x0004500001007983 */ /* 0x000f220000300800 */
[----:B--2---:R-:W-:-:S03]  /*1710*/  FFMA R243, R54, R243, R251 ;  /* 0x000000f336f37223 */ /* 0x004fc600000000fb */
[----:B------:R-:W2:Y:S01]  /*1720*/  LDG.E.CONSTANT R251, desc[UR10][R150.64+0xb4] ;  /* 0x0000b40a96fb7981 */ /* 0x000ea2000c1e9900 */
[----:B------:R-:W-:-:S03]  /*1730*/  FFMA R243, R55, R244, R243 ;  /* 0x000000f437f37223 */ /* 0x000fc600000000f3 */
        /* <DEDUP_REMOVED lines=14> */
[----:B------:R-:W2:Y:S02]  /*1820*/  LDG.E.CONSTANT R243, desc[UR10][R150.64+0x94] ;  /* 0x0000940a96f37981 */ /* 0x000ea4000c1e9900 */
[----:B--2---:R-:W-:Y:S02]  /*1830*/  FFMA R243, R71, R243, R252 ;  /* 0x000000f347f37223 */ /* 0x004fe400000000fc */
[----:B------:R-:W2:Y:S02]  /*1840*/  LDG.E.CONSTANT R252, desc[UR10][R150.64+0xd8] ;  /* 0x0000d80a96fc7981 */ /* 0x000ea4000c1e9900 */
[----:B------:R-:W-:Y:S02]  /*1850*/  FFMA R243, R76, R244, R243 ;  /* 0x000000f44cf37223 */ /* 0x000fe400000000f3 */
[----:B------:R-:W2:Y:S02]  /*1860*/  LDG.E.CONSTANT R244, desc[UR10][R150.64+0xbc] ;  /* 0x0000bc0a96f47981 */ /* 0x000ea4000c1e9900 */
[----:B---3--:R-:W-:-:S02]  /*1870*/  FFMA R243, R77, R245, R243 ;  /* 0x000000f54df37223 */ /* 0x008fc400000000f3 */
        /* <DEDUP_REMOVED lines=156> */
[----:B------:R-:W2:Y:S04]  /*2240*/  LDG.E.CONSTANT R243, desc[UR10][R150.64+0x1d8] ;  /* 0x0001d80a96f37981 */ /* 0x000ea8000c1e9900 */
[----:B------:R-:W4:Y:S01]  /*2250*/  LDG.E.CONSTANT R150, desc[UR10][R150.64+0x1fc] ;  /* 0x0001fc0a96967981 */ /* 0x000f22000c1e9900 */
[----:B--2---:R-:W-:-:S04]  /*2260*/  FFMA R243, R230, R243, R251 ;  /* 0x000000f3e6f37223 */ /* 0x004fc800000000fb */
[----:B------:R-:W-:-:S04]  /*2270*/  FFMA R243, R231, R244, R243 ;  /* 0x000000f4e7f37223 */ /* 0x000fc800000000f3 */
[----:B---3--:R-:W-:-:S04]  /*2280*/  FFMA R243, R236, R245, R243 ;  /* 0x000000f5ecf37223 */ /* 0x008fc800000000f3 */
[----:B----4-:R-:W-:-:S04]  /*2290*/  FFMA R243, R237, R246, R243 ;  /* 0x000000f6edf37223 */ /* 0x010fc800000000f3 */
[----:B------:R-:W-:Y:S01]  /*22a0*/  FFMA R243, R238, R247, R243 ;  /* 0x000000f7eef37223 */ /* 0x000fe200000000f3 */
[----:B------:R-:W-:Y:S01]  /*22b0*/  HFMA2 R245, -RZ, RZ, 3.7421875, 0 ;  /* 0x437c0000fff57431 */ /* 0x000fe200000001ff */
[----:B------:R-:W-:Y:S01]  /*22c0*/  MOV R251, 0x3bbb989d ;  /* 0x3bbb989d00fb7802 */ /* 0x000fe20000000f00 */
[----:B------:R-:W0:Y:S01]  /*22d0*/  LDC.64 R246, c[0x0][0x390] ;  /* 0x0000e400fff67b82 */ /* 0x000e220000000a00 */
[----:B------:R-:W-:-:S04]  /*22e0*/  FFMA R243, R239, R248, R243 ;  /* 0x000000f8eff37223 */ /* 0x000fc800000000f3 */
[----:B------:R-:W-:-:S04]  /*22f0*/  FFMA R243, R240, R249, R243 ;  /* 0x000000f9f0f37223 */ /* 0x000fc800000000f3 */
[----:B------:R-:W-:-:S04]  /*2300*/  FFMA R243, R241, R250, R243 ;  /* 0x000000faf1f37223 */ /* 0x000fc800000000f3 */
[----:B------:R-:W-:-:S04]  /*2310*/  FFMA R243, R242, R252, R243 ;  /* 0x000000fcf2f37223 */ /* 0x000fc800000000f3 */
[----:B------:R-:W-:-:S04]  /*2320*/  FFMA R150, R33, R150, R243 ;  /* 0x0000009621967223 */ /* 0x000fc800000000f3 */
[----:B------:R-:W-:-:S05]  /*2330*/  FMUL R244, R150, UR4 ;  /* 0x0000000496f47c20 */ /* 0x000fca0008400000 */
[----:B------:R-:W-:-:S05]  /*2340*/  FMNMX R243, R244, R3, !PT ;  /* 0x00000003f4f37209 */ /* 0x000fca0007800000 */
[----:B------:R-:W-:-:S04]  /*2350*/  FADD R244, R244, -R243 ;  /* 0x800000f3f4f47221 */ /* 0x000fc80000000000 */
[----:B------:R-:W-:-:S04]  /*2360*/  FFMA.SAT R150, R244, R251, 0.5 ;  /* 0x3f000000f4967423 */ /* 0x000fc800000020fb */
[----:B------:R-:W-:-:S04]  /*2370*/  FFMA.RM R150, R150, R245, 12582913 ;  /* 0x4b40000196967423 */ /* 0x000fc800000040f5 */
[----:B------:R-:W-:-:S04]  /*2380*/  FADD R151, R150, -12583039 ;  /* 0xcb40007f96977421 */ /* 0x000fc80000000000 */
[----:B------:R-:W-:Y:S01]  /*2390*/  FFMA R151, R244, 1.4426950216293334961, -R151 ;  /* 0x3fb8aa3bf4977823 */ /* 0x000fe20000000897 */
[----:B------:R-:W-:-:S03]  /*23a0*/  FADD R252, -R243, R3 ;  /* 0x00000003f3fc7221 */ /* 0x000fc60000000100 */
[----:B------:R-:W-:Y:S01]  /*23b0*/  FFMA R244, R244, 1.925963033500011079e-08, R151 ;  /* 0x32a57060f4f47823 */ /* 0x000fe20000000097 */
[----:B------:R-:W-:-:S05]  /*23c0*/  FFMA.SAT R251, R252, R251, 0.5 ;  /* 0x3f000000fcfb7423 */ /* 0x000fca00000020fb */
[----:B------:R-:W1:Y:S01]  /*23d0*/  MUFU.EX2 R244, R244 ;  /* 0x000000f400f47308 */ /* 0x000e620000000800 */
[----:B------:R-:W-:-:S04]  /*23e0*/  FFMA.RM R251, R251, R245, 12582913 ;  /* 0x4b400001fbfb7423 */ /* 0x000fc800000040f5 */
[----:B------:R-:W-:Y:S01]  /*23f0*/  FADD R245, R251, -12583039 ;  /* 0xcb40007ffbf57421 */ /* 0x000fe20000000000 */
[----:B------:R-:W-:Y:S01]  /*2400*/  SHF.L.U32 R3, R150, 0x17, RZ ;  /* 0x0000001796037819 */ /* 0x000fe200000006ff */
[----:B0-----:R-:W-:-:S04]  /*2410*/  IMAD.WIDE.U32 R150, R2, 0x4, R246 ;  /* 0x0000000402967825 */ /* 0x001fc800078e00f6 */
[C---:B------:R-:W-:Y:S01]  /*2420*/  FFMA R245, R252.reuse, 1.4426950216293334961, -R245 ;  /* 0x3fb8aa3bfcf57823 */ /* 0x040fe200000008f5 */
[----:B------:R-:W2:Y:S03]  /*2430*/  LDG.E.CONSTANT R250, desc[UR10][R150.64+0x1fc] ;  /* 0x0001fc0a96fa7981 */ /* 0x000ea6000c1e9900 */
[----:B------:R-:W-:Y:S02]  /*2440*/  FFMA R252, R252, 1.925963033500011079e-08, R245 ;  /* 0x32a57060fcfc7823 */ /* 0x000fe400000000f5 */
[----:B------:R-:W3:Y:S01]  /*2450*/  LDG.E.CONSTANT R245, desc[UR10][R150.64+0x14] ;  /* 0x0000140a96f57981 */ /* 0x000ee2000c1e9900 */
[----:B-1----:R-:W-:-:S03]  /*2460*/  FMUL R244, R3, R244 ;  /* 0x000000f403f47220 */ /* 0x002fc60000400000 */
[----:B------:R-:W4:Y:S04]  /*2470*/  LDG.E.CONSTANT R3, desc[UR10][R150.64] ;  /* 0x0000000a96037981 */ /* 0x000f28000c1e9900 */
        /* <DEDUP_REMOVED lines=366> */
[----:B------:R0:W-:Y:S04]  /*3b60*/  STL.128 [R1], R232 ;  /* 0x000000e801007387 */ /* 0x0001e80000100c00 */
[----:B------:R0:W-:Y:S04]  /*3b70*/  STL.128 [R1+0x10], R24 ;  /* 0x0000101801007387 */ /* 0x0001e80000100c00 */
        /* <DEDUP_REMOVED lines=16> */
[----:B------:R0:W-:Y:S01]  /*3c80*/  STL.128 [R1+0x120], R96 ;  /* 0x0001206001007387 */ /* 0x0001e20000100c00 */
[----:B------:R-:W-:-:S03]  /*3c90*/  FMUL R252, R244, R252 ;  /* 0x000000fcf4fc7220 */ /* 0x000fc60000400000 */
[----:B------:R0:W-:Y:S04]  /*3ca0*/  STL.128 [R1+0x130], R88 ;  /* 0x0001305801007387 */ /* 0x0001e80000100c00 */
[----:B------:R0:W-:Y:S04]  /*3cb0*/  STL.128 [R1+0x140], R80 ;  /* 0x0001405001007387 */ /* 0x0001e80000100c00 */
[----:B------:R0:W-:Y:S04]  /*3cc0*/  STL.128 [R1+0x150], R72 ;  /* 0x0001504801007387 */ /* 0x0001e80000100c00 */
[----:B------:R0:W-:Y:S01]  /*3cd0*/  STL.128 [R1+0x160], R64 ;  /* 0x0001604001007387 */ /* 0x0001e20000100c00 */
[----:B------:R-:W-:-:S03]  /*3ce0*/  FFMA R5, R251, R5, R252 ;  /* 0x00000005fb057223 */ /* 0x000fc600000000fc */
[----:B------:R0:W-:Y:S04]  /*3cf0*/  STL.128 [R1+0x170], R56 ;  /* 0x0001703801007387 */ /* 0x0001e80000100c00 */
[----:B------:R0:W-:Y:S04]  /*3d00*/  STL.128 [R1+0x180], R48 ;  /* 0x0001803001007387 */ /* 0x0001e80000100c00 */
[----:B------:R0:W-:Y:S04]  /*3d10*/  STL.128 [R1+0x190], R40 ;  /* 0x0001902801007387 */ /* 0x0001e80000100c00 */
[----:B------:R0:W-:Y:S04]  /*3d20*/  STL.128 [R1+0x1a0], R36 ;  /* 0x0001a02401007387 */ /* 0x0001e80000100c00 */
[----:B------:R0:W-:Y:S04]  /*3d30*/  STL.128 [R1+0x1b0], R28 ;  /* 0x0001b01c01007387 */ /* 0x0001e80000100c00 */
[----:B------:R0:W-:Y:S01]  /*3d40*/  STL.128 [R1+0x1c0], R20 ;  /* 0x0001c01401007387 */ /* 0x0001e20000100c00 */
[----:B------:R-:W-:-:S04]  /*3d50*/  IADD3 R0, PT, PT, R0, 0x1, RZ ;  /* 0x0000000100007810 */ /* 0x000fc80007ffe0ff */
[----:B------:R-:W-:Y:S01]  /*3d60*/  ISETP.NE.AND P0, PT, R0, 0x1, PT ;  /* 0x000000010000780c */ /* 0x000fe20003f05270 */
[----:B------:R-:W-:Y:S01]  /*3d70*/  FFMA R32, R251, R32, R244 ;  /* 0x00000020fb207223 */ /* 0x000fe200000000f4 */
[----:B------:R-:W-:Y:S01]  /*3d80*/  IADD3 R2, PT, PT, R2, 0x80, RZ ;  /* 0x0000008002027810 */ /* 0x000fe20007ffe0ff */
[C---:B--2---:R-:W-:Y:S01]  /*3d90*/  FMUL R3, R244.reuse, R3 ;  /* 0x00000003f4037220 */ /* 0x044fe20000400000 */
[----:B---3--:R-:W-:-:S03]  /*3da0*/  FMUL R245, R244, R245 ;  /* 0x000000f5f4f57220 */ /* 0x008fc60000400000 */
[C---:B------:R-:W-:Y:S01]  /*3db0*/  FFMA R14, R251.reuse, R14, R3 ;  /* 0x0000000efb0e7223 */ /* 0x040fe20000000003 */
[C---:B----4-:R-:W-:Y:S01]  /*3dc0*/  FMUL R246, R244.reuse, R246 ;  /* 0x000000f6f4f67220 */ /* 0x050fe20000400000 */
[C---:B------:R-:W-:Y:S01]  /*3dd0*/  FFMA R15, R251.reuse, R15, R245 ;  /* 0x0000000ffb0f7223 */ /* 0x040fe200000000f5 */
[C---:B------:R-:W-:Y:S01]  /*3de0*/  FMUL R247, R244.reuse, R247 ;  /* 0x000000f7f4f77220 */ /* 0x040fe20000400000 */
[C---:B------:R-:W-:Y:S01]  /*3df0*/  FMUL R248, R244.reuse, R248 ;  /* 0x000000f8f4f87220 */ /* 0x040fe20000400000 */
[C---:B------:R-:W-:Y:S01]  /*3e00*/  FMUL R249, R244.reuse, R249 ;  /* 0x000000f9f4f97220 */ /* 0x040fe20000400000 */
[C---:B------:R-:W-:Y:S01]  /*3e10*/  FFMA R8, R251.reuse, R8, R246 ;  /* 0x00000008fb087223 */ /* 0x040fe200000000f6 */
[C---:B------:R-:W-:Y:S01]  /*3e20*/  FMUL R250, R244.reuse, R250 ;  /* 0x000000faf4fa7220 */ /* 0x040fe20000400000 */
[C---:B------:R-:W-:Y:S01]  /*3e30*/  FFMA R9, R251.reuse, R9, R247 ;  /* 0x00000009fb097223 */ /* 0x040fe200000000f7 */
[C---:B------:R-:W-:Y:S01]  /*3e40*/  FFMA R10, R251.reuse, R10, R248 ;  /* 0x0000000afb0a7223 */ /* 0x040fe200000000f8 */
[C---:B------:R-:W-:Y:S01]  /*3e50*/  FFMA R11, R251.reuse, R11, R249 ;  /* 0x0000000bfb0b7223 */ /* 0x040fe200000000f9 */
[C---:B------:R-:W-:Y:S01]  /*3e60*/  FFMA R4, R251.reuse, R4, R250 ;  /* 0x00000004fb047223 */ /* 0x040fe200000000fa */
[----:B------:R-:W-:Y:S01]  /*3e70*/  FMUL R150, R244, R150 ;  /* 0x00000096f4967220 */ /* 0x000fe20000400000 */
[----:B------:R0:W-:Y:S03]  /*3e80*/  STL.128 [R1+0x1d0], R12 ;  /* 0x0001d00c01007387 */ /* 0x0001e60000100c00 */
[----:B------:R-:W-:Y:S01]  /*3e90*/  FFMA R6, R251, R6, R150 ;  /* 0x00000006fb067223 */ /* 0x000fe20000000096 */
[----:B------:R0:W-:Y:S04]  /*3ea0*/  STL.128 [R1+0x1e0], R8 ;  /* 0x0001e00801007387 */ /* 0x0001e80000100c00 */
[----:B------:R0:W-:Y:S01]  /*3eb0*/  STL.128 [R1+0x1f0], R4 ;  /* 0x0001f00401007387 */ /* 0x0001e20000100c00 */
[----:B------:R-:W-:Y:S01]  /*3ec0*/  MOV R3, R243 ;  /* 0x000000f300037202 */ /* 0x000fe20000000f00 */
[----:B------:R-:W-:Y:S06]  /*3ed0*/  @P0 BRA `(.L_x_39) ;  /* 0xffffffd000700947 */ /* 0x000fec000383ffff */
.L_x_38:
[----:B------:R-:W-:Y:S05]  /*3ee0*/  BSYNC.RECONVERGENT B0 ;  /* 0x0000000000007941 */ /* 0x000fea0003800200 */
.L_x_37:
[----:B------:R-:W-:Y:S01]  /*3ef0*/  IADD3 R0, PT, PT, R32, 0x1800000, RZ ;  /* 0x0180000020007810 */ /* 0x000fe20007ffe0ff */
[----:B------:R-:W-:Y:S03]  /*3f00*/  BSSY.RECONVERGENT B0, `(.L_x_40) ;  /* 0x000000d000007945 */ /* 0x000fe60003800200 */
[----:B------:R-:W-:-:S04]  /*3f10*/  LOP3.LUT R0, R0, 0x7f800000, RZ, 0xc0, !PT ;  /* 0x7f80000000007812 */ /* 0x000fc800078ec0ff */
[----:B------:R-:W-:Y:S02]  /*3f20*/  ISETP.GT.U32.AND P0, PT, R0, 0x1ffffff, PT ;  /* 0x01ffffff0000780c */ /* 0x000fe40003f04070 */
[----:B------:R-:W-:-:S11]  /*3f30*/  MOV R0, R1 ;  /* 0x0000000100007202 */ /* 0x000fd60000000f00 */
[----:B------:R-:W-:Y:S05]  /*3f40*/  @P0 BRA `(.L_x_41) ;  /* 0x0000000000100947 */ /* 0x000fea0003800000 */
[----:B------:R-:W-:-:S07]  /*3f50*/  MOV R45, 0x3f70 ;  /* 0x00003f70002d7802 */ /* 0x000fce0000000f00 */
[----:B01----:R-:W-:Y:S05]  /*3f60*/  CALL.REL.NOINC `($__internal_3_$__cuda_sm20_rcp_rn_f32_slowpath) ;  /* 0x0000002800787944 */ /* 0x003fea0003c00000 */
[----:B------:R-:W-:Y:S01]  /*3f70*/  MOV R2, R32 ;  /* 0x0000002000027202 */ /* 0x000fe20000000f00 */
[----:B------:R-:W-:Y:S06]  /*3f80*/  BRA `(.L_x_42) ;  /* 0x0000000000107947 */ /* 0x000fec0003800000 */
.L_x_41:
[----:B------:R-:W2:Y:S02]  /*3f90*/  MUFU.RCP R3, R32 ;  /* 0x0000002000037308 */ /* 0x000ea40000001000 */
[----:B--2---:R-:W-:-:S04]  /*3fa0*/  FFMA R2, R3, R32, -1 ;  /* 0xbf80000003027423 */ /* 0x004fc80000000020 */
[----:B------:R-:W-:-:S04]  /*3fb0*/  FADD.FTZ R2, -R2, -RZ ;  /* 0x800000ff02027221 */ /* 0x000fc80000010100 */
[----:B------:R-:W-:-:S07]  /*3fc0*/  FFMA R2, R3, R2, R3 ;  /* 0x0000000203027223 */ /* 0x000fce0000000003 */
.L_x_42:
[----:B------:R-:W-:Y:S05]  /*3fd0*/  BSYNC.RECONVERGENT B0 ;  /* 0x0000000000007941 */ /* 0x000fea0003800200 */
.L_x_40:
[----:B------:R-:W2:Y:S01]  /*3fe0*/  LDCU UR4, c[0x0][0x3ac] ;  /* 0x00007580ff0477ac */ /* 0x000ea20008000800 */
[C---:B0-----:R-:W-:Y:S01]  /*3ff0*/  FMUL R232, R2.reuse, R232 ;  /* 0x000000e802e87220 */ /* 0x041fe20000400000 */
        /* <DEDUP_REMOVED lines=127> */
[----:B------:R0:W-:Y:S01]  /*47f0*/  STL.128 [R1], R232 ;  /* 0x000000e801007387 */ /* 0x0001e20000100c00 */
[----:B--2---:R-:W-:Y:S01]  /*4800*/  UISETP.GT.AND UP0, UPT, UR4, URZ, UPT ;  /* 0x000000ff0400728c */ /* 0x004fe2000bf04270 */
[----:B------:R-:W-:-:S02]  /*4810*/  IADD3 R3, PT, PT, R1, 0x200, RZ ;  /* 0x0000020001037810 */ /* 0x000fc40007ffe0ff */
        /* <DEDUP_REMOVED lines=31> */
[----:B------:R-:W-:Y:S05]  /*4a10*/  BRA.U UP0, `(.L_x_43) ;  /* 0x0000000100847547 */ /* 0x000fea000b800000 */
[----:B------:R2:W-:Y:S04]  /*4a20*/  STL.128 [R1+0x200], RZ ;  /* 0x000200ff01007387 */ /* 0x0005e80000100c00 */
        /* <DEDUP_REMOVED lines=31> */
[----:B------:R-:W-:Y:S05]  /*4c20*/  BRA `(.L_x_44) ;  /* 0x0000000800a87947 */ /* 0x000fea0003800000 */
.L_x_43:
[----:B------:R-:W-:Y:S01]  /*4c30*/  ULOP3.LUT UR6, UR4, 0x7, URZ, 0xc0, !UPT ;  /* 0x0000000704067892 */ /* 0x000fe2000f8ec0ff */
[----:B------:R-:W-:Y:S01]  /*4c40*/  HFMA2 R34, -RZ, RZ, 0, 0 ;  /* 0x00000000ff227431 */ /* 0x000fe200000001ff */
[----:B------:R-:W-:Y:S02]  /*4c50*/  ULEA.HI UR5, UR4, UR4, URZ, 0x1 ;  /* 0x0000000404057291 */ /* 0x000fe4000f8f08ff */
[----:B------:R-:W-:Y:S02]  /*4c60*/  UIADD3 UR7, UPT, UPT, UR6, -0x1, URZ ;  /* 0xffffffff06077890 */ /* 0x000fe4000fffe0ff */
[----:B------:R-:W-:Y:S02]  /*4c70*/  ULOP3.LUT UR8, UR4, 0x3, URZ, 0xc0, !UPT ;  /* 0x0000000304087892 */ /* 0x000fe4000f8ec0ff */
[----:B------:R-:W-:Y:S02]  /*4c80*/  ULOP3.LUT UR4, UR4, 0x7ffffff8, URZ, 0xc0, !UPT ;  /* 0x7ffffff804047892 */ /* 0x000fe4000f8ec0ff */
[----:B------:R-:W-:-:S02]  /*4c90*/  USHF.R.S32.HI UR5, URZ, 0x1, UR5 ;  /* 0x00000001ff057899 */ /* 0x000fc40008011405 */
[----:B------:R-:W-:-:S11]  /*4ca0*/  UISETP.GE.U32.AND UP0, UPT, UR7, 0x3, UPT ;  /* 0x000000030700788c */ /* 0x000fd6000bf06070 */
.L_x_52:
[----:B------:R-:W2:Y:S01]  /*4cb0*/  LDCU UR7, c[0x0][0x3ac] ;  /* 0x00007580ff0777ac */ /* 0x000ea20008000800 */
[C---:B---3--:R-:W-:Y:S02]  /*4cc0*/  LEA R35, R34.reuse, R3, 0x2 ;  /* 0x0000000322237211 */ /* 0x048fe400078e10ff */
[----:B------:R-:W-:Y:S02]  /*4cd0*/  CS2R R44, SRZ ;  /* 0x00000000002c7805 */ /* 0x000fe4000001ff00 */
[----:B------:R-:W-:Y:S01]  /*4ce0*/  IADD3 R62, PT, PT, R34, -UR5, RZ ;  /* 0x80000005223e7c10 */ /* 0x000fe2000fffe0ff */
[----:B--2---:R-:W-:-:S09]  /*4cf0*/  UISETP.GE.U32.AND UP1, UPT, UR7, 0x8, UPT ;  /* 0x000000080700788c */ /* 0x004fd2000bf26070 */
[----:B------:R-:W-:Y:S05]  /*4d00*/  BRA.U !UP1, `(.L_x_45) ;  /* 0x0000000109fc7547 */ /* 0x000fea000b800000 */
[----:B------:R-:W-:-:S07]  /*4d10*/  CS2R R44, SRZ ;  /* 0x00000000002c7805 */ /* 0x000fce000001ff00 */
.L_x_46:
[----:B--2---:R-:W2:Y:S01]  /*4d20*/  LDC.64 R32, c[0x0][0x398] ;  /* 0x0000e600ff207b82 */ /* 0x004ea20000000a00 */
[----:B------:R-:W-:-:S04]  /*4d30*/  IADD3 R53, PT, PT, R62, R45, RZ ;  /* 0x0000002d3e357210 */ /* 0x000fc80007ffe0ff */
[----:B------:R-:W-:-:S13]  /*4d40*/  ISETP.GT.U32.AND P0, PT, R53, 0x7f, PT ;  /* 0x0000007f3500780c */ /* 0x000fda0003f04070 */
[----:B------:R-:W-:-:S05]  /*4d50*/  @!P0 LEA R2, R53, R0, 0x2 ;  /* 0x0000000035028211 */ /* 0x000fca00078e10ff */
[----:B------:R-:W3:Y:S01]  /*4d60*/  @!P0 LDL R47, [R2] ;  /* 0x00000000022f8983 */ /* 0x000ee20000100800 */
[----:B--2---:R-:W-:-:S05]  /*4d70*/  IMAD.WIDE.U32 R32, R45, 0x4, R32 ;  /* 0x000000042d207825 */ /* 0x004fca00078e0020 */
[----:B------:R-:W3:Y:S01]  /*4d80*/  @!P0 LDG.E.CONSTANT R46, desc[UR10][R32.64] ;  /* 0x0000000a202e8981 */ /* 0x000ee2000c1e9900 */
[----:B------:R-:W-:-:S04]  /*4d90*/  IADD3 R55, PT, PT, R53, 0x1, RZ ;  /* 0x0000000135377810 */ /* 0x000fc80007ffe0ff */
[----:B------:R-:W-:-:S13]  /*4da0*/  ISETP.GT.U32.AND P1, PT, R55, 0x7f, PT ;  /* 0x0000007f3700780c */ /* 0x000fda0003f24070 */
[----:B------:R-:W2:Y:S01]  /*4db0*/  @!P1 LDG.E.CONSTANT R52, desc[UR10][R32.64+0x4] ;  /* 0x0000040a20349981 */ /* 0x000ea2000c1e9900 */
[----:B---3--:R-:W-:Y:S01]  /*4dc0*/  @!P0 FFMA R44, R47, R46, R44 ;  /* 0x0000002e2f2c8223 */ /* 0x008fe2000000002c */
[----:B------:R-:W-:-:S04]  /*4dd0*/  @!P1 LEA R46, R55, R0, 0x2 ;  /* 0x00000000372e9211 */ /* 0x000fc800078e10ff */
[----:B------:R2:W-:Y:S04]  /*4de0*/  @!P0 STL [R35], R44 ;  /* 0x0000002c23008387 */ /* 0x0005e80000100800 */
[----:B------:R-:W2:Y:S01]  /*4df0*/  @!P1 LDL R47, [R46] ;  /* 0x000000002e2f9983 */ /* 0x000ea20000100800 */
[----:B------:R-:W-:-:S04]  /*4e00*/  IADD3 R55, PT, PT, R53, 0x2, RZ ;  /* 0x0000000235377810 */ /* 0x000fc80007ffe0ff */
[----:B------:R-:W-:-:S13]  /*4e10*/  ISETP.GT.U32.AND P0, PT, R55, 0x7f, PT ;  /* 0x0000007f3700780c */ /* 0x000fda0003f04070 */
[----:B------:R-:W-:Y:S01]  /*4e20*/  @!P0 LEA R2, R55, R0, 0x2 ;  /* 0x0000000037028211 */ /* 0x000fe200078e10ff */
[----:B--2---:R-:W-:Y:S02]  /*4e30*/  @!P1 FFMA R44, R47, R52, R44 ;  /* 0x000000342f2c9223 */ /* 0x004fe4000000002c */
[----:B------:R-:W2:Y:S04]  /*4e40*/  @!P0 LDG.E.CONSTANT R52, desc[UR10][R32.64+0x8] ;  /* 0x0000080a20348981 */ /* 0x000ea8000c1e9900 */
        /* <DEDUP_REMOVED lines=38> */
[----:B------:R-:W-:Y:S01]  /*50b0*/  ISETP.NE.AND P0, PT, R45, UR4, PT ;  /* 0x000000042d007c0c */ /* 0x000fe2000bf05270 */
[----:B--2---:R-:W-:-:S05]  /*50c0*/  @!P1 FFMA R44, R47, R52, R44 ;  /* 0x000000342f2c9223 */ /* 0x004fca000000002c */
[----:B------:R2:W-:Y:S07]  /*50d0*/  @!P1 STL [R35], R44 ;  /* 0x0000002c23009387 */ /* 0x0005ee0000100800 */
[----:B------:R-:W-:Y:S05]  /*50e0*/  @P0 BRA `(.L_x_46) ;  /* 0xfffffffc000c0947 */ /* 0x000fea000383ffff */
[----:B------:R-:W-:-:S07]  /*50f0*/  MOV R45, UR4 ;  /* 0x00000004002d7c02 */ /* 0x000fce0008000f00 */
.L_x_45:
[----:B------:R-:W-:-:S09]  /*5100*/  UISETP.NE.AND UP1, UPT, UR6, URZ, UPT ;  /* 0x000000ff0600728c */ /* 0x000fd2000bf25270 */
[----:B------:R-:W-:Y:S05]  /*5110*/  BRA.U !UP1, `(.L_x_47) ;  /* 0x0000000109fc7547 */ /* 0x000fea000b800000 */
[----:B------:R-:W-:Y:S05]  /*5120*/  BRA.U !UP0, `(.L_x_48) ;  /* 0x0000000108747547 */ /* 0x000fea000b800000 */
[----:B------:R-:W3:Y:S01]  /*5130*/  LDC.64 R32, c[0x0][0x398] ;  /* 0x0000e600ff207b82 */ /* 0x000ee20000000a00 */
[----:B------:R-:W-:-:S04]  /*5140*/  IADD3 R61, PT, PT, R62, R45, RZ ;  /* 0x0000002d3e3d7210 */ /* 0x000fc80007ffe0ff */
[C---:B------:R-:W-:Y:S02]  /*5150*/  ISETP.GT.U32.AND P0, PT, R61.reuse, 0x7f, PT ;  /* 0x0000007f3d00780c */ /* 0x040fe40003f04070 */
[C---:B------:R-:W-:Y:S02]  /*5160*/  IADD3 R47, PT, PT, R61.reuse, 0x1, RZ ;  /* 0x000000013d2f7810 */ /* 0x040fe40007ffe0ff */
[----:B------:R-:W-:Y:S02]  /*5170*/  IADD3 R55, PT, PT, R61, 0x2, RZ ;  /* 0x000000023d377810 */ /* 0x000fe40007ffe0ff */
[----:B------:R-:W-:Y:S02]  /*5180*/  ISETP.GT.U32.AND P1, PT, R47, 0x7f, PT ;  /* 0x0000007f2f00780c */ /* 0x000fe40003f24070 */
[----:B------:R-:W-:-:S05]  /*5190*/  ISETP.GT.U32.AND P2, PT, R55, 0x7f, PT ;  /* 0x0000007f3700780c */ /* 0x000fca0003f44070 */
[----:B------:R-:W-:Y:S01]  /*51a0*/  @!P0 LEA R2, R61, R0, 0x2 ;  /* 0x000000003d028211 */ /* 0x000fe200078e10ff */
[----:B---3--:R-:W-:-:S05]  /*51b0*/  IMAD.WIDE.U32 R32, R45, 0x4, R32 ;  /* 0x000000042d207825 */ /* 0x008fca00078e0020 */
[-C--:B------:R-:W-:Y:S02]  /*51c0*/  @!P1 LEA R52, R47, R0.reuse, 0x2 ;  /* 0x000000002f349211 */ /* 0x080fe400078e10ff */
[----:B------:R-:W2:Y:S01]  /*51d0*/  @!P0 LDL R47, [R2] ;  /* 0x00000000022f8983 */ /* 0x000ea20000100800 */
[----:B------:R-:W-:-:S03]  /*51e0*/  @!P2 LEA R55, R55, R0, 0x2 ;  /* 0x000000003737a211 */ /* 0x000fc600078e10ff */
[----:B------:R-:W2:Y:S04]  /*51f0*/  @!P0 LDG.E.CONSTANT R46, desc[UR10][R32.64] ;  /* 0x0000000a202e8981 */ /* 0x000ea8000c1e9900 */
[----:B------:R-:W3:Y:S04]  /*5200*/  @!P1 LDG.E.CONSTANT R54, desc[UR10][R32.64+0x4] ;  /* 0x0000040a20369981 */ /* 0x000ee8000c1e9900 */
[----:B------:R-:W3:Y:S04]  /*5210*/  @!P1 LDL R53, [R52] ;  /* 0x0000000034359983 */ /* 0x000ee80000100800 */
[----:B------:R-:W4:Y:S04]  /*5220*/  @!P2 LDG.E.CONSTANT R60, desc[UR10][R32.64+0x8] ;  /* 0x0000080a203ca981 */ /* 0x000f28000c1e9900 */
[----:B------:R-:W4:Y:S01]  /*5230*/  @!P2 LDL R55, [R55] ;  /* 0x000000003737a983 */ /* 0x000f220000100800 */
[----:B------:R-:W-:Y:S01]  /*5240*/  IADD3 R61, PT, PT, R61, 0x3, RZ ;  /* 0x000000033d3d7810 */ /* 0x000fe20007ffe0ff */
[----:B--2---:R-:W-:-:S04]  /*5250*/  @!P0 FFMA R44, R47, R46, R44 ;  /* 0x0000002e2f2c8223 */ /* 0x004fc8000000002c */
[----:B---3--:R-:W-:-:S04]  /*5260*/  @!P1 FFMA R44, R53, R54, R44 ;  /* 0x00000036352c9223 */ /* 0x008fc8000000002c */
[----:B----4-:R-:W-:-:S05]  /*5270*/  @!P2 FFMA R44, R55, R60, R44 ;  /* 0x0000003c372ca223 */ /* 0x010fca000000002c */
[----:B------:R2:W-:Y:S01]  /*5280*/  @!P2 STL [R35], R44 ;  /* 0x0000002c2300a387 */ /* 0x0005e20000100800 */
[----:B------:R-:W-:-:S13]  /*5290*/  ISETP.GT.U32.AND P0, PT, R61, 0x7f, PT ;  /* 0x0000007f3d00780c */ /* 0x000fda0003f04070 */
[----:B--2---:R-:W-:Y:S05]  /*52a0*/  @P0 BRA `(.L_x_49) ;  /* 0x0000000000100947 */ /* 0x004fea0003800000 */
[----:B------:R-:W-:Y:S01]  /*52b0*/  LEA R2, R61, R0, 0x2 ;  /* 0x000000003d027211 */ /* 0x000fe200078e10ff */
[----:B------:R-:W2:Y:S04]  /*52c0*/  LDG.E.CONSTANT R32, desc[UR10][R32.64+0xc] ;  /* 0x00000c0a20207981 */ /* 0x000ea8000c1e9900 */
[----:B------:R-:W2:Y:S02]  /*52d0*/  LDL R47, [R2] ;  /* 0x00000000022f7983 */ /* 0x000ea40000100800 */
[----:B--2---:R-:W-:-:S07]  /*52e0*/  FFMA R44, R47, R32, R44 ;  /* 0x000000202f2c7223 */ /* 0x004fce000000002c */
.L_x_49:
[----:B------:R-:W-:-:S07]  /*52f0*/  IADD3 R45, PT, PT, R45, 0x4, RZ ;  /* 0x000000042d2d7810 */ /* 0x000fce0007ffe0ff */
.L_x_48:
[----:B------:R-:W-:-:S09]  /*5300*/  UISETP.NE.AND UP1, UPT, UR8, URZ, UPT ;  /* 0x000000ff0800728c */ /* 0x000fd2000bf25270 */
[----:B------:R-:W-:Y:S05]  /*5310*/  BRA.U !UP1, `(.L_x_47) ;  /* 0x00000001097c7547 */ /* 0x000fea000b800000 */
[----:B------:R-:W-:-:S09]  /*5320*/  UISETP.NE.AND UP1, UPT, UR8, 0x1, UPT ;  /* 0x000000010800788c */ /* 0x000fd2000bf25270 */
[----:B------:R-:W-:Y:S05]  /*5330*/  BRA.U !UP1, `(.L_x_50) ;  /* 0x0000000109447547 */ /* 0x000fea000b800000 */
[----:B------:R-:W3:Y:S01]  /*5340*/  LDC.64 R32, c[0x0][0x398] ;  /* 0x0000e600ff207b82 */ /* 0x000ee20000000a00 */
[----:B------:R-:W-:-:S04]  /*5350*/  IADD3 R53, PT, PT, R62, R45, RZ ;  /* 0x0000002d3e357210 */ /* 0x000fc80007ffe0ff */
[----:B------:R-:W-:-:S13]  /*5360*/  ISETP.GT.U32.AND P0, PT, R53, 0x7f, PT ;  /* 0x0000007f3500780c */ /* 0x000fda0003f04070 */
[----:B------:R-:W-:-:S05]  /*5370*/  @!P0 LEA R2, R53, R0, 0x2 ;  /* 0x0000000035028211 */ /* 0x000fca00078e10ff */
[----:B------:R-:W2:Y:S01]  /*5380*/  @!P0 LDL R47, [R2] ;  /* 0x00000000022f8983 */ /* 0x000ea20000100800 */
[----:B---3--:R-:W-:-:S05]  /*5390*/  IMAD.WIDE.U32 R32, R45, 0x4, R32 ;  /* 0x000000042d207825 */ /* 0x008fca00078e0020 */
[----:B------:R-:W2:Y:S02]  /*53a0*/  @!P0 LDG.E.CONSTANT R46, desc[UR10][R32.64] ;  /* 0x0000000a202e8981 */ /* 0x000ea4000c1e9900 */
[----:B--2---:R-:W-:Y:S01]  /*53b0*/  @!P0 FFMA R44, R47, R46, R44 ;  /* 0x0000002e2f2c8223 */ /* 0x004fe2000000002c */
[----:B------:R-:W-:-:S04]  /*53c0*/  IADD3 R47, PT, PT, R53, 0x1, RZ ;  /* 0x00000001352f7810 */ /* 0x000fc80007ffe0ff */
[----:B------:R2:W-:Y:S01]  /*53d0*/  @!P0 STL [R35], R44 ;  /* 0x0000002c23008387 */ /* 0x0005e20000100800 */
[----:B------:R-:W-:-:S13]  /*53e0*/  ISETP.GT.U32.AND P0, PT, R47, 0x7f, PT ;  /* 0x0000007f2f00780c */ /* 0x000fda0003f04070 */
[----:B--2---:R-:W-:Y:S05]  /*53f0*/  @P0 BRA `(.L_x_51) ;  /* 0x0000000000100947 */ /* 0x004fea0003800000 */
[----:B------:R-:W-:Y:S01]  /*5400*/  LEA R2, R47, R0, 0x2 ;  /* 0x000000002f027211 */ /* 0x000fe200078e10ff */
[----:B------:R-:W2:Y:S04]  /*5410*/  LDG.E.CONSTANT R32, desc[UR10][R32.64+0x4] ;  /* 0x0000040a20207981 */ /* 0x000ea8000c1e9900 */
[----:B------:R-:W2:Y:S02]  /*5420*/  LDL R47, [R2] ;  /* 0x00000000022f7983 */ /* 0x000ea40000100800 */
[----:B--2---:R-:W-:-:S07]  /*5430*/  FFMA R44, R47, R32, R44 ;  /* 0x000000202f2c7223 */ /* 0x004fce000000002c */
.L_x_51:
[----:B------:R-:W-:-:S07]  /*5440*/  IADD3 R45, PT, PT, R45, 0x2, RZ ;  /* 0x000000022d2d7810 */ /* 0x000fce0007ffe0ff */
.L_x_50:
[----:B------:R-:W3:Y:S02]  /*5450*/  LDCU UR7, c[0x0][0x3ac] ;  /* 0x00007580ff0777ac */ /* 0x000ee40008000800 */
[----:B---3--:R-:W-:-:S09]  /*5460*/  ULOP3.LUT UP1, URZ, UR7, 0x1, URZ, 0xc0, !UPT ;  /* 0x0000000107ff7892 */ /* 0x008fd2000f82c0ff */
[----:B------:R-:W-:Y:S05]  /*5470*/  BRA.U !UP1, `(.L_x_47) ;  /* 0x0000000109247547 */ /* 0x000fea000b800000 */
[----:B------:R-:W-:-:S04]  /*5480*/  IADD3 R47, PT, PT, R62, R45, RZ ;  /* 0x0000002d3e2f7210 */ /* 0x000fc80007ffe0ff */
[----:B------:R-:W-:-:S13]  /*5490*/  ISETP.GT.U32.AND P0, PT, R47, 0x7f, PT ;  /* 0x0000007f2f00780c */ /* 0x000fda0003f04070 */
[----:B------:R-:W-:Y:S05]  /*54a0*/  @P0 BRA `(.L_x_47) ;  /* 0x0000000000180947 */ /* 0x000fea0003800000 */
[----:B------:R-:W3:Y:S01]  /*54b0*/  LDC.64 R32, c[0x0][0x398] ;  /* 0x0000e600ff207b82 */ /* 0x000ee20000000a00 */
[----:B------:R-:W-:Y:S01]  /*54c0*/  LEA R2, R47, R0, 0x2 ;  /* 0x000000002f027211 */ /* 0x000fe200078e10ff */
[----:B---3--:R-:W-:-:S04]  /*54d0*/  IMAD.WIDE.U32 R32, R45, 0x4, R32 ;  /* 0x000000042d207825 */ /* 0x008fc800078e0020 */
[----:B------:R-:W2:Y:S04]  /*54e0*/  LDL R45, [R2] ;  /* 0x00000000022d7983 */ /* 0x000ea80000100800 */
[----:B------:R-:W2:Y:S02]  /*54f0*/  LDG.E.CONSTANT R32, desc[UR10][R32.64] ;  /* 0x0000000a20207981 */ /* 0x000ea4000c1e9900 */
[----:B--2---:R-:W-:-:S07]  /*5500*/  FFMA R44, R45, R32, R44 ;  /* 0x000000202d2c7223 */ /* 0x004fce000000002c */
.L_x_47:
[----:B------:R-:W-:Y:S01]  /*5510*/  FMUL R33, R44, 0.044714998453855514526 ;  /* 0x3d3727132c217820 */ /* 0x000fe20000400000 */
[----:B------:R-:W-:Y:S01]  /*5520*/  MOV R46, 0x3c80f082 ;  /* 0x3c80f082002e7802 */ /* 0x000fe20000000f00 */
[----:B------:R-:W-:Y:S01]  /*5530*/  HFMA2 R45, -RZ, RZ, 1.875, 0 ;  /* 0x3f800000ff2d7431 */ /* 0x000fe200000001ff */
[----:B------:R-:W-:Y:S01]  /*5540*/  IADD3 R34, PT, PT, R34, 0x1, RZ ;  /* 0x0000000122227810 */ /* 0x000fe20007ffe0ff */
[----:B------:R-:W-:-:S04]  /*5550*/  FMUL R33, R33, R44 ;  /* 0x0000002c21217220 */ /* 0x000fc80000400000 */
[----:B------:R-:W-:Y:S01]  /*5560*/  FFMA R33, R33, R44, R44 ;  /* 0x0000002c21217223 */ /* 0x000fe2000000002c */
[----:B--2---:R-:W-:-:S03]  /*5570*/  FMUL R44, R44, 0.5 ;  /* 0x3f0000002c2c7820 */ /* 0x004fc60000400000 */
[----:B------:R-:W-:-:S04]  /*5580*/  FMUL R33, R33, 0.79788458347320556641 ;  /* 0x3f4c422a21217820 */ /* 0x000fc80000400000 */
[C---:B------:R-:W-:Y:S01]  /*5590*/  FMUL R2, |R33|.reuse, 2.8853900432586669922 ;  /* 0x4038aa3b21027820 */ /* 0x040fe20000400200 */
[C---:B------:R-:W-:Y:S01]  /*55a0*/  FMUL R47, R33.reuse, R33 ;  /* 0x00000021212f7220 */ /* 0x040fe20000400000 */
[C---:B------:R-:W-:Y:S02]  /*55b0*/  FSETP.GE.AND P1, PT, |R33|.reuse, 0.60000002384185791016, PT ;  /* 0x3f19999a2100780b */ /* 0x040fe40003f26200 */
[----:B------:R-:W-:Y:S01]  /*55c0*/  FSETP.GE.AND P0, PT, |R33|, 9.010913848876953125, PT ;  /* 0x41102cb42100780b */ /* 0x000fe20003f06200 */
[C---:B------:R-:W-:Y:S01]  /*55d0*/  FFMA R46, R47.reuse, R46, -0.052303962409496307373 ;  /* 0xbd563cae2f2e7423 */ /* 0x040fe2000000002e */
[----:B------:R-:W2:Y:S03]  /*55e0*/  MUFU.EX2 R2, R2 ;  /* 0x0000000200027308 */ /* 0x000ea60000000800 */
[----:B------:R-:W-:Y:S01]  /*55f0*/  FFMA R52, R47, R46, 0.1331529766321182251 ;  /* 0x3e0859412f347423 */ /* 0x000fe2000000002e */
[----:B--2---:R-:W-:-:S03]  /*5600*/  FADD R32, R2, 1 ;  /* 0x3f80000002207421 */ /* 0x004fc60000000000 */
[----:B------:R-:W-:-:S04]  /*5610*/  FFMA R2, R47, R52, -0.33332768082618713379 ;  /* 0xbeaaa9ed2f027423 */ /* 0x000fc80000000034 */
[----:B------:R-:W-:Y:S01]  /*5620*/  FFMA R2, R47, R2, RZ ;  /* 0x000000022f027223 */ /* 0x000fe200000000ff */
[----:B------:R-:W2:Y:S02]  /*5630*/  MUFU.RCP R32, R32 ;  /* 0x0000002000207308 */ /* 0x000ea40000001000 */
[----:B--2---:R-:W-:-:S05]  /*5640*/  FFMA R45, R32, -2, R45 ;  /* 0xc0000000202d7823 */ /* 0x004fca000000002d */
[----:B------:R-:W-:Y:S02]  /*5650*/  FSEL R46, R45, 1, !P0 ;  /* 0x3f8000002d2e7808 */ /* 0x000fe40004000000 */
[----:B------:R-:W-:Y:S02]  /*5660*/  ISETP.NE.AND P0, PT, R34, 0x80, PT ;  /* 0x000000802200780c */ /* 0x000fe40003f05270 */
[--C-:B------:R-:W-:Y:S01]  /*5670*/  LOP3.LUT R46, R46, 0x80000000, R33.reuse, 0xb8, !PT ;  /* 0x800000002e2e7812 */ /* 0x100fe200078eb821 */
[----:B------:R-:W-:-:S04]  /*5680*/  @!P1 FFMA R46, R33, R2, R33 ;  /* 0x00000002212e9223 */ /* 0x000fc80000000021 */
[----:B------:R-:W-:-:S04]  /*5690*/  FADD R33, R46, 1 ;  /* 0x3f8000002e217421 */ /* 0x000fc80000000000 */
[----:B------:R-:W-:-:S05]  /*56a0*/  FMUL R44, R44, R33 ;  /* 0x000000212c2c7220 */ /* 0x000fca0000400000 */
[----:B------:R3:W-:Y:S01]  /*56b0*/  STL [R35], R44 ;  /* 0x0000002c23007387 */ /* 0x0007e20000100800 */
[----:B------:R-:W-:Y:S05]  /*56c0*/  @P0 BRA `(.L_x_52) ;  /* 0xfffffff400780947 */ /* 0x000fea000383ffff */
.L_x_44:
[----:B------:R-:W4:Y:S04]  /*56d0*/  LDL.128 R236, [R1+0x200] ;  /* 0x0002000001ec7983 */ /* 0x000f280000100c00 */
[----:B---3--:R-:W3:Y:S04]  /*56e0*/  LDL.128 R32, [R1+0x210] ;  /* 0x0002100001207983 */ /* 0x008ee80000100c00 */
[----:B------:R-:W5:Y:S04]  /*56f0*/  LDL.128 R216, [R1+0x220] ;  /* 0x0002200001d87983 */ /* 0x000f680000100c00 */
[----:B------:R-:W2:Y:S04]  /*5700*/  LDL.128 R220, [R1+0x230] ;  /* 0x0002300001dc7983 */ /* 0x000ea80000100c00 */
[----:B------:R-:W2:Y:S04]  /*5710*/  LDL.128 R212, [R1+0x240] ;  /* 0x0002400001d47983 */ /* 0x000ea80000100c00 */
[----:B------:R-:W2:Y:S04]  /*5720*/  LDL.128 R204, [R1+0x250] ;  /* 0x0002500001cc7983 */ /* 0x000ea80000100c00 */
[----:B------:R-:W2:Y:S04]  /*5730*/  LDL.128 R196, [R1+0x260] ;  /* 0x0002600001c47983 */ /* 0x000ea80000100c00 */
[----:B------:R-:W2:Y:S04]  /*5740*/  LDL.128 R188, [R1+0x270] ;  /* 0x0002700001bc7983 */ /* 0x000ea80000100c00 */
[----:B------:R-:W2:Y:S04]  /*5750*/  LDL.128 R180, [R1+0x280] ;  /* 0x0002800001b47983 */ /* 0x000ea80000100c00 */
[----:B------:R-:W2:Y:S04]  /*5760*/  LDL.128 R172, [R1+0x290] ;  /* 0x0002900001ac7983 */ /* 0x000ea80000100c00 */
[----:B------:R-:W2:Y:S04]  /*5770*/  LDL.128 R164, [R1+0x2a0] ;  /* 0x0002a00001a47983 */ /* 0x000ea80000100c00 */
[----:B------:R-:W2:Y:S01]  /*5780*/  LDL.128 R156, [R1+0x2b0] ;  /* 0x0002b000019c7983 */ /* 0x000ea20000100c00 */
[----:B------:R-:W0:Y:S01]  /*5790*/  S2R R45, SR_TID.X ;  /* 0x00000000002d7919 */ /* 0x000e220000002100 */
[----:B------:R-:W0:Y:S02]  /*57a0*/  S2UR UR4, SR_CTAID.X ;  /* 0x00000000000479c3 */ /* 0x000e240000002500 */
[----:B------:R-:W2:Y:S04]  /*57b0*/  LDL.128 R148, [R1+0x2c0] ;  /* 0x0002c00001947983 */ /* 0x000ea80000100c00 */
[----:B------:R-:W2:Y:S02]  /*57c0*/  LDL.128 R140, [R1+0x2d0] ;  /* 0x0002d000018c7983 */ /* 0x000ea40000100c00 */
[----:B------:R-:W0:Y:S02]  /*57d0*/  LDC R0, c[0x0][0x360] ;  /* 0x0000d800ff007b82 */ /* 0x000e240000000800 */
[----:B------:R-:W2:Y:S04]  /*57e0*/  LDL.128 R132, [R1+0x2e0] ;  /* 0x0002e00001847983 */ /* 0x000ea80000100c00 */
[----:B------:R-:W2:Y:S02]  /*57f0*/  LDL.128 R124, [R1+0x2f0] ;  /* 0x0002f000017c7983 */ /* 0x000ea40000100c00 */
[----:B------:R-:W1:Y:S02]  /*5800*/  LDC.64 R2, c[0x0][0x3a0] ;  /* 0x0000e800ff027b82 */ /* 0x000e640000000a00 */
[----:B------:R-:W2:Y:S04]  /*5810*/  LDL.128 R116, [R1+0x300] ;  /* 0x0003000001747983 */ /* 0x000ea80000100c00 */
[----:B------:R-:W2:Y:S04]  /*5820*/  LDL.128 R108, [R1+0x310] ;  /* 0x00031000016c7983 */ /* 0x000ea80000100c00 */
[----:B------:R-:W2:Y:S04]  /*5830*/  LDL.128 R100, [R1+0x320] ;  /* 0x0003200001647983 */ /* 0x000ea80000100c00 */
[----:B------:R-:W2:Y:S01]  /*5840*/  LDL.128 R92, [R1+0x330] ;  /* 0x00033000015c7983 */ /* 0x000ea20000100c00 */
[----:B0-----:R-:W-:-:S03]  /*5850*/  IMAD R0, R0, UR4, R45 ;  /* 0x0000000400007c24 */ /* 0x001fc6000f8e022d */
[----:B------:R-:W2:Y:S04]  /*5860*/  LDL.128 R84, [R1+0x340] ;  /* 0x0003400001547983 */ /* 0x000ea80000100c00 */
[----:B------:R-:W2:Y:S01]  /*5870*/  LDL.128 R76, [R1+0x350] ;  /* 0x00035000014c7983 */ /* 0x000ea20000100c00 */
[----:B------:R-:W-:-:S03]  /*5880*/  SHF.L.U32 R0, R0, 0x7, RZ ;  /* 0x0000000700007819 */ /* 0x000fc600000006ff */
[----:B------:R-:W2:Y:S04]  /*5890*/  LDL.128 R68, [R1+0x360] ;  /* 0x0003600001447983 */ /* 0x000ea80000100c00 */
[----:B------:R-:W2:Y:S01]  /*58a0*/  LDL.128 R60, [R1+0x370] ;  /* 0x00037000013c7983 */ /* 0x000ea20000100c00 */
[----:B-1----:R-:W-:-:S03]  /*58b0*/  IMAD.WIDE R2, R0, 0x4, R2 ;  /* 0x0000000400027825 */ /* 0x002fc600078e0202 */
[----:B------:R-:W2:Y:S04]  /*58c0*/  LDL.128 R52, [R1+0x380] ;  /* 0x0003800001347983 */ /* 0x000ea80000100c00 */
[----:B------:R-:W2:Y:S04]  /*58d0*/  LDL.128 R44, [R1+0x390] ;  /* 0x00039000012c7983 */ /* 0x000ea80000100c00 */
[----:B------:R-:W2:Y:S04]  /*58e0*/  LDL.128 R228, [R1+0x3a0] ;  /* 0x0003a00001e47983 */ /* 0x000ea80000100c00 */
[----:B------:R-:W2:Y:S04]  /*58f0*/  LDL.128 R240, [R1+0x3d0] ;  /* 0x0003d00001f07983 */ /* 0x000ea80000100c00 */
[----:B------:R-:W2:Y:S04]  /*5900*/  LDL.128 R244, [R1+0x3e0] ;  /* 0x0003e00001f47983 */ /* 0x000ea80000100c00 */
[----:B------:R-:W2:Y:S01]  /*5910*/  LDL.128 R248, [R1+0x3f0] ;  /* 0x0003f00001f87983 */ /* 0x000ea20000100c00 */
[----:B----4-:R-:W-:Y:S01]  /*5920*/  FADD R237, R233, R237 ;  /* 0x000000ede9ed7221 */ /* 0x010fe20000000000 */
[----:B------:R-:W-:Y:S01]  /*5930*/  FADD R233, R234, R238 ;  /* 0x000000eeeae97221 */ /* 0x000fe20000000000 */
[----:B------:R-:W-:Y:S01]  /*5940*/  FADD R252, R232, R236 ;  /* 0x000000ece8fc7221 */ /* 0x000fe20000000000 */
[----:B------:R-:W-:-:S03]  /*5950*/  FADD R0, R235, R239 ;  /* 0x000000efeb007221 */ /* 0x000fc60000000000 */
[----:B------:R0:W-:Y:S04]  /*5960*/  STG.E desc[UR10][R2.64+0x8], R233 ;  /* 0x000008e902007986 */ /* 0x0001e8000c10190a */
[----:B------:R1:W-:Y:S04]  /*5970*/  STG.E desc[UR10][R2.64+0x4], R237 ;  /* 0x000004ed02007986 */ /* 0x0003e8000c10190a */
[----:B0-----:R-:W4:Y:S04]  /*5980*/  LDL.128 R232, [R1+0x3b0] ;  /* 0x0003b00001e87983 */ /* 0x001f280000100c00 */
[----:B-1----:R-:W4:Y:S01]  /*5990*/  LDL.128 R236, [R1+0x3c0] ;  /* 0x0003c00001ec7983 */ /* 0x002f220000100c00 */
[----:B---3--:R-:W-:Y:S01]  /*59a0*/  FADD R33, R25, R33 ;  /* 0x0000002119217221 */ /* 0x008fe20000000000 */
[----:B------:R-:W-:Y:S01]  /*59b0*/  FADD R35, R27, R35 ;  /* 0x000000231b237221 */ /* 0x000fe20000000000 */
[----:B-----5:R-:W-:Y:S01]  /*59c0*/  FADD R217, R17, R217 ;  /* 0x000000d911d97221 */ /* 0x020fe20000000000 */
[----:B------:R-:W-:Y:S01]  /*59d0*/  FADD R219, R19, R219 ;  /* 0x000000db13db7221 */ /* 0x000fe20000000000 */
[----:B------:R-:W-:Y:S01]  /*59e0*/  FADD R25, R26, R34 ;  /* 0x000000221a197221 */ /* 0x000fe20000000000 */
[----:B------:R-:W-:Y:S01]  /*59f0*/  FADD R27, R16, R216 ;  /* 0x000000d8101b7221 */ /* 0x000fe20000000000 */
[----:B------:R-:W-:Y:S01]  /*5a00*/  FADD R17, R18, R218 ;  /* 0x000000da12117221 */ /* 0x000fe20000000000 */
[----:B--2---:R-:W-:-:S02]  /*5a10*/  FADD R19, R224, R220 ;  /* 0x000000dce0137221 */ /* 0x004fc40000000000 */
[----:B------:R0:W-:Y:S04]  /*5a20*/  STG.E desc[UR10][R2.64+0x18], R25 ;  /* 0x0000181902007986 */ /* 0x0001e8000c10190a */
[----:B------:R1:W-:Y:S04]  /*5a30*/  STG.E desc[UR10][R2.64+0x20], R27 ;  /* 0x0000201b02007986 */ /* 0x0003e8000c10190a */
[----:B------:R2:W-:Y:S04]  /*5a40*/  STG.E desc[UR10][R2.64+0x28], R17 ;  /* 0x0000281102007986 */ /* 0x0005e8000c10190a */
[----:B------:R3:W-:Y:S01]  /*5a50*/  STG.E desc[UR10][R2.64+0x30], R19 ;  /* 0x0000301302007986 */ /* 0x0007e2000c10190a */
[----:B0-----:R-:W-:Y:S01]  /*5a60*/  FADD R25, R226, R222 ;  /* 0x000000dee2197221 */ /* 0x001fe20000000000 */
[----:B-1----:R-:W-:Y:S01]  /*5a70*/  FADD R27, R208, R212 ;  /* 0x000000d4d01b7221 */ /* 0x002fe20000000000 */
[----:B--2---:R-:W-:Y:S01]  /*5a80*/  FADD R17, R210, R214 ;  /* 0x000000d6d2117221 */ /* 0x004fe20000000000 */
[----:B---3--:R-:W-:-:S02]  /*5a90*/  FADD R19, R200, R204 ;  /* 0x000000ccc8137221 */ /* 0x008fc40000000000 */
        /* <DEDUP_REMOVED lines=87> */
[----:B----4-:R-:W-:-:S02]  /*6010*/  FADD R19, R28, R232 ;  /* 0x000000e81c137221 */ /* 0x010fc40000000000 */
[----:B------:R0:W-:Y:S01]  /*6020*/  STG.E desc[UR10][R2.64+0x198], R25 ;  /* 0x0001981902007986 */ /* 0x0001e2000c10190a */
[----:B------:R-:W-:Y:S01]  /*6030*/  FADD R241, R13, R241 ;  /* 0x000000f10df17221 */ /* 0x000fe20000000000 */
[----:B------:R-:W-:Y:S01]  /*6040*/  FADD R243, R15, R243 ;  /* 0x000000f30ff37221 */ /* 0x000fe20000000000 */
[----:B------:R-:W-:Y:S01]  /*6050*/  FADD R245, R9, R245 ;  /* 0x000000f509f57221 */ /* 0x000fe20000000000 */
        /* <DEDUP_REMOVED lines=55> */
[----:B0-----:R-:W-:Y:S01]  /*63d0*/  FADD R25, R30, R234 ;  /* 0x000000ea1e197221 */ /* 0x001fe20000000000 */
[----:B------:R-:W-:Y:S01]  /*63e0*/  FADD R235, R31, R235 ;  /* 0x000000eb1feb7221 */ /* 0x000fe20000000000 */
[----:B-1----:R-:W-:Y:S01]  /*63f0*/  FADD R27, R20, R236 ;  /* 0x000000ec141b7221 */ /* 0x002fe20000000000 */
[----:B------:R-:W-:Y:S01]  /*6400*/  FADD R237, R21, R237 ;  /* 0x000000ed15ed7221 */ /* 0x000fe20000000000 */
[----:B--2---:R-:W-:Y:S01]  /*6410*/  FADD R17, R22, R238 ;  /* 0x000000ee16117221 */ /* 0x004fe20000000000 */
[----:B------:R-:W-:Y:S01]  /*6420*/  FADD R239, R23, R239 ;  /* 0x000000ef17ef7221 */ /* 0x000fe20000000000 */
[----:B---3--:R-:W-:Y:S01]  /*6430*/  FADD R19, R12, R240 ;  /* 0x000000f00c137221 */ /* 0x008fe20000000000 */
        /* <DEDUP_REMOVED lines=81> */
        .weak           $__internal_3_$__cuda_sm20_rcp_rn_f32_slowpath
        .type           $__internal_3_$__cuda_sm20_rcp_rn_f32_slowpath,@function
        .size           $__internal_3_$__cuda_sm20_rcp_rn_f32_slowpath,(.L_x_73 - $__internal_3_$__cuda_sm20_rcp_rn_f32_slowpath)
$__internal_3_$__cuda_sm20_rcp_rn_f32_slowpath:
        /* <DEDUP_REMOVED lines=15> */
.L_x_54:
[----:B------:R-:W-:-:S04]  /*6a40*/  IADD3 R47, PT, PT, R35, -0xfd, RZ ;  /* 0xffffff03232f7810 */ /* 0x000fc80007ffe0ff */
[----:B------:R-:W-:-:S13]  /*6a50*/  ISETP.GT.U32.AND P0, PT, R47, 0x1, PT ;  /* 0x000000012f00780c */ /* 0x000fda0003f04070 */
[----:B------:R-:W-:Y:S05]  /*6a60*/  @P0 BRA `(.L_x_56) ;  /* 0x0000000000780947 */ /* 0x000fea0003800000 */
[----:B------:R-:W-:Y:S02]  /*6a70*/  LOP3.LUT R2, R32, 0x7fffff, RZ, 0xc0, !PT ;  /* 0x007fffff20027812 */ /* 0x000fe400078ec0ff */
[----:B------:R-:W-:Y:S02]  /*6a80*/  MOV R44, 0x3 ;  /* 0x00000003002c7802 */ /* 0x000fe40000000f00 */
[----:B------:R-:W-:Y:S02]  /*6a90*/  LOP3.LUT R2, R2, 0x3f800000, RZ, 0xfc, !PT ;  /* 0x3f80000002027812 */ /* 0x000fe400078efcff */
[----:B------:R-:W-:Y:S02]  /*6aa0*/  SHF.L.U32 R44, R44, R47, RZ ;  /* 0x0000002f2c2c7219 */ /* 0x000fe400000006ff */
[----:B------:R-:W0:Y:S02]  /*6ab0*/  MUFU.RCP R3, R2 ;  /* 0x0000000200037308 */ /* 0x000e240000001000 */
        /* <DEDUP_REMOVED lines=25> */
.L_x_56:
[----:B------:R0:W1:Y:S02]  /*6c50*/  MUFU.RCP R3, R32 ;  /* 0x0000002000037308 */ /* 0x0000640000001000 */
.L_x_55:
[----:B------:R-:W-:Y:S05]  /*6c60*/  BSYNC.RECONVERGENT B1 ;  /* 0x0000000000017941 */ /* 0x000fea0003800200 */
.L_x_53:
[----:B01----:R-:W-:Y:S01]  /*6c70*/  MOV R32, R3 ;  /* 0x0000000300207202 */ /* 0x003fe20000000f00 */
[----:B------:R-:W-:Y:S01]  /*6c80*/  HFMA2 R3, -RZ, RZ, 0, 0 ;  /* 0x00000000ff037431 */ /* 0x000fe200000001ff */
[----:B------:R-:W-:-:S04]  /*6c90*/  MOV R2, R45 ;  /* 0x0000002d00027202 */ /* 0x000fc80000000f00 */
[----:B------:R-:W-:Y:S05]  /*6ca0*/  RET.REL.NODEC R2 `(_Z18attention_conv_mlpPKfS0_S0_S0_Pfiif) ;  /* 0xffffff9002d47950 */ /* 0x000fea0003c3ffff */
.L_x_57:
        /* <DEDUP_REMOVED lines=13> */
.L_x_73:


//--------------------- .text._Z21attention_minimal_mlpPKfS0_S0_S0_S0_Pfif --------------------------
	.section	.text._Z21attention_minimal_mlpPKfS0_S0_S0_S0_Pfif,"ax",@progbits
	.align	128
        .global         _Z21attention_minimal_mlpPKfS0_S0_S0_S0_Pfif
        .type           _Z21attention_minimal_mlpPKfS0_S0_S0_S0_Pfif,@function
        .size           _Z21attention_minimal_mlpPKfS0_S0_S0_S0_Pfif,(.L_x_74 - _Z21attention_minimal_mlpPKfS0_S0_S0_S0_Pfif)
        .other          _Z21attention_minimal_mlpPKfS0_S0_S0_S0_Pfif,@"STO_CUDA_ENTRY STV_DEFAULT"
_Z21attention_minimal_mlpPKfS0_S0_S0_S0_Pfif:
.text._Z21attention_minimal_mlpPKfS0_S0_S0_S0_Pfif:
[----:B------:R-:W0:Y:S01]  /*0000*/  LDC R1, c[0x0][0x37c] ;  /* 0x0000df00ff017b82 */ /* 0x000e220000000800 */
[----:B------:R-:W1:Y:S07]  /*0010*/  S2R R0, SR_TID.X ;  /* 0x0000000000007919 */ /* 0x000e6e0000002100 */
[----:B------:R-:W1:Y:S01]  /*0020*/  S2UR UR4, SR_CTAID.X ;  /* 0x00000000000479c3 */ /* 0x000e620000002500 */
[----:B------:R-:W2:Y:S01]  /*0030*/  LDCU UR5, c[0x0][0x3b0] ;  /* 0x00007600ff0577ac */ /* 0x000ea20008000800 */
[----:B0-----:R-:W-:-:S06]  /*0040*/  IADD3 R1, PT, PT, R1, -0x280, RZ ;  /* 0xfffffd8001017810 */ /* 0x001fcc0007ffe0ff */
[----:B------:R-:W1:Y:S02]  /*0050*/  LDC R239, c[0x0][0x360] ;  /* 0x0000d800ffef7b82 */ /* 0x000e640000000800 */
[----:B-1----:R-:W-:Y:S01]  /*0060*/  IMAD R239, R239, UR4, R0 ;  /* 0x00000004efef7c24 */ /* 0x002fe2000f8e0200 */
[----:B------:R-:W-:-:S04]  /*0070*/  MOV R0, R1 ;  /* 0x0000000100007202 */ /* 0x000fc80000000f00 */
        /* <DEDUP_REMOVED lines=202> */
[----:B--2---:R2:W5:Y:S04]  /*0d20*/  LDG.E.CONSTANT R14, desc[UR10][R190.64+0x7c] ;  /* 0x00007c0abe0e7981 */ /* 0x004568000c1e9900 */
[----:B---3--:R2:W5:Y:S04]  /*0d30*/  LDG.E.CONSTANT R15, desc[UR10][R190.64+0x80] ;  /* 0x0000800abe0f7981 */ /* 0x008568000c1e9900 */
[----:B----4-:R2:W5:Y:S04]  /*0d40*/  LDG.E.CONSTANT R16, desc[UR10][R190.64+0x84] ;  /* 0x0000840abe107981 */ /* 0x010568000c1e9900 */
[----:B-1----:R2:W5:Y:S04]  /*0d50*/  LDG.E.CONSTANT R17, desc[UR10][R190.64+0x88] ;  /* 0x0000880abe117981 */ /* 0x002568000c1e9900 */
        /* <DEDUP_REMOVED lines=51> */
[----:B------:R0:W-:Y:S01]  /*1090*/  STL [R1+0x200], R159 ;  /* 0x0002009f01007387 */ /* 0x0001e20000100800 */
[----:B------:R-:W-:Y:S02]  /*10a0*/  MOV R241, RZ ;  /* 0x000000ff00f17202 */ /* 0x000fe40000000f00 */
[----:B0-2---:R-:W-:-:S07]  /*10b0*/  MOV R159, RZ ;  /* 0x000000ff009f7202 */ /* 0x005fce0000000f00 */
.L_x_60:
[----:B0-----:R-:W0:Y:S01]  /*10c0*/  LDC.64 R190, c[0x0][0x388] ;  /* 0x0000e200ffbe7b82 */ /* 0x001e220000000a00 */
        /* <DEDUP_REMOVED lines=63> */
[----:B------:R-:W3:Y:S04]  /*14c0*/  LDL R239, [R1+0x204] ;  /* 0x0002040001ef7983 */ /* 0x000ee80000100800 */
[----:B------:R-:W3:Y:S04]  /*14d0*/  LDL.LU R158, [R1+0x260] ;  /* 0x00026000019e7983 */ /* 0x000ee80000300800 */
[----:B------:R-:W4:Y:S04]  /*14e0*/  LDL R246, [R1+0x210] ;  /* 0x0002100001f67983 */ /* 0x000f280000100800 */
[----:B------:R-:W3:Y:S04]  /*14f0*/  LDL.LU R0, [R1+0x25c] ;  /* 0x00025c0001007983 */ /* 0x000ee80000300800 */
[----:B------:R-:W2:Y:S01]  /*1500*/  LDL R247, [R1+0x214] ;  /* 0x0002140001f77983 */ /* 0x000ea20000100800 */
[----:B------:R-:W-:-:S03]  /*1510*/  FFMA R243, R2, R248, R243 ;  /* 0x000000f802f37223 */ /* 0x000fc600000000f3 */
[----:B------:R-:W3:Y:S04]  /*1520*/  LDL.LU R2, [R1+0x258] ;  /* 0x0002580001027983 */ /* 0x000ee80000300800 */
[----:B------:R-:W3:Y:S01]  /*1530*/  LDG.E.CONSTANT R248, desc[UR10][R190.64+0x60] ;  /* 0x0000600abef87981 */ /* 0x000ee2000c1e9900 */
        /* <DEDUP_REMOVED lines=13> */
[----:B------:R-:W3:Y:S04]  /*1610*/  LDL.LU R239, [R1+0x254] ;  /* 0x0002540001ef7983 */ /* 0x000ee80000300800 */
[----:B------:R-:W4:Y:S02]  /*1620*/  LDL R252, [R1+0x200] ;  /* 0x0002000001fc7983 */ /* 0x000f240000100800 */
[----:B----4-:R-:W-:Y:S02]  /*1630*/  FFMA R243, R252, R244, R243 ;  /* 0x000000f4fcf37223 */ /* 0x010fe400000000f3 */
[----:B------:R-:W4:Y:S02]  /*1640*/  LDG.E.CONSTANT R244, desc[UR10][R190.64+0x74] ;  /* 0x0000740abef47981 */ /* 0x000f24000c1e9900 */
[----:B--2--5:R-:W-:-:S02]  /*1650*/  FFMA R243, R4, R245, R243 ;  /* 0x000000f504f37223 */ /* 0x024fc400000000f3 */
[----:B------:R-:W2:Y:S02]  /*1660*/  LDG.E.CONSTANT R245, desc[UR10][R190.64+0x78] ;  /* 0x0000780abef57981 */ /* 0x000ea4000c1e9900 */
[----:B------:R-:W-:Y:S02]  /*1670*/  FFMA R243, R5, R246, R243 ;  /* 0x000000f605f37223 */ /* 0x000fe400000000f3 */
        /* <DEDUP_REMOVED lines=649> */
.L_x_59:
[----:B------:R-:W-:Y:S05]  /*3f10*/  BSYNC.RECONVERGENT B0 ;  /* 0x0000000000007941 */ /* 0x000fea0003800200 */
.L_x_58:
[----:B------:R-:W2:Y:S01]  /*3f20*/  S2R R5, SR_TID.X ;  /* 0x0000000000057919 */ /* 0x000ea20000002100 */
[----:B------:R-:W2:Y:S01]  /*3f30*/  LDC R6, c[0x0][0x360] ;  /* 0x0000d800ff067b82 */ /* 0x000ea20000000800 */
[----:B------:R-:W-:Y:S01]  /*3f40*/  IADD3 R3, PT, PT, R2, 0x1800000, RZ ;  /* 0x0180000002037810 */ /* 0x000fe20007ffe0ff */
[----:B------:R-:W-:Y:S03]  /*3f50*/  BSSY.RECONVERGENT B0, `(.L_x_61) ;  /* 0x000000e000007945 */ /* 0x000fe60003800200 */
[----:B------:R-:W-:-:S04]  /*3f60*/  LOP3.LUT R3, R3, 0x7f800000, RZ, 0xc0, !PT ;  /* 0x7f80000003037812 */ /* 0x000fc800078ec0ff */
[----:B------:R-:W-:Y:S01]  /*3f70*/  ISETP.GT.U32.AND P0, PT, R3, 0x1ffffff, PT ;  /* 0x01ffffff0300780c */ /* 0x000fe20003f04070 */
[----:B--2---:R-:W-:-:S05]  /*3f80*/  IMAD R6, R6, UR4, R5 ;  /* 0x0000000406067c24 */ /* 0x004fca000f8e0205 */
[----:B------:R-:W-:-:S07]  /*3f90*/  SHF.L.U32 R6, R6, 0x7, RZ ;  /* 0x0000000706067819 */ /* 0x000fce00000006ff */
[----:B------:R-:W-:Y:S05]  /*3fa0*/  @P0 BRA `(.L_x_62) ;  /* 0x0000000000100947 */ /* 0x000fea0003800000 */
[----:B------:R-:W-:-:S07]  /*3fb0*/  MOV R10, 0x3fd0 ;  /* 0x00003fd0000a7802 */ /* 0x000fce0000000f00 */
[----:B01----:R-:W-:Y:S05]  /*3fc0*/  CALL.REL.NOINC `($__internal_4_$__cuda_sm20_rcp_rn_f32_slowpath) ;  /* 0x0000001000b07944 */ /* 0x003fea0003c00000 */
[----:B------:R-:W-:Y:S01]  /*3fd0*/  MOV R3, R4 ;  /* 0x0000000400037202 */ /* 0x000fe20000000f00 */
[----:B------:R-:W-:Y:S06]  /*3fe0*/  BRA `(.L_x_63) ;  /* 0x0000000000107947 */ /* 0x000fec0003800000 */
.L_x_62:
[----:B------:R-:W2:Y:S02]  /*3ff0*/  MUFU.RCP R3, R2 ;  /* 0x0000000200037308 */ /* 0x000ea40000001000 */
[----:B--2---:R-:W-:-:S04]  /*4000*/  FFMA R4, R3, R2, -1 ;  /* 0xbf80000003047423 */ /* 0x004fc80000000002 */
[----:B------:R-:W-:-:S04]  /*4010*/  FADD.FTZ R4, -R4, -RZ ;  /* 0x800000ff04047221 */ /* 0x000fc80000010100 */
[----:B------:R-:W-:-:S07]  /*4020*/  FFMA R3, R3, R4, R3 ;  /* 0x0000000403037223 */ /* 0x000fce0000000003 */
.L_x_63:
[----:B------:R-:W-:Y:S05]  /*4030*/  BSYNC.RECONVERGENT B0 ;  /* 0x0000000000007941 */ /* 0x000fea0003800200 */
.L_x_61:
[----:B------:R-:W2:Y:S01]  /*4040*/  LDCU.128 UR12, c[0x0][0x3a0] ;  /* 0x00007400ff0c77ac */ /* 0x000ea20008000c00 */
[C---:B0-----:R-:W-:Y:S01]  /*4050*/  FMUL R32, R3.reuse, R32 ;  /* 0x0000002003207220 */ /* 0x041fe20000400000 */
[C---:B------:R-:W-:Y:S01]  /*4060*/  FMUL R33, R3.reuse, R33 ;  /* 0x0000002103217220 */ /* 0x040fe20000400000 */
[C---:B------:R-:W-:Y:S01]  /*4070*/  FMUL R34, R3.reuse, R34 ;  /* 0x0000002203227220 */ /* 0x040fe20000400000 */
[----:B------:R-:W0:Y:S01]  /*4080*/  LDCU.64 UR8, c[0x0][0x398] ;  /* 0x00007300ff0877ac */ /* 0x000e220008000a00 */
        /* <DEDUP_REMOVED lines=126> */
[----:B--2---:R-:W-:-:S02]  /*4870*/  UIADD3 UR4, UP1, UPT, UR12, 0x8, URZ ;  /* 0x000000080c047890 */ /* 0x004fc4000ff3e0ff */
[----:B0-----:R-:W-:Y:S01]  /*4880*/  UIADD3 UR8, UP0, UPT, UR8, 0x8, URZ ;  /* 0x0000000808087890 */ /* 0x001fe2000ff1e0ff */
[----:B------:R3:W-:Y:S01]  /*4890*/  STL.128 [R0+0x10], R36 ;  /* 0x0000102400007387 */ /* 0x0007e20000100c00 */
[----:B------:R-:W-:Y:S02]  /*48a0*/  UIADD3.X UR7, UPT, UPT, URZ, UR13, URZ, UP1, !UPT ;  /* 0x0000000dff077290 */ /* 0x000fe40008ffe4ff */
[----:B------:R-:W-:Y:S01]  /*48b0*/  UIADD3.X UR9, UPT, UPT, URZ, UR9, URZ, UP0, !UPT ;  /* 0x00000009ff097290 */ /* 0x000fe200087fe4ff */
[----:B------:R3:W-:Y:S01]  /*48c0*/  STL.128 [R0+0x20], R40 ;  /* 0x0000202800007387 */ /* 0x0007e20000100c00 */
[----:B------:R-:W-:Y:S01]  /*48d0*/  UIADD3 UR5, UP2, UPT, UR14, 0x8, URZ ;  /* 0x000000080e057890 */ /* 0x000fe2000ff5e0ff */
[----:B------:R-:W-:Y:S02]  /*48e0*/  MOV R12, UR8 ;  /* 0x00000008000c7c02 */ /* 0x000fe40008000f00 */
[----:B------:R3:W-:Y:S01]  /*48f0*/  STL.128 [R0+0x30], R44 ;  /* 0x0000302c00007387 */ /* 0x0007e20000100c00 */
[----:B------:R-:W-:Y:S01]  /*4900*/  MOV R13, UR9 ;  /* 0x00000009000d7c02 */ /* 0x000fe20008000f00 */
[----:B------:R-:W-:Y:S01]  /*4910*/  UIADD3.X UR6, UPT, UPT, URZ, UR15, URZ, UP2, !UPT ;  /* 0x0000000fff067290 */ /* 0x000fe200097fe4ff */
[----:B------:R-:W-:Y:S01]  /*4920*/  MOV R15, UR7 ;  /* 0x00000007000f7c02 */ /* 0x000fe20008000f00 */
[----:B------:R3:W-:Y:S01]  /*4930*/  STL.128 [R0+0x40], R48 ;  /* 0x0000403000007387 */ /* 0x0007e20000100c00 */
[----:B------:R-:W-:Y:S01]  /*4940*/  MOV R14, UR4 ;  /* 0x00000004000e7c02 */ /* 0x000fe20008000f00 */
[----:B------:R-:W-:-:S02]  /*4950*/  UMOV UR4, URZ ;  /* 0x000000ff00047c82 */ /* 0x000fc40008000000 */
        /* <DEDUP_REMOVED lines=26> */
[----:B------:R3:W-:Y:S02]  /*4b00*/  STL.128 [R0+0x1f0], R156 ;  /* 0x0001f09c00007387 */ /* 0x0007e40000100c00 */
.L_x_64:
[----:B------:R1:W2:Y:S04]  /*4b10*/  LDL.128 R8, [R0] ;  /* 0x0000000000087983 */ /* 0x0002a80000100c00 */
[----:B0-----:R-:W2:Y:S04]  /*4b20*/  LDG.E.CONSTANT R3, desc[UR10][R12.64+-0x8] ;  /* 0xfffff80a0c037981 */ /* 0x001ea8000c1e9900 */
[----:B------:R-:W2:Y:S04]  /*4b30*/  LDG.E.CONSTANT R5, desc[UR10][R14.64+-0x8] ;  /* 0xfffff80a0e057981 */ /* 0x000ea8000c1e9900 */
[----:B------:R-:W4:Y:S04]  /*4b40*/  LDG.E.CONSTANT R4, desc[UR10][R12.64+-0x4] ;  /* 0xfffffc0a0c047981 */ /* 0x000f28000c1e9900 */
[----:B------:R-:W4:Y:S04]  /*4b50*/  LDG.E.CONSTANT R16, desc[UR10][R14.64+-0x4] ;  /* 0xfffffc0a0e107981 */ /* 0x000f28000c1e9900 */
[----:B------:R-:W5:Y:S04]  /*4b60*/  LDG.E.CONSTANT R17, desc[UR10][R12.64] ;  /* 0x0000000a0c117981 */ /* 0x000f68000c1e9900 */
[----:B------:R-:W5:Y:S04]  /*4b70*/  LDG.E.CONSTANT R19, desc[UR10][R14.64] ;  /* 0x0000000a0e137981 */ /* 0x000f68000c1e9900 */
[----:B------:R-:W5:Y:S04]  /*4b80*/  LDG.E.CONSTANT R20, desc[UR10][R12.64+0x4] ;  /* 0x0000040a0c147981 */ /* 0x000f68000c1e9900 */
[----:B------:R-:W5:Y:S01]  /*4b90*/  LDG.E.CONSTANT R22, desc[UR10][R14.64+0x4] ;  /* 0x0000040a0e167981 */ /* 0x000f62000c1e9900 */
[----:B------:R-:W-:Y:S01]  /*4ba0*/  MOV R30, 0x3c80f082 ;  /* 0x3c80f082001e7802 */ /* 0x000fe20000000f00 */
[----:B---3--:R-:W-:Y:S01]  /*4bb0*/  HFMA2 R32, -RZ, RZ, 1.875, 0 ;  /* 0x3f800000ff207431 */ /* 0x008fe200000001ff */
[----:B------:R-:W-:Y:S01]  /*4bc0*/  UIADD3 UR4, UPT, UPT, UR4, 0x4, URZ ;  /* 0x0000000404047890 */ /* 0x000fe2000fffe0ff */
[----:B-1----:R-:W-:-:S03]  /*4bd0*/  IADD3 R0, PT, PT, R0, 0x10, RZ ;  /* 0x0000001000007810 */ /* 0x002fc60007ffe0ff */
[----:B------:R-:W-:Y:S01]  /*4be0*/  UISETP.NE.AND UP0, UPT, UR4, 0x80, UPT ;  /* 0x000000800400788c */ /* 0x000fe2000bf05270 */
[----:B--2---:R-:W-:-:S04]  /*4bf0*/  FFMA R7, R8, R3, R5 ;  /* 0x0000000308077223 */ /* 0x004fc80000000005 */
[----:B------:R-:W-:-:S04]  /*4c00*/  FMUL R2, R7, 0.044714998453855514526 ;  /* 0x3d37271307027820 */ /* 0x000fc80000400000 */
[----:B------:R-:W-:Y:S01]  /*4c10*/  FMUL R2, R7, R2 ;  /* 0x0000000207027220 */ /* 0x000fe20000400000 */
[----:B----4-:R-:W-:-:S03]  /*4c20*/  FFMA R18, R9, R4, R16 ;  /* 0x0000000409127223 */ /* 0x010fc60000000010 */
[C---:B------:R-:W-:Y:S01]  /*4c30*/  FFMA R2, R7.reuse, R2, R7 ;  /* 0x0000000207027223 */ /* 0x040fe20000000007 */
[----:B------:R-:W-:Y:S01]  /*4c40*/  FMUL R3, R18, 0.044714998453855514526 ;  /* 0x3d37271312037820 */ /* 0x000fe20000400000 */
[----:B------:R-:W-:Y:S01]  /*4c50*/  FMUL R7, R7, 0.5 ;  /* 0x3f00000007077820 */ /* 0x000fe20000400000 */
[----:B-----5:R-:W-:Y:S01]  /*4c60*/  FFMA R23, R10, R17, R19 ;  /* 0x000000110a177223 */ /* 0x020fe20000000013 */
[----:B------:R-:W-:Y:S01]  /*4c70*/  FMUL R16, R2, 0.79788458347320556641 ;  /* 0x3f4c422a02107820 */ /* 0x000fe20000400000 */
[----:B------:R-:W-:Y:S02]  /*4c80*/  FMUL R3, R18, R3 ;  /* 0x0000000312037220 */ /* 0x000fe40000400000 */
[----:B------:R-:W-:Y:S01]  /*4c90*/  FMUL R4, R23, 0.044714998453855514526 ;  /* 0x3d37271317047820 */ /* 0x000fe20000400000 */
[----:B------:R-:W-:Y:S01]  /*4ca0*/  FMUL R2, |R16|, 2.8853900432586669922 ;  /* 0x4038aa3b10027820 */ /* 0x000fe20000400200 */
[----:B------:R-:W-:Y:S01]  /*4cb0*/  FFMA R3, R18, R3, R18 ;  /* 0x0000000312037223 */ /* 0x000fe20000000012 */
[----:B------:R-:W-:Y:S01]  /*4cc0*/  FSETP.GE.AND P1, PT, |R16|, 0.60000002384185791016, PT ;  /* 0x3f19999a1000780b */ /* 0x000fe20003f26200 */
[----:B------:R-:W-:Y:S01]  /*4cd0*/  FFMA R26, R11, R20, R22 ;  /* 0x000000140b1a7223 */ /* 0x000fe20000000016 */
[----:B------:R-:W-:Y:S01]  /*4ce0*/  FMUL R4, R23, R4 ;  /* 0x0000000417047220 */ /* 0x000fe20000400000 */
[----:B------:R-:W-:Y:S01]  /*4cf0*/  FMUL R20, R3, 0.79788458347320556641 ;  /* 0x3f4c422a03147820 */ /* 0x000fe20000400000 */
[----:B------:R-:W0:Y:S01]  /*4d00*/  MUFU.EX2 R2, R2 ;  /* 0x0000000200027308 */ /* 0x000e220000000800 */
[----:B------:R-:W-:Y:S01]  /*4d10*/  FMUL R5, R26, 0.044714998453855514526 ;  /* 0x3d3727131a057820 */ /* 0x000fe20000400000 */
[C---:B------:R-:W-:Y:S01]  /*4d20*/  FFMA R4, R23.reuse, R4, R23 ;  /* 0x0000000417047223 */ /* 0x040fe20000000017 */
[----:B------:R-:W-:Y:S01]  /*4d30*/  FMUL R3, |R20|, 2.8853900432586669922 ;  /* 0x4038aa3b14037820 */ /* 0x000fe20000400200 */
[----:B------:R-:W-:Y:S01]  /*4d40*/  FSETP.GE.AND P0, PT, |R16|, 9.010913848876953125, PT ;  /* 0x41102cb41000780b */ /* 0x000fe20003f06200 */
[----:B------:R-:W-:Y:S01]  /*4d50*/  FMUL R5, R26, R5 ;  /* 0x000000051a057220 */ /* 0x000fe20000400000 */
[----:B------:R-:W-:Y:S01]  /*4d60*/  FMUL R24, R4, 0.79788458347320556641 ;  /* 0x3f4c422a04187820 */ /* 0x000fe20000400000 */
[----:B------:R-:W-:Y:S01]  /*4d70*/  FMUL R18, R18, 0.5 ;  /* 0x3f00000012127820 */ /* 0x000fe20000400000 */
[----:B------:R-:W-:Y:S01]  /*4d80*/  FMUL R23, R23, 0.5 ;  /* 0x3f00000017177820 */ /* 0x000fe20000400000 */
[----:B------:R-:W-:Y:S01]  /*4d90*/  FFMA R5, R26, R5, R26 ;  /* 0x000000051a057223 */ /* 0x000fe2000000001a */
[C---:B------:R-:W-:Y:S01]  /*4da0*/  FMUL R4, |R24|.reuse, 2.8853900432586669922 ;  /* 0x4038aa3b18047820 */ /* 0x040fe20000400200 */
[----:B------:R-:W1:Y:S01]  /*4db0*/  MUFU.EX2 R3, R3 ;  /* 0x0000000300037308 */ /* 0x000e620000000800 */
[C---:B------:R-:W-:Y:S01]  /*4dc0*/  FSETP.GE.AND P3, PT, |R24|.reuse, 0.60000002384185791016, PT ;  /* 0x3f19999a1800780b */ /* 0x040fe20003f66200 */
[----:B------:R-:W-:Y:S01]  /*4dd0*/  FMUL R28, R5, 0.79788458347320556641 ;  /* 0x3f4c422a051c7820 */ /* 0x000fe20000400000 */
[----:B------:R-:W-:Y:S01]  /*4de0*/  FSETP.GE.AND P2, PT, |R24|, 9.010913848876953125, PT ;  /* 0x41102cb41800780b */ /* 0x000fe20003f46200 */
[----:B------:R-:W-:-:S02]  /*4df0*/  FMUL R26, R26, 0.5 ;  /* 0x3f0000001a1a7820 */ /* 0x000fc40000400000 */
[----:B------:R-:W-:Y:S01]  /*4e00*/  FMUL R19, |R28|, 2.8853900432586669922 ;  /* 0x4038aa3b1c137820 */ /* 0x000fe20000400200 */
[----:B0-----:R-:W-:Y:S01]  /*4e10*/  FADD R5, R2, 1 ;  /* 0x3f80000002057421 */ /* 0x001fe20000000000 */
[----:B------:R-:W0:Y:S01]  /*4e20*/  MUFU.EX2 R4, R4 ;  /* 0x0000000400047308 */ /* 0x000e220000000800 */
[----:B------:R-:W-:Y:S01]  /*4e30*/  FMUL R2, R16, R16 ;  /* 0x0000001010027220 */ /* 0x000fe20000400000 */
[C---:B------:R-:W-:Y:S02]  /*4e40*/  FSETP.GE.AND P5, PT, |R28|.reuse, 0.60000002384185791016, PT ;  /* 0x3f19999a1c00780b */ /* 0x040fe40003fa6200 */
[----:B------:R-:W-:-:S04]  /*4e50*/  FSETP.GE.AND P4, PT, |R28|, 9.010913848876953125, PT ;  /* 0x41102cb41c00780b */ /* 0x000fc80003f86200 */
[----:B------:R2:W3:Y:S01]  /*4e60*/  MUFU.EX2 R27, R19 ;  /* 0x00000013001b7308 */ /* 0x0004e20000000800 */
[----:B-1----:R-:W-:Y:S01]  /*4e70*/  FADD R21, R3, 1 ;  /* 0x3f80000003157421 */ /* 0x002fe20000000000 */
[----:B------:R-:W-:-:S04]  /*4e80*/  FMUL R3, R20, R20 ;  /* 0x0000001414037220 */ /* 0x000fc80000400000 */
[CC--:B------:R-:W-:Y:S02]  /*4e90*/  FFMA R22, R3.reuse, R30.reuse, -0.052303962409496307373 ;  /* 0xbd563cae03167423 */ /* 0x0c0fe4000000001e */
[----:B------:R1:W4:Y:S01]  /*4ea0*/  MUFU.RCP R17, R5 ;  /* 0x0000000500117308 */ /* 0x0003220000001000 */
[----:B0-----:R-:W-:Y:S01]  /*4eb0*/  FADD R25, R4, 1 ;  /* 0x3f80000004197421 */ /* 0x001fe20000000000 */
[----:B--2---:R-:W-:Y:S01]  /*4ec0*/  FFMA R19, R2, R30, -0.052303962409496307373 ;  /* 0xbd563cae02137423 */ /* 0x004fe2000000001e */
[----:B------:R-:W-:Y:S01]  /*4ed0*/  FMUL R4, R24, R24 ;  /* 0x0000001818047220 */ /* 0x000fe20000400000 */
[----:B------:R-:W-:Y:S02]  /*4ee0*/  FFMA R22, R3, R22, 0.1331529766321182251 ;  /* 0x3e08594103167423 */ /* 0x000fe40000000016 */
[C---:B------:R-:W-:Y:S02]  /*4ef0*/  FFMA R19, R2.reuse, R19, 0.1331529766321182251 ;  /* 0x3e08594102137423 */ /* 0x040fe40000000013 */
[----:B------:R-:W0:Y:S01]  /*4f00*/  MUFU.RCP R21, R21 ;  /* 0x0000001500157308 */ /* 0x000e220000001000 */
[----:B---3--:R-:W-:Y:S01]  /*4f10*/  FADD R29, R27, 1 ;  /* 0x3f8000001b1d7421 */ /* 0x008fe20000000000 */
[----:B------:R-:W-:Y:S01]  /*4f20*/  FFMA R19, R2, R19, -0.33332768082618713379 ;  /* 0xbeaaa9ed02137423 */ /* 0x000fe20000000013 */
[----:B-1----:R-:W-:Y:S01]  /*4f30*/  FMUL R5, R28, R28 ;  /* 0x0000001c1c057220 */ /* 0x002fe20000400000 */
[----:B------:R-:W-:Y:S01]  /*4f40*/  FFMA R27, R4, R30, -0.052303962409496307373 ;  /* 0xbd563cae041b7423 */ /* 0x000fe2000000001e */
[----:B------:R-:W-:Y:S01]  /*4f50*/  FFMA R22, R3, R22, -0.33332768082618713379 ;  /* 0xbeaaa9ed03167423 */ /* 0x000fe20000000016 */
[----:B------:R-:W-:Y:S01]  /*4f60*/  FFMA R19, R2, R19, RZ ;  /* 0x0000001302137223 */ /* 0x000fe200000000ff */
[----:B------:R-:W-:Y:S01]  /*4f70*/  FFMA R30, R5, R30, -0.052303962409496307373 ;  /* 0xbd563cae051e7423 */ /* 0x000fe2000000001e */
[----:B------:R-:W1:Y:S01]  /*4f80*/  MUFU.RCP R25, R25 ;  /* 0x0000001900197308 */ /* 0x000e620000001000 */
[----:B----4-:R-:W-:Y:S01]  /*4f90*/  FFMA R17, R17, -2, R32 ;  /* 0xc000000011117823 */ /* 0x010fe20000000020 */
[----:B------:R-:W-:Y:S01]  /*4fa0*/  FFMA R27, R4, R27, 0.1331529766321182251 ;  /* 0x3e085941041b7423 */ /* 0x000fe2000000001b */
[----:B------:R-:W-:Y:S01]  /*4fb0*/  FFMA R30, R5, R30, 0.1331529766321182251 ;  /* 0x3e085941051e7423 */ /* 0x000fe2000000001e */
[----:B------:R-:W-:-:S02]  /*4fc0*/  MOV R2, UR5 ;  /* 0x0000000500027c02 */ /* 0x000fc40008000f00 */
[----:B------:R-:W-:Y:S01]  /*4fd0*/  FSEL R17, R17, 1, !P0 ;  /* 0x3f80000011117808 */ /* 0x000fe20004000000 */
[----:B------:R-:W-:Y:S01]  /*4fe0*/  FFMA R27, R4, R27, -0.33332768082618713379 ;  /* 0xbeaaa9ed041b7423 */ /* 0x000fe2000000001b */
[----:B------:R-:W2:Y:S01]  /*4ff0*/  MUFU.RCP R29, R29 ;  /* 0x0000001d001d7308 */ /* 0x000ea20000001000 */
[----:B0-----:R-:W-:Y:S01]  /*5000*/  FFMA R21, R21, -2, R32 ;  /* 0xc000000015157823 */ /* 0x001fe20000000020 */
[--C-:B------:R-:W-:Y:S01]  /*5010*/  LOP3.LUT R17, R17, 0x80000000, R16.reuse, 0xb8, !PT ;  /* 0x8000000011117812 */ /* 0x100fe200078eb810 */
[----:B------:R-:W-:Y:S01]  /*5020*/  @!P1 FFMA R17, R16, R19, R16 ;  /* 0x0000001310119223 */ /* 0x000fe20000000010 */
[C---:B------:R-:W-:Y:S01]  /*5030*/  FSETP.GE.AND P1, PT, |R20|.reuse, 0.60000002384185791016, PT ;  /* 0x3f19999a1400780b */ /* 0x040fe20003f26200 */
[----:B------:R-:W-:Y:S01]  /*5040*/  FFMA R30, R5, R30, -0.33332768082618713379 ;  /* 0xbeaaa9ed051e7423 */ /* 0x000fe2000000001e */
[----:B------:R-:W-:Y:S01]  /*5050*/  FSETP.GE.AND P0, PT, |R20|, 9.010913848876953125, PT ;  /* 0x41102cb41400780b */ /* 0x000fe20003f06200 */
[----:B------:R-:W-:Y:S01]  /*5060*/  FFMA R19, R3, R22, RZ ;  /* 0x0000001603137223 */ /* 0x000fe200000000ff */
[----:B------:R-:W-:Y:S01]  /*5070*/  FFMA R27, R4, R27, RZ ;  /* 0x0000001b041b7223 */ /* 0x000fe200000000ff */
[----:B-1----:R-:W-:Y:S01]  /*5080*/  FFMA R25, R25, -2, R32 ;  /* 0xc000000019197823 */ /* 0x002fe20000000020 */
[----:B------:R-:W-:Y:S01]  /*5090*/  FSEL R21, R21, 1, !P0 ;  /* 0x3f80000015157808 */ /* 0x000fe20004000000 */
[----:B------:R-:W-:Y:S01]  /*50a0*/  FFMA R5, R5, R30, RZ ;  /* 0x0000001e05057223 */ /* 0x000fe200000000ff */
[----:B------:R-:W-:Y:S01]  /*50b0*/  MOV R3, UR6 ;  /* 0x0000000600037c02 */ /* 0x000fe20008000f00 */
[----:B------:R-:W-:Y:S01]  /*50c0*/  FADD R17, R17, 1 ;  /* 0x3f80000011117421 */ /* 0x000fe20000000000 */
[----:B------:R-:W-:-:S02]  /*50d0*/  FSEL R25, R25, 1, !P2 ;  /* 0x3f80000019197808 */ /* 0x000fc40005000000 */
[----:B------:R-:W-:Y:S01]  /*50e0*/  LOP3.LUT R21, R21, 0x80000000, R20, 0xb8, !PT ;  /* 0x8000000015157812 */ /* 0x000fe200078eb814 */
[----:B--2---:R-:W-:Y:S01]  /*50f0*/  FFMA R29, R29, -2, R32 ;  /* 0xc00000001d1d7823 */ /* 0x004fe20000000020 */
[----:B------:R-:W-:Y:S01]  /*5100*/  LOP3.LUT R25, R25, 0x80000000, R24, 0xb8, !PT ;  /* 0x8000000019197812 */ /* 0x000fe200078eb818 */
[----:B------:R-:W-:Y:S01]  /*5110*/  @!P1 FFMA R21, R20, R19, R20 ;  /* 0x0000001314159223 */ /* 0x000fe20000000014 */
[----:B------:R-:W-:Y:S01]  /*5120*/  @!P3 FFMA R25, R24, R27, R24 ;  /* 0x0000001b1819b223 */ /* 0x000fe20000000018 */
[----:B------:R-:W-:Y:S01]  /*5130*/  FFMA R7, R7, R17, R8 ;  /* 0x0000001107077223 */ /* 0x000fe20000000008 */
[----:B------:R-:W-:Y:S01]  /*5140*/  FSEL R29, R29, 1, !P4 ;  /* 0x3f8000001d1d7808 */ /* 0x000fe20006000000 */
[----:B------:R-:W-:Y:S01]  /*5150*/  FADD R21, R21, 1 ;  /* 0x3f80000015157421 */ /* 0x000fe20000000000 */
[----:B------:R-:W-:Y:S01]  /*5160*/  FADD R25, R25, 1 ;  /* 0x3f80000019197421 */ /* 0x000fe20000000000 */
[----:B------:R-:W-:Y:S01]  /*5170*/  IMAD.WIDE R2, R6, 0x4, R2 ;  /* 0x0000000406027825 */ /* 0x000fe200078e0202 */
[----:B------:R-:W-:-:S03]  /*5180*/  LOP3.LUT R29, R29, 0x80000000, R28, 0xb8, !PT ;  /* 0x800000001d1d7812 */ /* 0x000fc600078eb81c */
[----:B------:R-:W-:Y:S01]  /*5190*/  @!P5 FFMA R29, R28, R5, R28 ;  /* 0x000000051c1dd223 */ /* 0x000fe2000000001c */
[----:B------:R-:W-:Y:S01]  /*51a0*/  FFMA R21, R18, R21, R9 ;  /* 0x0000001512157223 */ /* 0x000fe20000000009 */
[----:B------:R-:W-:Y:S01]  /*51b0*/  FFMA R23, R23, R25, R10 ;  /* 0x0000001917177223 */ /* 0x000fe2000000000a */
[----:B------:R0:W-:Y:S01]  /*51c0*/  STG.E desc[UR10][R2.64+-0x8], R7 ;  /* 0xfffff80702007986 */ /* 0x0001e2000c10190a */
[----:B------:R-:W-:Y:S01]  /*51d0*/  FADD R29, R29, 1 ;  /* 0x3f8000001d1d7421 */ /* 0x000fe20000000000 */
[----:B------:R-:W-:Y:S02]  /*51e0*/  IADD3 R12, P0, PT, R12, 0x10, RZ ;  /* 0x000000100c0c7810 */ /* 0x000fe40007f1e0ff */
[----:B------:R0:W-:Y:S01]  /*51f0*/  STG.E desc[UR10][R2.64+-0x4], R21 ;  /* 0xfffffc1502007986 */ /* 0x0001e2000c10190a */
[----:B------:R-:W-:Y:S01]  /*5200*/  FFMA R29, R26, R29, R11 ;  /* 0x0000001d1a1d7223 */ /* 0x000fe2000000000b */
[----:B------:R-:W-:Y:S02]  /*5210*/  IADD3 R14, P1, PT, R14, 0x10, RZ ;  /* 0x000000100e0e7810 */ /* 0x000fe40007f3e0ff */
[----:B------:R0:W-:Y:S01]  /*5220*/  STG.E desc[UR10][R2.64], R23 ;  /* 0x0000001702007986 */ /* 0x0001e2000c10190a */
[----:B------:R-:W-:-:S02]  /*5230*/  IADD3.X R13, PT, PT, RZ, R13, RZ, P0, !PT ;  /* 0x0000000dff0d7210 */ /* 0x000fc400007fe4ff */
[----:B------:R-:W-:Y:S01]  /*5240*/  IADD3.X R15, PT, PT, RZ, R15, RZ, P1, !PT ;  /* 0x0000000fff0f7210 */ /* 0x000fe20000ffe4ff */
[----:B------:R0:W-:Y:S01]  /*5250*/  STG.E desc[UR10][R2.64+0x4], R29 ;  /* 0x0000041d02007986 */ /* 0x0001e2000c10190a */
[----:B------:R-:W-:Y:S01]  /*5260*/  IADD3 R6, PT, PT, R6, 0x4, RZ ;  /* 0x0000000406067810 */ /* 0x000fe20007ffe0ff */
[----:B------:R-:W-:Y:S06]  /*5270*/  BRA.U UP0, `(.L_x_64) ;  /* 0xfffffff900247547 */ /* 0x000fec000b83ffff */
[----:B------:R-:W-:Y:S05]  /*5280*/  EXIT ;  /* 0x000000000000794d */ /* 0x000fea0003800000 */
        .weak           $__internal_4_$__cuda_sm20_rcp_rn_f32_slowpath
        .type           $__internal_4_$__cuda_sm20_rcp_rn_f32_slowpath,@function
        .size           $__internal_4_$__cuda_sm20_rcp_rn_f32_slowpath,(.L_x_74 - $__internal_4_$__cuda_sm20_rcp_rn_f32_slowpath)
$__internal_4_$__cuda_sm20_rcp_rn_f32_slowpath:
        /* <DEDUP_REMOVED lines=15> */
.L_x_66:
        /* <DEDUP_REMOVED lines=33> */
.L_x_68:
[----:B------:R0:W1:Y:S02]  /*5590*/  MUFU.RCP R3, R2 ;  /* 0x0000000200037308 */ /* 0x0000640000001000 */
.L_x_67:
[----:B------:R-:W-:Y:S05]  /*55a0*/  BSYNC.RECONVERGENT B1 ;  /* 0x0000000000017941 */ /* 0x000fea0003800200 */
.L_x_65:
[----:B-1----:R-:W-:Y:S01]  /*55b0*/  MOV R4, R3 ;  /* 0x0000000300047202 */ /* 0x002fe20000000f00 */
[----:B------:R-:W-:Y:S01]  /*55c0*/  HFMA2 R3, -RZ, RZ, 0, 0 ;  /* 0x00000000ff037431 */ /* 0x000fe200000001ff */
[----:B0-----:R-:W-:-:S04]  /*55d0*/  MOV R2, R10 ;  /* 0x0000000a00027202 */ /* 0x001fc80000000f00 */
[----:B------:R-:W-:Y:S05]  /*55e0*/  RET.REL.NODEC R2 `(_Z21attention_minimal_mlpPKfS0_S0_S0_S0_Pfif) ;  /* 0xffffffa802847950 */ /* 0x000fea0003c3ffff */
.L_x_69:
        /* <DEDUP_REMOVED lines=9> */
.L_x_74:


//--------------------- .nv.shared.reserved.0     --------------------------
	.section	.nv.shared.reserved.0,"aw",@nobits
	.weak		__nv_reservedSMEM_offset_0_alias
	.size		__nv_reservedSMEM_offset_0_alias, 0, 64
	.other		__nv_reservedSMEM_offset_0_alias,@"STO_CUDA_RESERVED_SHARED STV_DEFAULT"
__nv_reservedSMEM_offset_0_alias:
	.zero		0
	.zero		64


//--------------------- .nv.constant0._Z17traditional_layerPKfS0_S0_S0_S0_Pfiif --------------------------
	.section	.nv.constant0._Z17traditional_layerPKfS0_S0_S0_S0_Pfiif,"a",@progbits
	.sectionflags	@""
	.align	4
.nv.constant0._Z17traditional_layerPKfS0_S0_S0_S0_Pfiif:
	.zero		956


//--------------------- .nv.constant0._Z19attention_rankR_mlpPKfS0_S0_S0_S0_Pfiif --------------------------
	.section	.nv.constant0._Z19attention_rankR_mlpPKfS0_S0_S0_S0_Pfiif,"a",@progbits
	.sectionflags	@""
	.align	4
.nv.constant0._Z19attention_rankR_mlpPKfS0_S0_S0_S0_Pfiif:
	.zero		956


//--------------------- .nv.constant0._Z19attention_rank1_mlpPKfS0_S0_S0_S0_Pfif --------------------------
	.section	.nv.constant0._Z19attention_rank1_mlpPKfS0_S0_S0_S0_Pfif,"a",@progbits
	.sectionflags	@""
	.align	4
.nv.constant0._Z19attention_rank1_mlpPKfS0_S0_S0_S0_Pfif:
	.zero		952


//--------------------- .nv.constant0._Z18attention_conv_mlpPKfS0_S0_S0_Pfiif --------------------------
	.section	.nv.constant0._Z18attention_conv_mlpPKfS0_S0_S0_Pfiif,"a",@progbits
	.sectionflags	@""
	.align	4
.nv.constant0._Z18attention_conv_mlpPKfS0_S0_S0_Pfiif:
	.zero		948


//--------------------- .nv.constant0._Z21attention_minimal_mlpPKfS0_S0_S0_S0_Pfif --------------------------
	.section	.nv.constant0._Z21attention_minimal_mlpPKfS0_S0_S0_S0_Pfif,"a",@progbits
	.sectionflags	@""
	.align	4
.nv.constant0._Z21attention_minimal_mlpPKfS0_S0_S0_S0_Pfif:
	.zero		952


//--------------------- SYMBOLS --------------------------

	.type		.nv.reservedSmem.offset0,@object
	.size		.nv.reservedSmem.offset0,0x4
